def matmul_kernel(
    a_ptr,
    b_ptr,
    c_ptr,
    M,
    N,
    K,
    stride_am,
    stride_ak,
    stride_bk,
    stride_bn,
    stride_cm,
    stride_cn,
    BLOCK_M: tl.constexpr,
    BLOCK_N: tl.constexpr,
    BLOCK_K: tl.constexpr,
    GROUP_M: tl.constexpr,
):
    pid = tl.program_id(axis=0)
    num_pid_m = tl.cdiv(M, BLOCK_M)
    num_pid_n = tl.cdiv(N, BLOCK_N)
    num_pid_in_group = GROUP_M * num_pid_n
    group_id = pid // num_pid_in_group
    first_pid_m = group_id * GROUP_M
    group_size_m = min(num_pid_m - first_pid_m, GROUP_M)
    pid_m = first_pid_m + ((pid % num_pid_in_group) % group_size_m)
    pid_n = (pid % num_pid_in_group) // group_size_m

    offs_am = (pid_m * BLOCK_M + tl.arange(0, BLOCK_M)) % M
    offs_bn = (pid_n * BLOCK_N + tl.arange(0, BLOCK_N)) % N
    offs_k = tl.arange(0, BLOCK_K)
    a_ptrs = a_ptr + offs_am[:, None] * stride_am + offs_k[None, :] * stride_ak
    b_ptrs = b_ptr + offs_k[:, None] * stride_bk + offs_bn[None, :] * stride_bn

    acc = tl.zeros((BLOCK_M, BLOCK_N), dtype=tl.float32)
    for kk in range(0, tl.cdiv(K, BLOCK_K)):
        a = tl.load(a_ptrs, mask=offs_k[None, :] < K - kk * BLOCK_K, other=0.0)
        b = tl.load(b_ptrs, mask=offs_k[:, None] < K - kk * BLOCK_K, other=0.0)
        acc = tl.dot(a, b, acc)
        a_ptrs += BLOCK_K * stride_ak
        b_ptrs += BLOCK_K * stride_bk

    c = acc.to(c_ptr.dtype.element_ty)
    offs_cm = pid_m * BLOCK_M + tl.arange(0, BLOCK_M)
    offs_cn = pid_n * BLOCK_N + tl.arange(0, BLOCK_N)
    c_ptrs = c_ptr + offs_cm[:, None] * stride_cm + offs_cn[None, :] * stride_cn
    mask = (offs_cm[:, None] < M) & (offs_cn[None, :] < N)
    tl.store(c_ptrs, c, mask=mask)

# config = {"BLOCK_K": 32, "BLOCK_M": 512, "BLOCK_N": 256, "GROUP_M": 8, "arch": "sm_80", "dtype": "fp32", "num_ctas": 1, "num_stages": 5, "num_warps": 4}
# arch = sm_80


// ===== COMPILED SASS (sm_80) =====

	.target	sm_80

	.elftype	@"ET_EXEC"


//--------------------- .note.nv.tkinfo           --------------------------
	.section	.note.nv.tkinfo,"",@"SHT_NOTE"
	.sectionflags	@"SHF_NOTE_NV_TKINFO"
	.tkinfo
        /*0018*/ 	.word	0x00000002
        /*0030*/ 	.string	""
        /*0030*/ 	.string	"ptxas"
        /*0030*/ 	.string	"Cuda compilation tools, release 13.0, V13.0.88"
        /*0030*/ 	.string	"Build cuda_13.0.r13.0/compiler.36424714_0"
        /*0030*/ 	.string	"-v  -suppress-debug-info  -lineinfo  -arch sm_80 "



//--------------------- .note.nv.cuinfo           --------------------------
	.section	.note.nv.cuinfo,"",@"SHT_NOTE"
	.sectionflags	@"SHF_NOTE_NV_CUINFO"
        /*0018*/ 	.short	0x0002
        /*001a*/ 	.short	0x0050
        /*001c*/ 	.short	0x0082
	.zero		2


//--------------------- .nv.info                  --------------------------
	.section	.nv.info,"",@"SHT_CUDA_INFO"
	.align	4


	//----- nvinfo : EIATTR_REGCOUNT
	.align		4
        /*0000*/ 	.byte	0x04, 0x2f
        /*0002*/ 	.short	(.L_1 - .L_0)
	.align		4
.L_0:
        /*0004*/ 	.word	index@(matmul_kernel)
        /*0008*/ 	.word	0x000000ff


	//----- nvinfo : EIATTR_FRAME_SIZE
	.align		4
.L_1:
        /*000c*/ 	.byte	0x04, 0x11
        /*000e*/ 	.short	(.L_3 - .L_2)
	.align		4
.L_2:
        /*0010*/ 	.word	index@(matmul_kernel)
        /*0014*/ 	.word	0x00002390


	//----- nvinfo : EIATTR_MIN_STACK_SIZE
	.align		4
.L_3:
        /*0018*/ 	.byte	0x04, 0x12
        /*001a*/ 	.short	(.L_5 - .L_4)
	.align		4
.L_4:
        /*001c*/ 	.word	index@(matmul_kernel)
        /*0020*/ 	.word	0x00002390
.L_5:


//--------------------- .nv.info.matmul_kernel    --------------------------
	.section	.nv.info.matmul_kernel,"",@"SHT_CUDA_INFO"
	.sectionflags	@""
	.align	4


	//----- nvinfo : EIATTR_CUDA_API_VERSION
	.align		4
        /*0000*/ 	.byte	0x04, 0x37
        /*0002*/ 	.short	(.L_7 - .L_6)
.L_6:
        /*0004*/ 	.word	0x00000082


	//----- nvinfo : EIATTR_SW2861232_WAR
	.align		4
.L_7:
        /*0008*/ 	.byte	0x01, 0x35
	.zero		2


	//----- nvinfo : EIATTR_PARAM_CBANK
	.align		4
        /*000c*/ 	.byte	0x04, 0x0a
        /*000e*/ 	.short	(.L_9 - .L_8)
	.align		4
.L_8:
        /*0010*/ 	.word	index@(.nv.constant0.matmul_kernel)
        /*0014*/ 	.short	0x0160
        /*0016*/ 	.short	0x0050


	//----- nvinfo : EIATTR_CBANK_PARAM_SIZE
	.align		4
.L_9:
        /*0018*/ 	.byte	0x03, 0x19
        /*001a*/ 	.short	0x0050


	//----- nvinfo : EIATTR_KPARAM_INFO
	.align		4
        /*001c*/ 	.byte	0x04, 0x17
        /*001e*/ 	.short	(.L_11 - .L_10)
.L_10:
        /*0020*/ 	.word	0x00000000
        /*0024*/ 	.short	0x000d
        /*0026*/ 	.short	0x0048
        /*0028*/ 	.byte	0x00, 0xf4, 0x21, 0x00


	//----- nvinfo : EIATTR_KPARAM_INFO
	.align		4
.L_11:
        /*002c*/ 	.byte	0x04, 0x17
        /*002e*/ 	.short	(.L_13 - .L_12)
.L_12:
        /*0030*/ 	.word	0x00000000
        /*0034*/ 	.short	0x000c
        /*0036*/ 	.short	0x0040
        /*0038*/ 	.byte	0x00, 0xf4, 0x21, 0x00


	//----- nvinfo : EIATTR_KPARAM_INFO
	.align		4
.L_13:
        /*003c*/ 	.byte	0x04, 0x17
        /*003e*/ 	.short	(.L_15 - .L_14)
.L_14:
        /*0040*/ 	.word	0x00000000
        /*0044*/ 	.short	0x000b
        /*0046*/ 	.short	0x0038
        /*0048*/ 	.byte	0x00, 0xf0, 0x11, 0x00


	//----- nvinfo : EIATTR_KPARAM_INFO
	.align		4
.L_15:
        /*004c*/ 	.byte	0x04, 0x17
        /*004e*/ 	.short	(.L_17 - .L_16)
.L_16:
        /*0050*/ 	.word	0x00000000
        /*0054*/ 	.short	0x000a
        /*0056*/ 	.short	0x0034
        /*0058*/ 	.byte	0x00, 0xf0, 0x11, 0x00


	//----- nvinfo : EIATTR_KPARAM_INFO
	.align		4
.L_17:
        /*005c*/ 	.byte	0x04, 0x17
        /*005e*/ 	.short	(.L_19 - .L_18)
.L_18:
        /*0060*/ 	.word	0x00000000
        /*0064*/ 	.short	0x0009
        /*0066*/ 	.short	0x0030
        /*0068*/ 	.byte	0x00, 0xf0, 0x11, 0x00


	//----- nvinfo : EIATTR_KPARAM_INFO
	.align		4
.L_19:
        /*006c*/ 	.byte	0x04, 0x17
        /*006e*/ 	.short	(.L_21 - .L_20)
.L_20:
        /*0070*/ 	.word	0x00000000
        /*0074*/ 	.short	0x0008
        /*0076*/ 	.short	0x002c
        /*0078*/ 	.byte	0x00, 0xf0, 0x11, 0x00


	//----- nvinfo : EIATTR_KPARAM_INFO
	.align		4
.L_21:
        /*007c*/ 	.byte	0x04, 0x17
        /*007e*/ 	.short	(.L_23 - .L_22)
.L_22:
        /*0080*/ 	.word	0x00000000
        /*0084*/ 	.short	0x0007
        /*0086*/ 	.short	0x0028
        /*0088*/ 	.byte	0x00, 0xf0, 0x11, 0x00


	//----- nvinfo : EIATTR_KPARAM_INFO
	.align		4
.L_23:
        /*008c*/ 	.byte	0x04, 0x17
        /*008e*/ 	.short	(.L_25 - .L_24)
.L_24:
        /*0090*/ 	.word	0x00000000
        /*0094*/ 	.short	0x0006
        /*0096*/ 	.short	0x0024
        /*0098*/ 	.byte	0x00, 0xf0, 0x11, 0x00


	//----- nvinfo : EIATTR_KPARAM_INFO
	.align		4
.L_25:
        /*009c*/ 	.byte	0x04, 0x17
        /*009e*/ 	.short	(.L_27 - .L_26)
.L_26:
        /*00a0*/ 	.word	0x00000000
        /*00a4*/ 	.short	0x0005
        /*00a6*/ 	.short	0x0020
        /*00a8*/ 	.byte	0x00, 0xf0, 0x11, 0x00


	//----- nvinfo : EIATTR_KPARAM_INFO
	.align		4
.L_27:
        /*00ac*/ 	.byte	0x04, 0x17
        /*00ae*/ 	.short	(.L_29 - .L_28)
.L_28:
        /*00b0*/ 	.word	0x00000000
        /*00b4*/ 	.short	0x0004
        /*00b6*/ 	.short	0x001c
        /*00b8*/ 	.byte	0x00, 0xf0, 0x11, 0x00


	//----- nvinfo : EIATTR_KPARAM_INFO
	.align		4
.L_29:
        /*00bc*/ 	.byte	0x04, 0x17
        /*00be*/ 	.short	(.L_31 - .L_30)
.L_30:
        /*00c0*/ 	.word	0x00000000
        /*00c4*/ 	.short	0x0003
        /*00c6*/ 	.short	0x0018
        /*00c8*/ 	.byte	0x00, 0xf0, 0x11, 0x00


	//----- nvinfo : EIATTR_KPARAM_INFO
	.align		4
.L_31:
        /*00cc*/ 	.byte	0x04, 0x17
        /*00ce*/ 	.short	(.L_33 - .L_32)
.L_32:
        /*00d0*/ 	.word	0x00000000
        /*00d4*/ 	.short	0x0002
        /*00d6*/ 	.short	0x0010
        /*00d8*/ 	.byte	0x00, 0xf4, 0x21, 0x00


	//----- nvinfo : EIATTR_KPARAM_INFO
	.align		4
.L_33:
        /*00dc*/ 	.byte	0x04, 0x17
        /*00de*/ 	.short	(.L_35 - .L_34)
.L_34:
        /*00e0*/ 	.word	0x00000000
        /*00e4*/ 	.short	0x0001
        /*00e6*/ 	.short	0x0008
        /*00e8*/ 	.byte	0x00, 0xf4, 0x21, 0x00


	//----- nvinfo : EIATTR_KPARAM_INFO
	.align		4
.L_35:
        /*00ec*/ 	.byte	0x04, 0x17
        /*00ee*/ 	.short	(.L_37 - .L_36)
.L_36:
        /*00f0*/ 	.word	0x00000000
        /*00f4*/ 	.short	0x0000
        /*00f6*/ 	.short	0x0000
        /*00f8*/ 	.byte	0x00, 0xf4, 0x21, 0x00


	//----- nvinfo : EIATTR_MAXREG_COUNT
	.align		4
.L_37:
        /*00fc*/ 	.byte	0x03, 0x1b
        /*00fe*/ 	.short	0x00ff


	//----- nvinfo : EIATTR_NUM_BARRIERS
	.align		4
        /*0100*/ 	.byte	0x02, 0x4c
        /*0102*/ 	.byte	0x01
	.zero		1


	//----- nvinfo : EIATTR_ANNOTATIONS
	.align		4
        /*0104*/ 	.byte	0x04, 0x55
        /*0106*/ 	.short	(.L_39 - .L_38)


	//   ....[0]....
.L_38:
        /*0108*/ 	.word	0x00000001
        /*010c*/ 	.byte	0x40, 0x08, 0x00, 0x00, 0x01, 0x00, 0x00, 0x00, 0x40, 0x1a, 0x00, 0x00, 0x01, 0x00, 0x00, 0x00
        /* <DEDUP_REMOVED lines=1049> */
        /*42ac*/ 	.byte	0x70, 0x4d, 0x01, 0x00, 0x01, 0x00, 0x00, 0x00, 0x80, 0x4d, 0x01, 0x00


	//----- nvinfo : EIATTR_MERCURY_ISA_VERSION
	.align		4
.L_39:
        /*42b8*/ 	.byte	0x03, 0x5f
        /*42ba*/ 	.short	0x0000


	//----- nvinfo : EIATTR_EXIT_INSTR_OFFSETS
	.align		4
        /*42bc*/ 	.byte	0x04, 0x1c
        /*42be*/ 	.short	(.L_41 - .L_40)


	//   ....[0]....
.L_40:
        /*42c0*/ 	.word	0x00053d00


	//   ....[1]....
        /*42c4*/ 	.word	0x00053d20


	//----- nvinfo : EIATTR_REQNTID
	.align		4
.L_41:
        /*42c8*/ 	.byte	0x04, 0x10
        /*42ca*/ 	.short	(.L_43 - .L_42)
.L_42:
        /*42cc*/ 	.word	0x00000080
        /*42d0*/ 	.word	0x00000001
        /*42d4*/ 	.word	0x00000001
.L_43:


//--------------------- .nv.callgraph             --------------------------
	.section	.nv.callgraph,"",@"SHT_CUDA_CALLGRAPH"
	.align	4
	.sectionentsize	8
	.align		4
        /*0000*/ 	.word	0x00000000
	.align		4
        /*0004*/ 	.word	0xffffffff
	.align		4
        /*0008*/ 	.word	0x00000000
	.align		4
        /*000c*/ 	.word	0xfffffffe
	.align		4
        /*0010*/ 	.word	0x00000000
	.align		4
        /*0014*/ 	.word	0xfffffffd
	.align		4
        /*0018*/ 	.word	0x00000000
	.align		4
        /*001c*/ 	.word	0xfffffffc


//--------------------- .nv.rel.action            --------------------------
	.section	.nv.rel.action,"",@"SHT_CUDA_RELOCINFO"
	.align	8
	.sectionentsize	8
        /*0000*/ 	.byte	0x73, 0x00, 0x00, 0x00, 0x00, 0x00, 0x00, 0x00, 0x00, 0x00, 0x00, 0x11, 0x25, 0x00, 0x05, 0x36


//--------------------- .nv.constant0.matmul_kernel --------------------------
	.section	.nv.constant0.matmul_kernel,"a",@progbits
	.sectionflags	@""
	.align	4
.nv.constant0.matmul_kernel:
	.zero		432


//--------------------- .text.matmul_kernel       --------------------------
	.section	.text.matmul_kernel,"ax",@progbits
	.sectioninfo	@"SHI_REGISTERS=255"
	.align	128
        .global         matmul_kernel
        .type           matmul_kernel,@function
        .size           matmul_kernel,(.L_x_4 - matmul_kernel)
        .other          matmul_kernel,@"STO_CUDA_ENTRY STV_DEFAULT"
matmul_kernel:
.text.matmul_kernel:
[----:B------:R-:W-:Y:S02]  /*0000*/  IMAD.MOV.U32 R1, RZ, RZ, c[0x0][0x28] ;  /* 0x00000a00ff017624 */ /* 0x000fe400078e00ff */
[----:B------:R-:W-:Y:S01]  /*0010*/  IMAD.MOV.U32 R0, RZ, RZ, c[0x0][0x17c] ;  /* 0x00005f00ff007624 */ /* 0x000fe200078e00ff */
[----:B------:R-:W1:Y:S01]  /*0020*/  S2R R5, SR_CTAID.X ;  /* 0x0000000000057919 */ /* 0x000e620000002500 */
[----:B------:R-:W-:Y:S01]  /*0030*/  IMAD.MOV.U32 R164, RZ, RZ, c[0x0][0x180] ;  /* 0x00006000ffa47624 */ /* 0x000fe200078e00ff */
[----:B------:R-:W-:Y:S01]  /*0040*/  IADD3 R1, R1, -0x2390, RZ ;  /* 0xffffdc7001017810 */ /* 0x000fe20007ffe0ff */
[----:B------:R-:W-:Y:S01]  /*0050*/  ULDC.64 UR4, c[0x0][0x118] ;  /* 0x0000460000047ab9 */ /* 0x000fe20000000a00 */
[----:B------:R-:W-:Y:S01]  /*0060*/  IADD3 R0, R0, 0xff, RZ ;  /* 0x000000ff00007810 */ /* 0x000fe20007ffe0ff */
[----:B------:R-:W2:Y:S01]  /*0070*/  S2R R72, SR_TID.X ;  /* 0x0000000000487919 */ /* 0x000ea20000002100 */
[----:B------:R-:W-:Y:S01]  /*0080*/  IADD3 R149, R164, -0x11, RZ ;  /* 0xffffffefa4957810 */ /* 0x000fe20007ffe0ff */
[----:B------:R-:W-:Y:S01]  /*0090*/  IMAD.MOV.U32 R212, RZ, RZ, 0x1f ;  /* 0x0000001fffd47424 */ /* 0x000fe200078e00ff */
[----:B------:R-:W-:-:S04]  /*00a0*/  SHF.R.S32.HI R3, RZ, 0x1f, R0 ;  /* 0x0000001fff037819 */ /* 0x000fc80000011400 */
[----:B------:R-:W-:-:S04]  /*00b0*/  LEA.HI R3, R3, R0, RZ, 0x8 ;  /* 0x0000000003037211 */ /* 0x000fc800078f40ff */
[----:B------:R-:W-:-:S05]  /*00c0*/  SHF.R.S32.HI R3, RZ, 0x8, R3 ;  /* 0x00000008ff037819 */ /* 0x000fca0000011403 */
[----:B------:R-:W-:Y:S01]  /*00d0*/  IMAD.SHL.U32 R4, R3, 0x8, RZ ;  /* 0x0000000803047824 */ /* 0x000fe200078e00ff */
[----:B-1----:R-:W-:-:S04]  /*00e0*/  IABS R8, R5 ;  /* 0x0000000500087213 */ /* 0x002fc80000000000 */
[-C--:B------:R-:W-:Y:S02]  /*00f0*/  IABS R7, R4.reuse ;  /* 0x0000000400077213 */ /* 0x080fe40000000000 */
[----:B------:R-:W-:Y:S02]  /*0100*/  IABS R10, R4 ;  /* 0x00000004000a7213 */ /* 0x000fe40000000000 */
[----:B------:R-:W1:Y:S01]  /*0110*/  I2F.RP R0, R7 ;  /* 0x0000000700007306 */ /* 0x000e620000209400 */
[C---:B--2---:R-:W-:Y:S02]  /*0120*/  LOP3.LUT R150, R72.reuse, 0x7f, RZ, 0xc0, !PT ;  /* 0x0000007f48967812 */ /* 0x044fe400078ec0ff */
[----:B------:R-:W-:Y:S02]  /*0130*/  LOP3.LUT R221, R72, 0x1f, RZ, 0xc0, !PT ;  /* 0x0000001f48dd7812 */ /* 0x000fe400078ec0ff */
[----:B------:R-:W-:-:S04]  /*0140*/  SHF.L.U32 R204, R150, 0x2, RZ ;  /* 0x0000000296cc7819 */ /* 0x000fc800000006ff */
[----:B------:R-:W-:Y:S01]  /*0150*/  LOP3.LUT R188, R204, 0x20, RZ, 0x3c, !PT ;  /* 0x00000020ccbc7812 */ /* 0x000fe200078e3cff */
[----:B-1----:R-:W1:Y:S02]  /*0160*/  MUFU.RCP R0, R0 ;  /* 0x0000000000007308 */ /* 0x002e640000001000 */
[----:B-1----:R-:W-:Y:S01]  /*0170*/  IADD3 R2, R0, 0xffffffe, RZ ;  /* 0x0ffffffe00027810 */ /* 0x002fe20007ffe0ff */
[----:B------:R-:W-:-:S05]  /*0180*/  IMAD.MOV R0, RZ, RZ, -R10 ;  /* 0x000000ffff007224 */ /* 0x000fca00078e0a0a */
[----:B------:R1:W2:Y:S02]  /*0190*/  F2I.FTZ.U32.TRUNC.NTZ R3, R2 ;  /* 0x0000000200037305 */ /* 0x0002a4000021f000 */
[----:B-1----:R-:W-:Y:S01]  /*01a0*/  MOV R2, RZ ;  /* 0x000000ff00027202 */ /* 0x002fe20000000f00 */
[----:B--2---:R-:W-:-:S04]  /*01b0*/  IMAD.MOV R6, RZ, RZ, -R3 ;  /* 0x000000ffff067224 */ /* 0x004fc800078e0a03 */
[----:B------:R-:W-:Y:S02]  /*01c0*/  IMAD R9, R6, R7, RZ ;  /* 0x0000000706097224 */ /* 0x000fe400078e02ff */
[----:B------:R-:W-:Y:S02]  /*01d0*/  IMAD.MOV.U32 R6, RZ, RZ, R8 ;  /* 0x000000ffff067224 */ /* 0x000fe400078e0008 */
[----:B------:R-:W-:-:S06]  /*01e0*/  IMAD.HI.U32 R3, R3, R9, R2 ;  /* 0x0000000903037227 */ /* 0x000fcc00078e0002 */
[----:B------:R-:W-:-:S04]  /*01f0*/  IMAD.HI.U32 R3, R3, R6, RZ ;  /* 0x0000000603037227 */ /* 0x000fc800078e00ff */
[----:B------:R-:W-:-:S05]  /*0200*/  IMAD R0, R3, R0, R6 ;  /* 0x0000000003007224 */ /* 0x000fca00078e0206 */
[----:B------:R-:W-:-:S13]  /*0210*/  ISETP.GT.U32.AND P1, PT, R7, R0, PT ;  /* 0x000000000700720c */ /* 0x000fda0003f24070 */
[----:B------:R-:W-:Y:S01]  /*0220*/  @!P1 IMAD.IADD R0, R0, 0x1, -R7 ;  /* 0x0000000100009824 */ /* 0x000fe200078e0a07 */
[----:B------:R-:W-:Y:S02]  /*0230*/  @!P1 IADD3 R3, R3, 0x1, RZ ;  /* 0x0000000103039810 */ /* 0x000fe40007ffe0ff */
[----:B------:R-:W-:Y:S02]  /*0240*/  ISETP.NE.AND P1, PT, R4, RZ, PT ;  /* 0x000000ff0400720c */ /* 0x000fe40003f25270 */
[----:B------:R-:W-:Y:S02]  /*0250*/  ISETP.GE.U32.AND P0, PT, R0, R7, PT ;  /* 0x000000070000720c */ /* 0x000fe40003f06070 */
[----:B------:R-:W-:-:S04]  /*0260*/  LOP3.LUT R0, R5, R4, RZ, 0x3c, !PT ;  /* 0x0000000405007212 */ /* 0x000fc800078e3cff */
[----:B------:R-:W-:Y:S01]  /*0270*/  ISETP.GE.AND P2, PT, R0, RZ, PT ;  /* 0x000000ff0000720c */ /* 0x000fe20003f46270 */
[----:B------:R-:W-:-:S05]  /*0280*/  IMAD.MOV.U32 R0, RZ, RZ, c[0x0][0x178] ;  /* 0x00005e00ff007624 */ /* 0x000fca00078e00ff */
[----:B------:R-:W-:Y:S02]  /*0290*/  IADD3 R0, R0, 0x1ff, RZ ;  /* 0x000001ff00007810 */ /* 0x000fe40007ffe0ff */
[----:B------:R-:W-:-:S05]  /*02a0*/  @P0 IADD3 R3, R3, 0x1, RZ ;  /* 0x0000000103030810 */ /* 0x000fca0007ffe0ff */
[----:B------:R-:W-:Y:S01]  /*02b0*/  IMAD.MOV.U32 R2, RZ, RZ, R3 ;  /* 0x000000ffff027224 */ /* 0x000fe200078e0003 */
[----:B------:R-:W-:-:S03]  /*02c0*/  SHF.R.S32.HI R3, RZ, 0x1f, R0 ;  /* 0x0000001fff037819 */ /* 0x000fc60000011400 */
[----:B------:R-:W-:Y:S01]  /*02d0*/  @!P2 IMAD.MOV R2, RZ, RZ, -R2 ;  /* 0x000000ffff02a224 */ /* 0x000fe200078e0a02 */
[----:B------:R-:W-:Y:S02]  /*02e0*/  @!P1 LOP3.LUT R2, RZ, R4, RZ, 0x33, !PT ;  /* 0x00000004ff029212 */ /* 0x000fe400078e33ff */
[----:B------:R-:W-:Y:S02]  /*02f0*/  LEA.HI R3, R3, R0, RZ, 0x9 ;  /* 0x0000000003037211 */ /* 0x000fe400078f48ff */
[----:B------:R-:W-:Y:S01]  /*0300*/  SHF.L.U32 R12, R2, 0x3, RZ ;  /* 0x00000003020c7819 */ /* 0x000fe200000006ff */
[----:B------:R-:W-:-:S03]  /*0310*/  IMAD.MOV R2, RZ, RZ, -R2 ;  /* 0x000000ffff027224 */ /* 0x000fc600078e0a02 */
[----:B------:R-:W-:Y:S01]  /*0320*/  LEA.HI.SX32 R3, R3, -R12, 0x17 ;  /* 0x8000000c03037211 */ /* 0x000fe200078fbaff */
[----:B------:R-:W-:Y:S02]  /*0330*/  IMAD R15, R4, R2, R5 ;  /* 0x00000002040f7224 */ /* 0x000fe400078e0205 */
[----:B------:R-:W-:Y:S01]  /*0340*/  IMAD.MOV.U32 R2, RZ, RZ, RZ ;  /* 0x000000ffff027224 */ /* 0x000fe200078e00ff */
[----:B------:R-:W-:Y:S02]  /*0350*/  IMNMX R14, R3, 0x8, PT ;  /* 0x00000008030e7817 */ /* 0x000fe40003800200 */
[----:B------:R-:W-:Y:S02]  /*0360*/  IABS R4, R15 ;  /* 0x0000000f00047213 */ /* 0x000fe40000000000 */
[----:B------:R-:W-:-:S04]  /*0370*/  IABS R7, R14 ;  /* 0x0000000e00077213 */ /* 0x000fc80000000000 */
[----:B------:R-:W1:Y:S08]  /*0380*/  I2F.RP R0, R7 ;  /* 0x0000000700007306 */ /* 0x000e700000209400 */
[----:B-1----:R-:W1:Y:S02]  /*0390*/  MUFU.RCP R0, R0 ;  /* 0x0000000000007308 */ /* 0x002e640000001000 */
[----:B-1----:R-:W-:-:S02]  /*03a0*/  IADD3 R3, R0, 0xffffffe, RZ ;  /* 0x0ffffffe00037810 */ /* 0x002fc40007ffe0ff */
[----:B------:R-:W-:-:S04]  /*03b0*/  IABS R0, c[0x0][0x17c] ;  /* 0x00005f0000007a13 */ /* 0x000fc80000000000 */
[----:B------:R-:W1:Y:S02]  /*03c0*/  F2I.FTZ.U32.TRUNC.NTZ R3, R3 ;  /* 0x0000000300037305 */ /* 0x000e64000021f000 */
[----:B-1----:R-:W-:-:S04]  /*03d0*/  IMAD.MOV R6, RZ, RZ, -R3 ;  /* 0x000000ffff067224 */ /* 0x002fc800078e0a03 */
[----:B------:R-:W-:Y:S01]  /*03e0*/  IMAD R5, R6, R7, RZ ;  /* 0x0000000706057224 */ /* 0x000fe200078e02ff */
[----:B------:R-:W-:-:S03]  /*03f0*/  IABS R6, R14 ;  /* 0x0000000e00067213 */ /* 0x000fc60000000000 */
[----:B------:R-:W-:-:S04]  /*0400*/  IMAD.HI.U32 R2, R3, R5, R2 ;  /* 0x0000000503027227 */ /* 0x000fc800078e0002 */
[----:B------:R-:W-:Y:S02]  /*0410*/  IMAD.MOV R5, RZ, RZ, -R6 ;  /* 0x000000ffff057224 */ /* 0x000fe400078e0a06 */
[----:B------:R-:W-:Y:S01]  /*0420*/  IMAD.HI.U32 R3, R2, R4, RZ ;  /* 0x0000000402037227 */ /* 0x000fe200078e00ff */
[----:B------:R-:W1:Y:S03]  /*0430*/  I2F.RP R6, R0 ;  /* 0x0000000000067306 */ /* 0x000e660000209400 */
[----:B------:R-:W-:Y:S01]  /*0440*/  IMAD R2, R3, R5, R4 ;  /* 0x0000000503027224 */ /* 0x000fe200078e0204 */
[----:B------:R-:W-:-:S04]  /*0450*/  IABS R4, c[0x0][0x178] ;  /* 0x00005e0000047a13 */ /* 0x000fc80000000000 */
[----:B------:R-:W-:Y:S01]  /*0460*/  ISETP.GT.U32.AND P1, PT, R7, R2, PT ;  /* 0x000000020700720c */ /* 0x000fe20003f24070 */
[----:B-1----:R-:W1:-:S12]  /*0470*/  MUFU.RCP R6, R6 ;  /* 0x0000000600067308 */ /* 0x002e580000001000 */
[----:B------:R-:W-:Y:S01]  /*0480*/  @!P1 IMAD.IADD R2, R2, 0x1, -R7 ;  /* 0x0000000102029824 */ /* 0x000fe200078e0a07 */
[----:B------:R-:W-:Y:S02]  /*0490*/  @!P1 IADD3 R3, R3, 0x1, RZ ;  /* 0x0000000103039810 */ /* 0x000fe40007ffe0ff */
[----:B------:R-:W-:Y:S02]  /*04a0*/  ISETP.NE.AND P1, PT, R14, RZ, PT ;  /* 0x000000ff0e00720c */ /* 0x000fe40003f25270 */
[----:B------:R-:W-:Y:S02]  /*04b0*/  ISETP.GE.U32.AND P0, PT, R2, R7, PT ;  /* 0x000000070200720c */ /* 0x000fe40003f06070 */
[----:B------:R-:W-:Y:S02]  /*04c0*/  MOV R2, R4 ;  /* 0x0000000400027202 */ /* 0x000fe40000000f00 */
[----:B------:R-:W-:Y:S02]  /*04d0*/  LOP3.LUT R4, R15, R14, RZ, 0x3c, !PT ;  /* 0x0000000e0f047212 */ /* 0x000fe400078e3cff */
[----:B------:R-:W2:Y:S01]  /*04e0*/  I2F.RP R5, R2 ;  /* 0x0000000200057306 */ /* 0x000ea20000209400 */
[----:B-1----:R-:W-:-:S02]  /*04f0*/  IADD3 R8, R6, 0xffffffe, RZ ;  /* 0x0ffffffe06087810 */ /* 0x002fc40007ffe0ff */
[----:B------:R-:W-:-:S04]  /*0500*/  ISETP.GE.AND P2, PT, R4, RZ, PT ;  /* 0x000000ff0400720c */ /* 0x000fc80003f46270 */
[----:B------:R-:W-:Y:S01]  /*0510*/  @P0 IADD3 R3, R3, 0x1, RZ ;  /* 0x0000000103030810 */ /* 0x000fe20007ffe0ff */
[----:B------:R1:W3:Y:S04]  /*0520*/  F2I.FTZ.U32.TRUNC.NTZ R9, R8 ;  /* 0x0000000800097305 */ /* 0x0002e8000021f000 */
[----:B------:R-:W-:Y:S01]  /*0530*/  IMAD.MOV.U32 R13, RZ, RZ, R3 ;  /* 0x000000ffff0d7224 */ /* 0x000fe200078e0003 */
[----:B------:R-:W-:-:S03]  /*0540*/  SHF.R.U32.HI R3, RZ, 0x5, R72 ;  /* 0x00000005ff037819 */ /* 0x000fc60000011648 */
[----:B------:R-:W-:Y:S01]  /*0550*/  @!P2 IMAD.MOV R13, RZ, RZ, -R13 ;  /* 0x000000ffff0da224 */ /* 0x000fe200078e0a0d */
[----:B------:R-:W-:Y:S01]  /*0560*/  @!P1 LOP3.LUT R13, RZ, R14, RZ, 0x33, !PT ;  /* 0x0000000eff0d9212 */ /* 0x000fe200078e33ff */
[----:B--2---:R-:W2:Y:S01]  /*0570*/  MUFU.RCP R5, R5 ;  /* 0x0000000500057308 */ /* 0x004ea20000001000 */
[----:B------:R-:W-:Y:S02]  /*0580*/  SGXT.U32 R3, R3, 0x2 ;  /* 0x000000020303781a */ /* 0x000fe40000000000 */
[----:B-1----:R-:W-:Y:S01]  /*0590*/  MOV R8, RZ ;  /* 0x000000ff00087202 */ /* 0x002fe20000000f00 */
[----:B------:R-:W-:Y:S02]  /*05a0*/  IMAD.SHL.U32 R252, R13, 0x100, RZ ;  /* 0x000001000dfc7824 */ /* 0x000fe400078e00ff */
[----:B---3--:R-:W-:Y:S02]  /*05b0*/  IMAD.MOV R4, RZ, RZ, -R9 ;  /* 0x000000ffff047224 */ /* 0x008fe400078e0a09 */
[----:B------:R-:W-:Y:S01]  /*05c0*/  IMAD.MOV R13, RZ, RZ, -R13 ;  /* 0x000000ffff0d7224 */ /* 0x000fe200078e0a0d */
[----:B------:R-:W-:Y:S01]  /*05d0*/  LOP3.LUT R10, R252, R3, RZ, 0xfc, !PT ;  /* 0x00000003fc0a7212 */ /* 0x000fe200078efcff */
[----:B------:R-:W-:-:S02]  /*05e0*/  IMAD.MOV.U32 R3, RZ, RZ, R4 ;  /* 0x000000ffff037224 */ /* 0x000fc400078e0004 */
[----:B------:R-:W-:Y:S01]  /*05f0*/  IMAD R13, R14, R13, R15 ;  /* 0x0000000d0e0d7224 */ /* 0x000fe200078e020f */
[C---:B------:R-:W-:Y:S01]  /*0600*/  LOP3.LUT R17, R10.reuse, 0xfc, RZ, 0xfc, !PT ;  /* 0x000000fc0a117812 */ /* 0x040fe200078efcff */
[----:B------:R-:W-:Y:S01]  /*0610*/  IMAD R3, R3, R0, RZ ;  /* 0x0000000003037224 */ /* 0x000fe200078e02ff */
[----:B------:R-:W-:Y:S01]  /*0620*/  LOP3.LUT R16, R10, 0x4, RZ, 0xfc, !PT ;  /* 0x000000040a107812 */ /* 0x000fe200078efcff */
[----:B------:R-:W-:Y:S01]  /*0630*/  IMAD.IADD R13, R12, 0x1, R13 ;  /* 0x000000010c0d7824 */ /* 0x000fe200078e020d */
[----:B--2---:R-:W-:Y:S01]  /*0640*/  IADD3 R6, R5, 0xffffffe, RZ ;  /* 0x0ffffffe05067810 */ /* 0x004fe20007ffe0ff */
[----:B------:R-:W-:Y:S01]  /*0650*/  IMAD.HI.U32 R8, R9, R3, R8 ;  /* 0x0000000309087227 */ /* 0x000fe200078e0008 */
[----:B------:R-:W-:Y:S02]  /*0660*/  IABS R11, R17 ;  /* 0x00000011000b7213 */ /* 0x000fe40000000000 */
[----:B------:R-:W-:Y:S01]  /*0670*/  IABS R5, R10 ;  /* 0x0000000a00057213 */ /* 0x000fe20000000000 */
[----:B------:R-:W1:Y:S01]  /*0680*/  F2I.FTZ.U32.TRUNC.NTZ R7, R6 ;  /* 0x0000000600077305 */ /* 0x000e62000021f000 */
[----:B------:R-:W-:Y:S01]  /*0690*/  LOP3.LUT R18, R10, 0x8, RZ, 0xfc, !PT ;  /* 0x000000080a127812 */ /* 0x000fe200078efcff */
[----:B------:R-:W-:Y:S01]  /*06a0*/  IMAD.HI.U32 R4, R8, R11, RZ ;  /* 0x0000000b08047227 */ /* 0x000fe200078e00ff */
[----:B------:R-:W-:-:S02]  /*06b0*/  LOP3.LUT R19, R10, 0xc, RZ, 0xfc, !PT ;  /* 0x0000000c0a137812 */ /* 0x000fc400078efcff */
[----:B------:R-:W-:Y:S01]  /*06c0*/  IABS R14, R18 ;  /* 0x00000012000e7213 */ /* 0x000fe20000000000 */
[----:B------:R-:W-:Y:S01]  /*06d0*/  IMAD.HI.U32 R3, R8, R5, RZ ;  /* 0x0000000508037227 */ /* 0x000fe200078e00ff */
[----:B------:R-:W-:Y:S02]  /*06e0*/  IABS R15, R19 ;  /* 0x00000013000f7213 */ /* 0x000fe40000000000 */
[----:B------:R-:W-:Y:S01]  /*06f0*/  ISETP.GE.AND P5, PT, R18, RZ, PT ;  /* 0x000000ff1200720c */ /* 0x000fe20003fa6270 */
[----:B------:R-:W-:Y:S01]  /*0700*/  IMAD.MOV R4, RZ, RZ, -R4 ;  /* 0x000000ffff047224 */ /* 0x000fe200078e0a04 */
[----:B------:R-:W-:Y:S01]  /*0710*/  ISETP.GE.AND P2, PT, R16, RZ, PT ;  /* 0x000000ff1000720c */ /* 0x000fe20003f46270 */
[----:B------:R-:W-:Y:S01]  /*0720*/  IMAD.MOV R3, RZ, RZ, -R3 ;  /* 0x000000ffff037224 */ /* 0x000fe200078e0a03 */
[----:B------:R-:W-:Y:S01]  /*0730*/  ISETP.GE.AND P4, PT, R19, RZ, PT ;  /* 0x000000ff1300720c */ /* 0x000fe20003f86270 */
[----:B------:R-:W-:Y:S01]  /*0740*/  IMAD R11, R0, R4, R11 ;  /* 0x00000004000b7224 */ /* 0x000fe200078e020b */
[----:B------:R-:W-:Y:S01]  /*0750*/  LOP3.LUT R18, R10, 0x1c, RZ, 0xfc, !PT ;  /* 0x0000001c0a127812 */ /* 0x000fe200078efcff */
[C---:B------:R-:W-:Y:S01]  /*0760*/  IMAD R4, R0.reuse, R3, R5 ;  /* 0x0000000300047224 */ /* 0x040fe200078e0205 */
[----:B------:R-:W-:Y:S01]  /*0770*/  IABS R3, R16 ;  /* 0x0000001000037213 */ /* 0x000fe20000000000 */
[----:B-1----:R-:W-:Y:S01]  /*0780*/  IMAD.MOV R9, RZ, RZ, -R7 ;  /* 0x000000ffff097224 */ /* 0x002fe200078e0a07 */
[C---:B------:R-:W-:Y:S01]  /*0790*/  ISETP.GT.U32.AND P1, PT, R0.reuse, R11, PT ;  /* 0x0000000b0000720c */ /* 0x040fe20003f24070 */
[----:B------:R-:W-:Y:S01]  /*07a0*/  IMAD.MOV.U32 R6, RZ, RZ, RZ ;  /* 0x000000ffff067224 */ /* 0x000fe200078e00ff */
[----:B------:R-:W-:Y:S01]  /*07b0*/  ISETP.GT.U32.AND P0, PT, R0, R4, PT ;  /* 0x000000040000720c */ /* 0x000fe20003f04070 */
[----:B------:R-:W-:Y:S01]  /*07c0*/  IMAD.MOV.U32 R5, RZ, RZ, R9 ;  /* 0x000000ffff057224 */ /* 0x000fe200078e0009 */
[----:B------:R-:W-:Y:S01]  /*07d0*/  MOV R9, R3 ;  /* 0x0000000300097202 */ /* 0x000fe20000000f00 */
[----:B------:R-:W-:Y:S01]  /*07e0*/  IMAD R76, R13, 0x200, R150 ;  /* 0x000002000d4c7824 */ /* 0x000fe200078e0296 */
[----:B------:R-:W-:Y:S01]  /*07f0*/  LOP3.LUT R20, R10, 0x20, RZ, 0xfc, !PT ;  /* 0x000000200a147812 */ /* 0x000fe200078efcff */
[----:B------:R-:W-:Y:S01]  /*0800*/  IMAD R5, R5, R2, RZ ;  /* 0x0000000205057224 */ /* 0x000fe200078e02ff */
[----:B------:R-:W-:Y:S01]  /*0810*/  IABS R16, R18 ;  /* 0x0000001200107213 */ /* 0x000fe20000000000 */
[----:B------:R-:W-:Y:S01]  /*0820*/  IMAD.HI.U32 R3, R8, R9, RZ ;  /* 0x0000000908037227 */ /* 0x000fe200078e00ff */
[----:B------:R-:W-:Y:S01]  /*0830*/  IABS R19, R20 ;  /* 0x0000001400137213 */ /* 0x000fe20000000000 */
[----:B------:R-:W-:Y:S01]  /*0840*/  STL [R1+0x14c0], R76 ;  /* 0x0014c04c01007387 */ /* 0x000fe20000100800 */
[C---:B------:R-:W-:Y:S01]  /*0850*/  LOP3.LUT R22, R10.reuse, 0x24, RZ, 0xfc, !PT ;  /* 0x000000240a167812 */ /* 0x040fe200078efcff */
[----:B------:R-:W-:Y:S01]  /*0860*/  IMAD.HI.U32 R6, R7, R5, R6 ;  /* 0x0000000507067227 */ /* 0x000fe200078e0006 */
[----:B------:R-:W-:-:S02]  /*0870*/  LOP3.LUT R26, R10, 0x2c, RZ, 0xfc, !PT ;  /* 0x0000002c0a1a7812 */ /* 0x000fc400078efcff */
[----:B------:R-:W-:Y:S01]  /*0880*/  @!P0 IADD3 R4, R4, -R0, RZ ;  /* 0x8000000004048210 */ /* 0x000fe20007ffe0ff */
[----:B------:R-:W-:Y:S01]  /*0890*/  IMAD.MOV R5, RZ, RZ, -R3 ;  /* 0x000000ffff057224 */ /* 0x000fe200078e0a03 */
[----:B------:R-:W-:Y:S01]  /*08a0*/  ISETP.GE.AND P0, PT, R17, RZ, PT ;  /* 0x000000ff1100720c */ /* 0x000fe20003f06270 */
[----:B------:R-:W-:Y:S01]  /*08b0*/  IMAD.MOV.U32 R7, RZ, RZ, R14 ;  /* 0x000000ffff077224 */ /* 0x000fe200078e000e */
[C---:B------:R-:W-:Y:S01]  /*08c0*/  ISETP.GT.U32.AND P6, PT, R0.reuse, R4, PT ;  /* 0x000000040000720c */ /* 0x040fe20003fc4070 */
[----:B------:R-:W-:Y:S01]  /*08d0*/  IMAD R5, R0, R5, R9 ;  /* 0x0000000500057224 */ /* 0x000fe200078e0209 */
[----:B------:R-:W-:Y:S01]  /*08e0*/  LOP3.LUT R14, R10, 0x10, RZ, 0xfc, !PT ;  /* 0x000000100a0e7812 */ /* 0x000fe200078efcff */
[----:B------:R-:W-:Y:S01]  /*08f0*/  IMAD.HI.U32 R3, R8, R7, RZ ;  /* 0x0000000708037227 */ /* 0x000fe200078e00ff */
[----:B------:R-:W-:Y:S02]  /*0900*/  IABS R21, R22 ;  /* 0x0000001600157213 */ /* 0x000fe40000000000 */
[----:B------:R-:W-:Y:S01]  /*0910*/  IABS R12, R14 ;  /* 0x0000000e000c7213 */ /* 0x000fe20000000000 */
[----:B------:R-:W-:Y:S01]  /*0920*/  @!P1 IMAD.IADD R11, R11, 0x1, -R0 ;  /* 0x000000010b0b9824 */ /* 0x000fe200078e0a00 */
[----:B------:R-:W-:Y:S01]  /*0930*/  ISETP.GT.U32.AND P1, PT, R0, R5, PT ;  /* 0x000000050000720c */ /* 0x000fe20003f24070 */
[----:B------:R-:W-:Y:S01]  /*0940*/  IMAD.MOV R9, RZ, RZ, -R3 ;  /* 0x000000ffff097224 */ /* 0x000fe200078e0a03 */
[----:B------:R-:W-:Y:S01]  /*0950*/  LOP3.LUT R24, R10, 0x28, RZ, 0xfc, !PT ;  /* 0x000000280a187812 */ /* 0x000fe200078efcff */
[----:B------:R-:W-:Y:S01]  /*0960*/  IMAD.HI.U32 R3, R8, R15, RZ ;  /* 0x0000000f08037227 */ /* 0x000fe200078e00ff */
[----:B------:R-:W-:-:S02]  /*0970*/  ISETP.GT.U32.AND P3, PT, R0, R11, PT ;  /* 0x0000000b0000720c */ /* 0x000fc40003f64070 */
[----:B------:R-:W-:Y:S01]  /*0980*/  IABS R23, R24 ;  /* 0x0000001800177213 */ /* 0x000fe20000000000 */
[----:B------:R-:W-:Y:S01]  /*0990*/  IMAD R7, R0, R9, R7 ;  /* 0x0000000900077224 */ /* 0x000fe200078e0207 */
[----:B------:R-:W-:Y:S01]  /*09a0*/  LOP3.LUT R28, R10, 0x3c, RZ, 0xfc, !PT ;  /* 0x0000003c0a1c7812 */ /* 0x000fe200078efcff */
[--C-:B------:R-:W-:Y:S01]  /*09b0*/  @!P6 IMAD.IADD R4, R4, 0x1, -R0.reuse ;  /* 0x000000010404e824 */ /* 0x100fe200078e0a00 */
[----:B------:R-:W-:Y:S01]  /*09c0*/  LOP3.LUT R30, R10, 0x40, RZ, 0xfc, !PT ;  /* 0x000000400a1e7812 */ /* 0x000fe200078efcff */
[----:B------:R-:W-:Y:S01]  /*09d0*/  IMAD.MOV R3, RZ, RZ, -R3 ;  /* 0x000000ffff037224 */ /* 0x000fe200078e0a03 */
[----:B------:R-:W-:Y:S01]  /*09e0*/  ISETP.GT.U32.AND P6, PT, R0, R7, PT ;  /* 0x000000070000720c */ /* 0x000fe20003fc4070 */
[--C-:B------:R-:W-:Y:S01]  /*09f0*/  @!P1 IMAD.IADD R5, R5, 0x1, -R0.reuse ;  /* 0x0000000105059824 */ /* 0x100fe200078e0a00 */
[----:B------:R-:W-:Y:S01]  /*0a00*/  LOP3.LUT R31, R10, 0x44, RZ, 0xfc, !PT ;  /* 0x000000440a1f7812 */ /* 0x000fe200078efcff */
[----:B------:R-:W-:Y:S01]  /*0a10*/  IMAD R9, R0, R3, R15 ;  /* 0x0000000300097224 */ /* 0x000fe200078e020f */
[----:B------:R-:W-:Y:S01]  /*0a20*/  IABS R27, R30 ;  /* 0x0000001e001b7213 */ /* 0x000fe20000000000 */
[----:B------:R-:W-:Y:S01]  /*0a30*/  @!P3 IMAD.IADD R11, R11, 0x1, -R0 ;  /* 0x000000010b0bb824 */ /* 0x000fe200078e0a00 */
[----:B------:R-:W-:Y:S01]  /*0a40*/  ISETP.GE.AND P3, PT, R10, RZ, PT ;  /* 0x000000ff0a00720c */ /* 0x000fe20003f66270 */
[----:B------:R-:W-:Y:S01]  /*0a50*/  IMAD.MOV.U32 R15, RZ, RZ, R12 ;  /* 0x000000ffff0f7224 */ /* 0x000fe200078e000c */
[----:B------:R-:W-:-:S02]  /*0a60*/  ISETP.GT.U32.AND P1, PT, R0, R5, PT ;  /* 0x000000050000720c */ /* 0x000fc40003f24070 */
[----:B------:R-:W-:Y:S02]  /*0a70*/  LOP3.LUT R12, R10, 0x14, RZ, 0xfc, !PT ;  /* 0x000000140a0c7812 */ /* 0x000fe400078efcff */
[----:B------:R-:W-:Y:S01]  /*0a80*/  MOV R3, R11 ;  /* 0x0000000b00037202 */ /* 0x000fe20000000f00 */
[----:B------:R-:W-:Y:S01]  /*0a90*/  @!P6 IMAD.IADD R7, R7, 0x1, -R0 ;  /* 0x000000010707e824 */ /* 0x000fe200078e0a00 */
[----:B------:R-:W-:Y:S01]  /*0aa0*/  IABS R17, R12 ;  /* 0x0000000c00117213 */ /* 0x000fe20000000000 */
[----:B------:R-:W-:Y:S01]  /*0ab0*/  IMAD.HI.U32 R11, R8, R15, RZ ;  /* 0x0000000f080b7227 */ /* 0x000fe200078e00ff */
[----:B------:R-:W-:Y:S02]  /*0ac0*/  IABS R29, R31 ;  /* 0x0000001f001d7213 */ /* 0x000fe40000000000 */
[C---:B------:R-:W-:Y:S01]  /*0ad0*/  ISETP.GT.U32.AND P6, PT, R0.reuse, R7, PT ;  /* 0x000000070000720c */ /* 0x040fe20003fc4070 */
[----:B------:R-:W-:Y:S01]  /*0ae0*/  @!P3 IMAD.MOV R4, RZ, RZ, -R4 ;  /* 0x000000ffff04b224 */ /* 0x000fe200078e0a04 */
[----:B------:R-:W-:Y:S01]  /*0af0*/  ISETP.GT.U32.AND P3, PT, R0, R9, PT ;  /* 0x000000090000720c */ /* 0x000fe20003f64070 */
[----:B------:R-:W-:Y:S01]  /*0b00*/  @!P0 IMAD.MOV R3, RZ, RZ, -R3 ;  /* 0x000000ffff038224 */ /* 0x000fe200078e0a03 */
[----:B------:R-:W-:Y:S01]  /*0b10*/  @!P1 IADD3 R5, R5, -R0, RZ ;  /* 0x8000000005059210 */ /* 0x000fe20007ffe0ff */
[----:B------:R-:W-:Y:S01]  /*0b20*/  IMAD.MOV R11, RZ, RZ, -R11 ;  /* 0x000000ffff0b7224 */ /* 0x000fe200078e0a0b */
[----:B------:R-:W-:Y:S01]  /*0b30*/  ISETP.GE.AND P1, PT, R12, RZ, PT ;  /* 0x000000ff0c00720c */ /* 0x000fe20003f26270 */
[----:B------:R-:W-:Y:S01]  /*0b40*/  IMAD.HI.U32 R12, R8, R17, RZ ;  /* 0x00000011080c7227 */ /* 0x000fe200078e00ff */
[----:B------:R-:W-:-:S02]  /*0b50*/  ISETP.GE.AND P0, PT, R14, RZ, PT ;  /* 0x000000ff0e00720c */ /* 0x000fc40003f06270 */
[C---:B------:R-:W-:Y:S01]  /*0b60*/  LOP3.LUT R14, R10.reuse, 0x18, RZ, 0xfc, !PT ;  /* 0x000000180a0e7812 */ /* 0x040fe200078efcff */
[----:B------:R-:W-:Y:S01]  /*0b70*/  IMAD.MOV R12, RZ, RZ, -R12 ;  /* 0x000000ffff0c7224 */ /* 0x000fe200078e0a0c */
[----:B------:R-:W-:Y:S01]  /*0b80*/  LOP3.LUT R32, R10, 0x48, RZ, 0xfc, !PT ;  /* 0x000000480a207812 */ /* 0x000fe200078efcff */
[--C-:B------:R-:W-:Y:S01]  /*0b90*/  @!P6 IMAD.IADD R7, R7, 0x1, -R0.reuse ;  /* 0x000000010707e824 */ /* 0x100fe200078e0a00 */
[----:B------:R-:W-:Y:S01]  /*0ba0*/  ISETP.GE.AND P6, PT, R14, RZ, PT ;  /* 0x000000ff0e00720c */ /* 0x000fe20003fc6270 */
[----:B------:R-:W-:Y:S01]  /*0bb0*/  IMAD R12, R0, R12, R17 ;  /* 0x0000000c000c7224 */ /* 0x000fe200078e0211 */
[C---:B------:R-:W-:Y:S01]  /*0bc0*/  LOP3.LUT R34, R10.reuse, 0x50, RZ, 0xfc, !PT ;  /* 0x000000500a227812 */ /* 0x040fe200078efcff */
[----:B------:R-:W-:Y:S01]  /*0bd0*/  @!P3 IMAD.IADD R9, R9, 0x1, -R0 ;  /* 0x000000010909b824 */ /* 0x000fe200078e0a00 */
[----:B------:R-:W-:Y:S01]  /*0be0*/  LOP3.LUT R38, R10, 0x60, RZ, 0xfc, !PT ;  /* 0x000000600a267812 */ /* 0x000fe200078efcff */
[----:B------:R-:W-:Y:S01]  /*0bf0*/  @!P5 IMAD.MOV R7, RZ, RZ, -R7 ;  /* 0x000000ffff07d224 */ /* 0x000fe200078e0a07 */
[C---:B------:R-:W-:Y:S01]  /*0c00*/  ISETP.GT.U32.AND P5, PT, R0.reuse, R12, PT ;  /* 0x0000000c0000720c */ /* 0x040fe20003fa4070 */
[C---:B------:R-:W-:Y:S01]  /*0c10*/  IMAD R11, R0.reuse, R11, R15 ;  /* 0x0000000b000b7224 */ /* 0x040fe200078e020f */
[----:B------:R-:W-:Y:S01]  /*0c20*/  IABS R15, R14 ;  /* 0x0000000e000f7213 */ /* 0x000fe20000000000 */
[----:B------:R-:W-:Y:S01]  /*0c30*/  @!P2 IMAD.MOV R5, RZ, RZ, -R5 ;  /* 0x000000ffff05a224 */ /* 0x000fe200078e0a05 */
[C---:B------:R-:W-:Y:S01]  /*0c40*/  ISETP.GT.U32.AND P3, PT, R0.reuse, R9, PT ;  /* 0x000000090000720c */ /* 0x040fe20003f64070 */
[----:B------:R-:W-:Y:S01]  /*0c50*/  IMAD.MOV.U32 R17, RZ, RZ, R16 ;  /* 0x000000ffff117224 */ /* 0x000fe200078e0010 */
[----:B------:R-:W-:Y:S01]  /*0c60*/  ISETP.GT.U32.AND P2, PT, R0, R11, PT ;  /* 0x0000000b0000720c */ /* 0x000fe20003f44070 */
[----:B------:R-:W-:Y:S01]  /*0c70*/  IMAD.HI.U32 R14, R8, R15, RZ ;  /* 0x0000000f080e7227 */ /* 0x000fe200078e00ff */
[----:B------:R-:W-:-:S02]  /*0c80*/  LOP3.LUT R36, R10, 0x5c, RZ, 0xfc, !PT ;  /* 0x0000005c0a247812 */ /* 0x000fc400078efcff */
[----:B------:R-:W-:Y:S01]  /*0c90*/  LOP3.LUT R39, R10, 0x64, RZ, 0xfc, !PT ;  /* 0x000000640a277812 */ /* 0x000fe200078efcff */
[----:B------:R-:W-:Y:S01]  /*0ca0*/  IMAD.HI.U32 R16, R8, R19, RZ ;  /* 0x0000001308107227 */ /* 0x000fe200078e00ff */
[----:B------:R-:W-:Y:S02]  /*0cb0*/  IADD3 R14, -R14, RZ, RZ ;  /* 0x000000ff0e0e7210 */ /* 0x000fe40007ffe1ff */
[----:B------:R-:W-:Y:S01]  /*0cc0*/  @!P5 IADD3 R12, R12, -R0, RZ ;  /* 0x800000000c0cd210 */ /* 0x000fe20007ffe0ff */
[----:B------:R-:W-:Y:S01]  /*0cd0*/  IMAD.MOV R16, RZ, RZ, -R16 ;  /* 0x000000ffff107224 */ /* 0x000fe200078e0a10 */
[----:B------:R-:W-:Y:S01]  /*0ce0*/  IABS R37, R36 ;  /* 0x0000002400257213 */ /* 0x000fe20000000000 */
[--C-:B------:R-:W-:Y:S01]  /*0cf0*/  @!P3 IMAD.IADD R9, R9, 0x1, -R0.reuse ;  /* 0x000000010909b824 */ /* 0x100fe200078e0a00 */
[C---:B------:R-:W-:Y:S01]  /*0d00*/  ISETP.GT.U32.AND P5, PT, R0.reuse, R12, PT ;  /* 0x0000000c0000720c */ /* 0x040fe20003fa4070 */
[----:B------:R-:W-:Y:S01]  /*0d10*/  IMAD R14, R0, R14, R15 ;  /* 0x0000000e000e7224 */ /* 0x000fe200078e020f */
[----:B------:R-:W-:Y:S01]  /*0d20*/  ISETP.GE.AND P3, PT, R18, RZ, PT ;  /* 0x000000ff1200720c */ /* 0x000fe20003f66270 */
[----:B------:R-:W-:Y:S01]  /*0d30*/  @!P4 IMAD.MOV R9, RZ, RZ, -R9 ;  /* 0x000000ffff09c224 */ /* 0x000fe200078e0a09 */
[----:B------:R-:W-:Y:S01]  /*0d40*/  IABS R18, R26 ;  /* 0x0000001a00127213 */ /* 0x000fe20000000000 */
[C---:B------:R-:W-:Y:S01]  /*0d50*/  IMAD R16, R0.reuse, R16, R19 ;  /* 0x0000001000107224 */ /* 0x040fe200078e0213 */
[----:B------:R-:W-:Y:S01]  /*0d60*/  ISETP.GT.U32.AND P4, PT, R0, R14, PT ;  /* 0x0000000e0000720c */ /* 0x000fe20003f84070 */
[----:B------:R-:W-:Y:S01]  /*0d70*/  @!P2 IMAD.IADD R11, R11, 0x1, -R0 ;  /* 0x000000010b0ba824 */ /* 0x000fe200078e0a00 */
[----:B------:R-:W-:Y:S01]  /*0d80*/  LOP3.LUT R42, R10, 0x74, RZ, 0xfc, !PT ;  /* 0x000000740a2a7812 */ /* 0x000fe200078efcff */
[----:B------:R-:W-:Y:S01]  /*0d90*/  IMAD.HI.U32 R15, R8, R17, RZ ;  /* 0x00000011080f7227 */ /* 0x000fe200078e00ff */
[----:B------:R-:W-:-:S02]  /*0da0*/  LOP3.LUT R40, R10, 0x70, RZ, 0xfc, !PT ;  /* 0x000000700a287812 */ /* 0x000fc400078efcff */
[----:B------:R-:W-:Y:S01]  /*0db0*/  ISETP.GT.U32.AND P2, PT, R0, R11, PT ;  /* 0x0000000b0000720c */ /* 0x000fe20003f44070 */
[----:B------:R-:W-:Y:S01]  /*0dc0*/  @!P5 IMAD.IADD R12, R12, 0x1, -R0 ;  /* 0x000000010c0cd824 */ /* 0x000fe200078e0a00 */
[----:B------:R-:W-:Y:S01]  /*0dd0*/  ISETP.GT.U32.AND P5, PT, R0, R16, PT ;  /* 0x000000100000720c */ /* 0x000fe20003fa4070 */
[----:B------:R-:W-:Y:S01]  /*0de0*/  IMAD.MOV R15, RZ, RZ, -R15 ;  /* 0x000000ffff0f7224 */ /* 0x000fe200078e0a0f */
[----:B------:R-:W-:Y:S01]  /*0df0*/  IABS R41, R42 ;  /* 0x0000002a00297213 */ /* 0x000fe20000000000 */
[----:B------:R-:W-:Y:S01]  /*0e00*/  @!P1 IMAD.MOV R12, RZ, RZ, -R12 ;  /* 0x000000ffff0c9224 */ /* 0x000fe200078e0a0c */
[----:B------:R-:W-:Y:S01]  /*0e10*/  ISETP.GE.AND P1, PT, R22, RZ, PT ;  /* 0x000000ff1600720c */ /* 0x000fe20003f26270 */
[----:B------:R-:W-:Y:S01]  /*0e20*/  @!P4 IMAD.IADD R14, R14, 0x1, -R0 ;  /* 0x000000010e0ec824 */ /* 0x000fe200078e0a00 */
[----:B------:R-:W-:Y:S01]  /*0e30*/  LOP3.LUT R22, R10, 0x34, RZ, 0xfc, !PT ;  /* 0x000000340a167812 */ /* 0x000fe200078efcff */
[----:B------:R-:W-:Y:S01]  /*0e40*/  IMAD R15, R0, R15, R17 ;  /* 0x0000000f000f7224 */ /* 0x000fe200078e0211 */
[----:B------:R-:W-:Y:S01]  /*0e50*/  LOP3.LUT R45, R10, 0x7c, RZ, 0xfc, !PT ;  /* 0x0000007c0a2d7812 */ /* 0x000fe200078efcff */
[----:B------:R-:W-:Y:S01]  /*0e60*/  IMAD.HI.U32 R17, R8, R21, RZ ;  /* 0x0000001508117227 */ /* 0x000fe200078e00ff */
[----:B------:R-:W-:-:S02]  /*0e70*/  ISETP.GT.U32.AND P4, PT, R0, R14, PT ;  /* 0x0000000e0000720c */ /* 0x000fc40003f84070 */
[----:B------:R-:W-:Y:S01]  /*0e80*/  IABS R25, R22 ;  /* 0x0000001600197213 */ /* 0x000fe20000000000 */
[----:B------:R-:W-:Y:S01]  /*0e90*/  IMAD.MOV R17, RZ, RZ, -R17 ;  /* 0x000000ffff117224 */ /* 0x000fe200078e0a11 */
[----:B------:R-:W-:Y:S01]  /*0ea0*/  LOP3.LUT R44, R10, 0x78, RZ, 0xfc, !PT ;  /* 0x000000780a2c7812 */ /* 0x000fe200078efcff */
[--C-:B------:R-:W-:Y:S01]  /*0eb0*/  @!P5 IMAD.IADD R16, R16, 0x1, -R0.reuse ;  /* 0x000000011010d824 */ /* 0x100fe200078e0a00 */
[----:B------:R-:W-:Y:S01]  /*0ec0*/  IABS R43, R45 ;  /* 0x0000002d002b7213 */ /* 0x000fe20000000000 */
[----:B------:R-:W-:Y:S01]  /*0ed0*/  @!P2 IMAD.IADD R11, R11, 0x1, -R0 ;  /* 0x000000010b0ba824 */ /* 0x000fe200078e0a00 */
[C---:B------:R-:W-:Y:S01]  /*0ee0*/  ISETP.GT.U32.AND P2, PT, R0.reuse, R15, PT ;  /* 0x0000000f0000720c */ /* 0x040fe20003f44070 */
[C---:B------:R-:W-:Y:S01]  /*0ef0*/  IMAD R17, R0.reuse, R17, R21 ;  /* 0x0000001100117224 */ /* 0x040fe200078e0215 */
[----:B------:R-:W-:Y:S01]  /*0f00*/  ISETP.GT.U32.AND P5, PT, R0, R16, PT ;  /* 0x000000100000720c */ /* 0x000fe20003fa4070 */
[----:B------:R-:W-:Y:S01]  /*0f10*/  IMAD.MOV.U32 R21, RZ, RZ, R18 ;  /* 0x000000ffff157224 */ /* 0x000fe200078e0012 */
[----:B------:R-:W-:Y:S01]  /*0f20*/  LOP3.LUT R46, R10, 0x84, RZ, 0xfc, !PT ;  /* 0x000000840a2e7812 */ /* 0x000fe200078efcff */
[----:B------:R-:W-:Y:S01]  /*0f30*/  IMAD.HI.U32 R18, R8, R23, RZ ;  /* 0x0000001708127227 */ /* 0x000fe200078e00ff */
[----:B------:R-:W-:-:S02]  /*0f40*/  LOP3.LUT R48, R10, 0x88, RZ, 0xfc, !PT ;  /* 0x000000880a307812 */ /* 0x000fc400078efcff */
[----:B------:R-:W-:Y:S01]  /*0f50*/  LOP3.LUT R50, R10, 0x8c, RZ, 0xfc, !PT ;  /* 0x0000008c0a327812 */ /* 0x000fe200078efcff */
[--C-:B------:R-:W-:Y:S01]  /*0f60*/  @!P4 IMAD.IADD R14, R14, 0x1, -R0.reuse ;  /* 0x000000010e0ec824 */ /* 0x100fe200078e0a00 */
[----:B------:R-:W-:Y:S01]  /*0f70*/  IADD3 R18, -R18, RZ, RZ ;  /* 0x000000ff12127210 */ /* 0x000fe20007ffe1ff */
[----:B------:R-:W-:Y:S01]  /*0f80*/  IMAD.HI.U32 R19, R8, R21, RZ ;  /* 0x0000001508137227 */ /* 0x000fe200078e00ff */
[C---:B------:R-:W-:Y:S02]  /*0f90*/  ISETP.GT.U32.AND P4, PT, R0.reuse, R17, PT ;  /* 0x000000110000720c */ /* 0x040fe40003f84070 */
[----:B------:R-:W-:Y:S01]  /*0fa0*/  @!P2 IADD3 R15, R15, -R0, RZ ;  /* 0x800000000f0fa210 */ /* 0x000fe20007ffe0ff */
[----:B------:R-:W-:Y:S01]  /*0fb0*/  IMAD R18, R0, R18, R23 ;  /* 0x0000001200127224 */ /* 0x000fe200078e0217 */
[----:B------:R-:W-:Y:S01]  /*0fc0*/  IABS R47, R50 ;  /* 0x00000032002f7213 */ /* 0x000fe20000000000 */
[--C-:B------:R-:W-:Y:S01]  /*0fd0*/  @!P5 IMAD.IADD R16, R16, 0x1, -R0.reuse ;  /* 0x000000011010d824 */ /* 0x100fe200078e0a00 */
[C---:B------:R-:W-:Y:S01]  /*0fe0*/  ISETP.GT.U32.AND P2, PT, R0.reuse, R15, PT ;  /* 0x0000000f0000720c */ /* 0x040fe20003f44070 */
[----:B------:R-:W-:Y:S01]  /*0ff0*/  IMAD.MOV R19, RZ, RZ, -R19 ;  /* 0x000000ffff137224 */ /* 0x000fe200078e0a13 */
[----:B------:R-:W-:Y:S01]  /*1000*/  ISETP.GT.U32.AND P5, PT, R0, R18, PT ;  /* 0x000000120000720c */ /* 0x000fe20003fa4070 */
[----:B------:R-:W-:Y:S01]  /*1010*/  @!P0 IMAD.MOV R11, RZ, RZ, -R11 ;  /* 0x000000ffff0b8224 */ /* 0x000fe200078e0a0b */
[----:B------:R-:W-:Y:S01]  /*1020*/  ISETP.GE.AND P0, PT, R20, RZ, PT ;  /* 0x000000ff1400720c */ /* 0x000fe20003f06270 */
[----:B------:R-:W-:Y:S01]  /*1030*/  IMAD R19, R0, R19, R21 ;  /* 0x0000001300137224 */ /* 0x000fe200078e0215 */
[C---:B------:R-:W-:Y:S01]  /*1040*/  LOP3.LUT R20, R10.reuse, 0x30, RZ, 0xfc, !PT ;  /* 0x000000300a147812 */ /* 0x040fe200078efcff */
[----:B------:R-:W-:Y:S01]  /*1050*/  @!P4 IMAD.IADD R17, R17, 0x1, -R0 ;  /* 0x000000011111c824 */ /* 0x000fe200078e0a00 */
[----:B------:R-:W-:Y:S01]  /*1060*/  LOP3.LUT R51, R10, 0x90, RZ, 0xfc, !PT ;  /* 0x000000900a337812 */ /* 0x000fe200078efcff */
[----:B------:R-:W-:Y:S01]  /*1070*/  @!P6 IMAD.MOV R14, RZ, RZ, -R14 ;  /* 0x000000ffff0ee224 */ /* 0x000fe200078e0a0e */
[----:B------:R-:W-:Y:S01]  /*1080*/  ISETP.GT.U32.AND P6, PT, R0, R19, PT ;  /* 0x000000130000720c */ /* 0x000fe20003fc4070 */
[----:B------:R-:W-:Y:S01]  /*1090*/  IMAD.HI.U32 R21, R8, R25, RZ ;  /* 0x0000001908157227 */ /* 0x000fe200078e00ff */
[----:B------:R-:W-:-:S02]  /*10a0*/  ISETP.GT.U32.AND P4, PT, R0, R17, PT ;  /* 0x000000110000720c */ /* 0x000fc40003f84070 */
[----:B------:R-:W-:Y:S01]  /*10b0*/  IABS R23, R20 ;  /* 0x0000001400177213 */ /* 0x000fe20000000000 */
[--C-:B------:R-:W-:Y:S01]  /*10c0*/  @!P2 IMAD.IADD R15, R15, 0x1, -R0.reuse ;  /* 0x000000010f0fa824 */ /* 0x100fe200078e0a00 */
[----:B------:R-:W-:Y:S01]  /*10d0*/  IADD3 R21, -R21, RZ, RZ ;  /* 0x000000ff15157210 */ /* 0x000fe20007ffe1ff */
[----:B------:R-:W-:Y:S01]  /*10e0*/  @!P5 IMAD.IADD R18, R18, 0x1, -R0 ;  /* 0x000000011212d824 */ /* 0x000fe200078e0a00 */
[----:B------:R-:W-:Y:S01]  /*10f0*/  ISETP.GE.AND P2, PT, R24, RZ, PT ;  /* 0x000000ff1800720c */ /* 0x000fe20003f46270 */
[----:B------:R-:W-:Y:S01]  /*1100*/  @!P0 IMAD.MOV R16, RZ, RZ, -R16 ;  /* 0x000000ffff108224 */ /* 0x000fe200078e0a10 */
[----:B------:R-:W-:Y:S01]  /*1110*/  @!P3 IADD3 R15, -R15, RZ, RZ ;  /* 0x000000ff0f0fb210 */ /* 0x000fe20007ffe1ff */
[----:B------:R-:W-:Y:S01]  /*1120*/  IMAD R21, R0, R21, R25 ;  /* 0x0000001500157224 */ /* 0x000fe200078e0219 */
[----:B------:R-:W-:Y:S01]  /*1130*/  ISETP.GE.AND P0, PT, R20, RZ, PT ;  /* 0x000000ff1400720c */ /* 0x000fe20003f06270 */
[----:B------:R-:W-:Y:S01]  /*1140*/  IMAD.HI.U32 R20, R8, R23, RZ ;  /* 0x0000001708147227 */ /* 0x000fe200078e00ff */
[----:B------:R-:W-:-:S02]  /*1150*/  ISETP.GT.U32.AND P5, PT, R0, R18, PT ;  /* 0x000000120000720c */ /* 0x000fc40003fa4070 */
[----:B------:R-:W-:Y:S01]  /*1160*/  ISETP.GE.AND P3, PT, R26, RZ, PT ;  /* 0x000000ff1a00720c */ /* 0x000fe20003f66270 */
[----:B------:R-:W-:Y:S01]  /*1170*/  @!P4 IMAD.IADD R17, R17, 0x1, -R0 ;  /* 0x000000011111c824 */ /* 0x000fe200078e0a00 */
[----:B------:R-:W-:Y:S01]  /*1180*/  LOP3.LUT R26, R10, 0x38, RZ, 0xfc, !PT ;  /* 0x000000380a1a7812 */ /* 0x000fe200078efcff */
[----:B------:R-:W-:Y:S01]  /*1190*/  IMAD.MOV R20, RZ, RZ, -R20 ;  /* 0x000000ffff147224 */ /* 0x000fe200078e0a14 */
[----:B------:R-:W-:Y:S01]  /*11a0*/  ISETP.GE.AND P4, PT, R22, RZ, PT ;  /* 0x000000ff1600720c */ /* 0x000fe20003f86270 */
[----:B------:R-:W-:Y:S01]  /*11b0*/  @!P6 IMAD.IADD R19, R19, 0x1, -R0 ;  /* 0x000000011313e824 */ /* 0x000fe200078e0a00 */
[----:B------:R-:W-:Y:S01]  /*11c0*/  IABS R22, R26 ;  /* 0x0000001a00167213 */ /* 0x000fe20000000000 */
[----:B------:R-:W-:Y:S01]  /*11d0*/  IMAD R20, R0, R20, R23 ;  /* 0x0000001400147224 */ /* 0x000fe200078e0217 */
[----:B------:R-:W-:Y:S01]  /*11e0*/  IABS R25, R28 ;  /* 0x0000001c00197213 */ /* 0x000fe20000000000 */
[----:B------:R-:W-:Y:S01]  /*11f0*/  IMAD.HI.U32 R24, R8, R27, RZ ;  /* 0x0000001b08187227 */ /* 0x000fe200078e00ff */
[----:B------:R-:W-:-:S02]  /*1200*/  ISETP.GT.U32.AND P6, PT, R0, R19, PT ;  /* 0x000000130000720c */ /* 0x000fc40003fc4070 */
[C---:B------:R-:W-:Y:S01]  /*1210*/  LOP3.LUT R52, R10.reuse, 0x98, RZ, 0xfc, !PT ;  /* 0x000000980a347812 */ /* 0x040fe200078efcff */
[----:B------:R-:W-:Y:S01]  /*1220*/  IMAD.MOV.U32 R23, RZ, RZ, R22 ;  /* 0x000000ffff177224 */ /* 0x000fe200078e0016 */
[----:B------:R-:W-:Y:S01]  /*1230*/  LOP3.LUT R54, R10, 0xa0, RZ, 0xfc, !PT ;  /* 0x000000a00a367812 */ /* 0x000fe200078efcff */
[----:B------:R-:W-:Y:S01]  /*1240*/  @!P5 IMAD.IADD R18, R18, 0x1, -R0 ;  /* 0x000000011212d824 */ /* 0x000fe200078e0a00 */
[----:B------:R-:W-:Y:S01]  /*1250*/  ISETP.GT.U32.AND P5, PT, R0, R20, PT ;  /* 0x000000140000720c */ /* 0x000fe20003fa4070 */
[----:B------:R-:W-:Y:S01]  /*1260*/  IMAD.HI.U32 R22, R8, R23, RZ ;  /* 0x0000001708167227 */ /* 0x000fe200078e00ff */
[----:B------:R-:W-:Y:S02]  /*1270*/  IABS R49, R52 ;  /* 0x0000003400317213 */ /* 0x000fe40000000000 */
[C---:B------:R-:W-:Y:S01]  /*1280*/  LOP3.LUT R55, R10.reuse, 0xa4, RZ, 0xfc, !PT ;  /* 0x000000a40a377812 */ /* 0x040fe200078efcff */
[----:B------:R-:W-:Y:S01]  /*1290*/  IMAD.MOV R22, RZ, RZ, -R22 ;  /* 0x000000ffff167224 */ /* 0x000fe200078e0a16 */
[----:B------:R-:W-:Y:S01]  /*12a0*/  LOP3.LUT R56, R10, 0xb4, RZ, 0xfc, !PT ;  /* 0x000000b40a387812 */ /* 0x000fe200078efcff */
[----:B------:R-:W-:Y:S01]  /*12b0*/  @!P6 IMAD.IADD R19, R19, 0x1, -R0 ;  /* 0x000000011313e824 */ /* 0x000fe200078e0a00 */
[C---:B------:R-:W-:Y:S01]  /*12c0*/  ISETP.GT.U32.AND P6, PT, R0.reuse, R21, PT ;  /* 0x000000150000720c */ /* 0x040fe20003fc4070 */
[----:B------:R-:W-:Y:S01]  /*12d0*/  IMAD R22, R0, R22, R23 ;  /* 0x0000001600167224 */ /* 0x000fe200078e0217 */
[----:B------:R-:W-:Y:S01]  /*12e0*/  IABS R53, R55 ;  /* 0x0000003700357213 */ /* 0x000fe20000000000 */
[----:B------:R-:W-:Y:S01]  /*12f0*/  IMAD.HI.U32 R23, R8, R25, RZ ;  /* 0x0000001908177227 */ /* 0x000fe200078e00ff */
[----:B------:R-:W-:-:S02]  /*1300*/  IABS R63, R56 ;  /* 0x00000038003f7213 */ /* 0x000fc40000000000 */
[----:B------:R-:W-:Y:S01]  /*1310*/  LOP3.LUT R58, R10, 0xc8, RZ, 0xfc, !PT ;  /* 0x000000c80a3a7812 */ /* 0x000fe200078efcff */
[----:B------:R-:W-:Y:S01]  /*1320*/  @!P5 IMAD.IADD R20, R20, 0x1, -R0 ;  /* 0x000000011414d824 */ /* 0x000fe200078e0a00 */
[C---:B------:R-:W-:Y:S01]  /*1330*/  ISETP.GT.U32.AND P5, PT, R0.reuse, R22, PT ;  /* 0x000000160000720c */ /* 0x040fe20003fa4070 */
[----:B------:R-:W-:Y:S01]  /*1340*/  @!P1 IMAD.MOV R17, RZ, RZ, -R17 ;  /* 0x000000ffff119224 */ /* 0x000fe200078e0a11 */
[----:B------:R-:W-:Y:S01]  /*1350*/  IADD3 R23, -R23, RZ, RZ ;  /* 0x000000ff17177210 */ /* 0x000fe20007ffe1ff */
[----:B------:R-:W-:Y:S01]  /*1360*/  IMAD.MOV R24, RZ, RZ, -R24 ;  /* 0x000000ffff187224 */ /* 0x000fe200078e0a18 */
[----:B------:R-:W-:Y:S01]  /*1370*/  ISETP.GT.U32.AND P1, PT, R0, R20, PT ;  /* 0x000000140000720c */ /* 0x000fe20003f24070 */
[----:B------:R-:W-:Y:S01]  /*1380*/  @!P6 IMAD.IADD R21, R21, 0x1, -R0 ;  /* 0x000000011515e824 */ /* 0x000fe200078e0a00 */
[----:B------:R-:W-:Y:S01]  /*1390*/  ISETP.GE.AND P6, PT, R26, RZ, PT ;  /* 0x000000ff1a00720c */ /* 0x000fe20003fc6270 */
[----:B------:R-:W-:Y:S01]  /*13a0*/  IMAD R23, R0, R23, R25 ;  /* 0x0000001700177224 */ /* 0x000fe200078e0219 */
[----:B------:R-:W-:Y:S01]  /*13b0*/  IABS R26, R32 ;  /* 0x00000020001a7213 */ /* 0x000fe20000000000 */
[----:B------:R-:W-:Y:S01]  /*13c0*/  IMAD.HI.U32 R25, R8, R29, RZ ;  /* 0x0000001d08197227 */ /* 0x000fe200078e00ff */
[----:B------:R-:W-:-:S02]  /*13d0*/  IABS R71, R58 ;  /* 0x0000003a00477213 */ /* 0x000fc40000000000 */
[----:B------:R-:W-:Y:S01]  /*13e0*/  LOP3.LUT R60, R10, 0xe4, RZ, 0xfc, !PT ;  /* 0x000000e40a3c7812 */ /* 0x000fe200078efcff */
[----:B------:R-:W-:Y:S01]  /*13f0*/  @!P5 IMAD.IADD R22, R22, 0x1, -R0 ;  /* 0x000000011616d824 */ /* 0x000fe200078e0a00 */
[C---:B------:R-:W-:Y:S01]  /*1400*/  ISETP.GT.U32.AND P5, PT, R0.reuse, R21, PT ;  /* 0x000000150000720c */ /* 0x040fe20003fa4070 */
[C---:B------:R-:W-:Y:S01]  /*1410*/  IMAD R24, R0.reuse, R24, R27 ;  /* 0x0000001800187224 */ /* 0x040fe200078e021b */
[----:B------:R-:W-:Y:S01]  /*1420*/  IADD3 R25, -R25, RZ, RZ ;  /* 0x000000ff19197210 */ /* 0x000fe20007ffe1ff */
[----:B------:R-:W-:Y:S01]  /*1430*/  @!P2 IMAD.MOV R18, RZ, RZ, -R18 ;  /* 0x000000ffff12a224 */ /* 0x000fe200078e0a12 */
[C---:B------:R-:W-:Y:S01]  /*1440*/  ISETP.GT.U32.AND P2, PT, R0.reuse, R22, PT ;  /* 0x000000160000720c */ /* 0x040fe20003f44070 */
[----:B------:R-:W-:Y:S01]  /*1450*/  @!P3 IMAD.MOV R19, RZ, RZ, -R19 ;  /* 0x000000ffff13b224 */ /* 0x000fe200078e0a13 */
[C---:B------:R-:W-:Y:S01]  /*1460*/  ISETP.GT.U32.AND P3, PT, R0.reuse, R24, PT ;  /* 0x000000180000720c */ /* 0x040fe20003f64070 */
[----:B------:R-:W-:Y:S01]  /*1470*/  IMAD R25, R0, R25, R29 ;  /* 0x0000001900197224 */ /* 0x000fe200078e021d */
[----:B------:R-:W-:Y:S01]  /*1480*/  IABS R87, R60 ;  /* 0x0000003c00577213 */ /* 0x000fe20000000000 */
[----:B------:R-:W-:Y:S01]  /*1490*/  @!P1 IMAD.IADD R20, R20, 0x1, -R0 ;  /* 0x0000000114149824 */ /* 0x000fe200078e0a00 */
[----:B------:R-:W-:Y:S01]  /*14a0*/  ISETP.GT.U32.AND P1, PT, R0, R23, PT ;  /* 0x000000170000720c */ /* 0x000fe20003f24070 */
[----:B------:R-:W-:Y:S01]  /*14b0*/  IMAD.MOV.U32 R27, RZ, RZ, R26 ;  /* 0x000000ffff1b7224 */ /* 0x000fe200078e001a */
[----:B------:R-:W-:Y:S01]  /*14c0*/  LOP3.LUT R62, R10, 0xec, RZ, 0xfc, !PT ;  /* 0x000000ec0a3e7812 */ /* 0x000fe200078efcff */
[----:B------:R-:W-:Y:S01]  /*14d0*/  @!P0 IMAD.MOV R20, RZ, RZ, -R20 ;  /* 0x000000ffff148224 */ /* 0x000fe200078e0a14 */
[----:B------:R-:W-:Y:S01]  /*14e0*/  @!P5 IADD3 R21, R21, -R0, RZ ;  /* 0x800000001515d210 */ /* 0x000fe20007ffe0ff */
[----:B------:R-:W-:Y:S01]  /*14f0*/  IMAD.HI.U32 R26, R8, R27, RZ ;  /* 0x0000001b081a7227 */ /* 0x000fe200078e00ff */
[----:B------:R-:W-:-:S02]  /*1500*/  ISETP.GT.U32.AND P5, PT, R0, R25, PT ;  /* 0x000000190000720c */ /* 0x000fc40003fa4070 */
[----:B------:R-:W-:Y:S01]  /*1510*/  ISETP.GE.AND P0, PT, R28, RZ, PT ;  /* 0x000000ff1c00720c */ /* 0x000fe20003f06270 */
[--C-:B------:R-:W-:Y:S01]  /*1520*/  @!P2 IMAD.IADD R22, R22, 0x1, -R0.reuse ;  /* 0x000000011616a824 */ /* 0x100fe200078e0a00 */
[----:B------:R-:W-:Y:S01]  /*1530*/  ISETP.GE.AND P2, PT, R30, RZ, PT ;  /* 0x000000ff1e00720c */ /* 0x000fe20003f46270 */
[--C-:B------:R-:W-:Y:S01]  /*1540*/  @!P3 IMAD.IADD R24, R24, 0x1, -R0.reuse ;  /* 0x000000011818b824 */ /* 0x100fe200078e0a00 */
[----:B------:R-:W-:Y:S01]  /*1550*/  LOP3.LUT R30, R10, 0x4c, RZ, 0xfc, !PT ;  /* 0x0000004c0a1e7812 */ /* 0x000fe200078efcff */
[----:B------:R-:W-:Y:S01]  /*1560*/  @!P1 IMAD.IADD R23, R23, 0x1, -R0 ;  /* 0x0000000117179824 */ /* 0x000fe200078e0a00 */
[----:B------:R-:W-:Y:S01]  /*1570*/  ISETP.GE.AND P1, PT, R31, RZ, PT ;  /* 0x000000ff1f00720c */ /* 0x000fe20003f26270 */
[----:B------:R-:W-:Y:S01]  /*1580*/  IMAD.MOV R26, RZ, RZ, -R26 ;  /* 0x000000ffff1a7224 */ /* 0x000fe200078e0a1a */
[----:B------:R-:W-:Y:S01]  /*1590*/  IABS R29, R30 ;  /* 0x0000001e001d7213 */ /* 0x000fe20000000000 */
[----:B------:R-:W-:Y:S01]  /*15a0*/  @!P4 IMAD.MOV R21, RZ, RZ, -R21 ;  /* 0x000000ffff15c224 */ /* 0x000fe200078e0a15 */
[----:B------:R-:W-:Y:S01]  /*15b0*/  IABS R31, R34 ;  /* 0x00000022001f7213 */ /* 0x000fe20000000000 */
[----:B------:R-:W-:Y:S01]  /*15c0*/  @!P5 IMAD.IADD R25, R25, 0x1, -R0 ;  /* 0x000000011919d824 */ /* 0x000fe200078e0a00 */
[C---:B------:R-:W-:Y:S01]  /*15d0*/  ISETP.GT.U32.AND P4, PT, R0.reuse, R24, PT ;  /* 0x000000180000720c */ /* 0x040fe20003f84070 */
[C---:B------:R-:W-:Y:S01]  /*15e0*/  IMAD R26, R0.reuse, R26, R27 ;  /* 0x0000001a001a7224 */ /* 0x040fe200078e021b */
[----:B------:R-:W-:Y:S01]  /*15f0*/  ISETP.GT.U32.AND P3, PT, R0, R23, PT ;  /* 0x000000170000720c */ /* 0x000fe20003f64070 */
[----:B------:R-:W-:Y:S01]  /*1600*/  IMAD.HI.U32 R27, R8, R29, RZ ;  /* 0x0000001d081b7227 */ /* 0x000fe200078e00ff */
[----:B------:R-:W-:-:S02]  /*1610*/  ISETP.GT.U32.AND P5, PT, R0, R25, PT ;  /* 0x000000190000720c */ /* 0x000fc40003fa4070 */
[----:B------:R-:W-:Y:S01]  /*1620*/  @!P6 IADD3 R22, -R22, RZ, RZ ;  /* 0x000000ff1616e210 */ /* 0x000fe20007ffe1ff */
[----:B------:R-:W-:Y:S01]  /*1630*/  IMAD.HI.U32 R28, R8, R31, RZ ;  /* 0x0000001f081c7227 */ /* 0x000fe200078e00ff */
[----:B------:R-:W-:Y:S02]  /*1640*/  ISETP.GT.U32.AND P6, PT, R0, R26, PT ;  /* 0x0000001a0000720c */ /* 0x000fe40003fc4070 */
[----:B------:R-:W-:Y:S01]  /*1650*/  IABS R91, R62 ;  /* 0x0000003e005b7213 */ /* 0x000fe20000000000 */
[----:B------:R-:W-:Y:S01]  /*1660*/  IMAD.MOV R27, RZ, RZ, -R27 ;  /* 0x000000ffff1b7224 */ /* 0x000fe200078e0a1b */
[C---:B------:R-:W-:Y:S01]  /*1670*/  LOP3.LUT R64, R10.reuse, 0xf0, RZ, 0xfc, !PT ;  /* 0x000000f00a407812 */ /* 0x040fe200078efcff */
[----:B------:R-:W-:Y:S01]  /*1680*/  IMAD.MOV R28, RZ, RZ, -R28 ;  /* 0x000000ffff1c7224 */ /* 0x000fe200078e0a1c */
[----:B------:R-:W-:Y:S01]  /*1690*/  LOP3.LUT R66, R10, 0xf4, RZ, 0xfc, !PT ;  /* 0x000000f40a427812 */ /* 0x000fe200078efcff */
[----:B------:R-:W-:Y:S01]  /*16a0*/  IMAD R27, R0, R27, R29 ;  /* 0x0000001b001b7224 */ /* 0x000fe200078e021d */
[----:B------:R-:W-:Y:S01]  /*16b0*/  IABS R93, R64 ;  /* 0x00000040005d7213 */ /* 0x000fe20000000000 */
[--C-:B------:R-:W-:Y:S01]  /*16c0*/  @!P4 IMAD.IADD R24, R24, 0x1, -R0.reuse ;  /* 0x000000011818c824 */ /* 0x100fe200078e0a00 */
[----:B------:R-:W-:Y:S01]  /*16d0*/  ISETP.GE.AND P4, PT, R30, RZ, PT ;  /* 0x000000ff1e00720c */ /* 0x000fe20003f86270 */
[----:B------:R-:W-:Y:S01]  /*16e0*/  IMAD R28, R0, R28, R31 ;  /* 0x0000001c001c7224 */ /* 0x000fe200078e021f */
[----:B------:R-:W-:Y:S01]  /*16f0*/  IABS R30, R38 ;  /* 0x00000026001e7213 */ /* 0x000fe20000000000 */
[--C-:B------:R-:W-:Y:S01]  /*1700*/  @!P3 IMAD.IADD R23, R23, 0x1, -R0.reuse ;  /* 0x000000011717b824 */ /* 0x100fe200078e0a00 */
[----:B------:R-:W-:Y:S01]  /*1710*/  ISETP.GE.AND P3, PT, R32, RZ, PT ;  /* 0x000000ff2000720c */ /* 0x000fe20003f66270 */
[----:B------:R-:W-:Y:S01]  /*1720*/  @!P5 IMAD.IADD R25, R25, 0x1, -R0 ;  /* 0x000000011919d824 */ /* 0x000fe200078e0a00 */
[----:B------:R-:W-:Y:S01]  /*1730*/  LOP3.LUT R32, R10, 0x54, RZ, 0xfc, !PT ;  /* 0x000000540a207812 */ /* 0x000fe200078efcff */
[----:B------:R-:W-:Y:S01]  /*1740*/  @!P2 IMAD.MOV R24, RZ, RZ, -R24 ;  /* 0x000000ffff18a224 */ /* 0x000fe200078e0a18 */
[C---:B------:R-:W-:Y:S01]  /*1750*/  ISETP.GT.U32.AND P5, PT, R0.reuse, R27, PT ;  /* 0x0000001b0000720c */ /* 0x040fe20003fa4070 */
[----:B------:R-:W-:Y:S01]  /*1760*/  @!P0 IMAD.MOV R23, RZ, RZ, -R23 ;  /* 0x000000ffff178224 */ /* 0x000fe200078e0a17 */
[----:B------:R-:W-:Y:S01]  /*1770*/  ISETP.GT.U32.AND P2, PT, R0, R28, PT ;  /* 0x0000001c0000720c */ /* 0x000fe20003f44070 */
[----:B------:R-:W-:Y:S01]  /*1780*/  @!P1 IMAD.MOV R25, RZ, RZ, -R25 ;  /* 0x000000ffff199224 */ /* 0x000fe200078e0a19 */
[----:B------:R-:W-:Y:S01]  /*1790*/  IABS R33, R32 ;  /* 0x0000002000217213 */ /* 0x000fe20000000000 */
[----:B------:R-:W-:Y:S01]  /*17a0*/  IMAD.HI.U32 R31, R8, R37, RZ ;  /* 0x00000025081f7227 */ /* 0x000fe200078e00ff */
[----:B------:R-:W-:-:S02]  /*17b0*/  @!P6 IADD3 R26, R26, -R0, RZ ;  /* 0x800000001a1ae210 */ /* 0x000fc40007ffe0ff */
[----:B------:R-:W-:Y:S01]  /*17c0*/  ISETP.GE.AND P6, PT, R34, RZ, PT ;  /* 0x000000ff2200720c */ /* 0x000fe20003fc6270 */
[----:B------:R-:W-:Y:S01]  /*17d0*/  IMAD.HI.U32 R29, R8, R33, RZ ;  /* 0x00000021081d7227 */ /* 0x000fe200078e00ff */
[----:B------:R-:W-:Y:S02]  /*17e0*/  LOP3.LUT R34, R10, 0x58, RZ, 0xfc, !PT ;  /* 0x000000580a227812 */ /* 0x000fe400078efcff */
[----:B------:R-:W-:Y:S01]  /*17f0*/  ISETP.GE.AND P1, PT, R32, RZ, PT ;  /* 0x000000ff2000720c */ /* 0x000fe20003f26270 */
[----:B------:R-:W-:Y:S01]  /*1800*/  IMAD.MOV R29, RZ, RZ, -R29 ;  /* 0x000000ffff1d7224 */ /* 0x000fe200078e0a1d */
[----:B------:R-:W-:Y:S01]  /*1810*/  IABS R35, R34 ;  /* 0x0000002200237213 */ /* 0x000fe20000000000 */
[--C-:B------:R-:W-:Y:S01]  /*1820*/  @!P5 IMAD.IADD R27, R27, 0x1, -R0.reuse ;  /* 0x000000011b1bd824 */ /* 0x100fe200078e0a00 */
[----:B------:R-:W-:Y:S01]  /*1830*/  ISETP.GT.U32.AND P5, PT, R0, R26, PT ;  /* 0x0000001a0000720c */ /* 0x000fe20003fa4070 */
[----:B------:R-:W-:Y:S01]  /*1840*/  @!P2 IMAD.IADD R28, R28, 0x1, -R0 ;  /* 0x000000011c1ca824 */ /* 0x000fe200078e0a00 */
[----:B------:R-:W-:Y:S01]  /*1850*/  IABS R95, R66 ;  /* 0x00000042005f7213 */ /* 0x000fe20000000000 */
[C---:B------:R-:W-:Y:S01]  /*1860*/  IMAD R29, R0.reuse, R29, R33 ;  /* 0x0000001d001d7224 */ /* 0x040fe200078e0221 */
[----:B------:R-:W-:Y:S01]  /*1870*/  MOV R33, R30 ;  /* 0x0000001e00217202 */ /* 0x000fe20000000f00 */
[----:B------:R-:W-:Y:S01]  /*1880*/  IMAD.MOV R31, RZ, RZ, -R31 ;  /* 0x000000ffff1f7224 */ /* 0x000fe200078e0a1f */
[----:B------:R-:W-:Y:S01]  /*1890*/  ISETP.GT.U32.AND P2, PT, R0, R28, PT ;  /* 0x0000001c0000720c */ /* 0x000fe20003f44070 */
[----:B------:R-:W-:Y:S01]  /*18a0*/  IMAD.HI.U32 R30, R8, R35, RZ ;  /* 0x00000023081e7227 */ /* 0x000fe200078e00ff */
[----:B------:R-:W-:-:S02]  /*18b0*/  ISETP.GT.U32.AND P0, PT, R0, R27, PT ;  /* 0x0000001b0000720c */ /* 0x000fc40003f04070 */
[----:B------:R-:W-:Y:S01]  /*18c0*/  IADD3 R74, R76, 0x80, RZ ;  /* 0x000000804c4a7810 */ /* 0x000fe20007ffe0ff */
[----:B------:R-:W-:Y:S01]  /*18d0*/  IMAD.HI.U32 R32, R8, R33, RZ ;  /* 0x0000002108207227 */ /* 0x000fe200078e00ff */
[C---:B------:R-:W-:Y:S02]  /*18e0*/  IADD3 R70, R76.reuse, 0x100, RZ ;  /* 0x000001004c467810 */ /* 0x040fe40007ffe0ff */
[----:B------:R-:W-:Y:S01]  /*18f0*/  IADD3 R68, R76, 0x180, RZ ;  /* 0x000001804c447810 */ /* 0x000fe20007ffe0ff */
[----:B------:R-:W-:Y:S01]  /*1900*/  @!P5 IMAD.IADD R26, R26, 0x1, -R0 ;  /* 0x000000011a1ad824 */ /* 0x000fe200078e0a00 */
[C---:B------:R-:W-:Y:S01]  /*1910*/  ISETP.GT.U32.AND P5, PT, R0.reuse, R29, PT ;  /* 0x0000001d0000720c */ /* 0x040fe20003fa4070 */
[----:B------:R-:W-:Y:S01]  /*1920*/  IMAD R31, R0, R31, R37 ;  /* 0x0000001f001f7224 */ /* 0x000fe200078e0225 */
[----:B------:R-:W-:Y:S01]  /*1930*/  IADD3 R32, -R32, RZ, RZ ;  /* 0x000000ff20207210 */ /* 0x000fe20007ffe1ff */
[----:B------:R-:W-:Y:S01]  /*1940*/  IMAD.MOV R30, RZ, RZ, -R30 ;  /* 0x000000ffff1e7224 */ /* 0x000fe200078e0a1e */
[----:B------:R-:W-:Y:S01]  /*1950*/  IABS R99, R70 ;  /* 0x0000004600637213 */ /* 0x000fe20000000000 */
[--C-:B------:R-:W-:Y:S01]  /*1960*/  @!P2 IMAD.IADD R28, R28, 0x1, -R0.reuse ;  /* 0x000000011c1ca824 */ /* 0x100fe200078e0a00 */
[C---:B------:R-:W-:Y:S01]  /*1970*/  ISETP.GT.U32.AND P2, PT, R0.reuse, R31, PT ;  /* 0x0000001f0000720c */ /* 0x040fe20003f44070 */
[----:B------:R-:W-:Y:S01]  /*1980*/  IMAD R32, R0, R32, R33 ;  /* 0x0000002000207224 */ /* 0x000fe200078e0221 */
[----:B------:R-:W-:Y:S01]  /*1990*/  IABS R101, R68 ;  /* 0x0000004400657213 */ /* 0x000fe20000000000 */
[--C-:B------:R-:W-:Y:S01]  /*19a0*/  @!P0 IMAD.IADD R27, R27, 0x1, -R0.reuse ;  /* 0x000000011b1b8824 */ /* 0x100fe200078e0a00 */
[----:B------:R-:W-:Y:S01]  /*19b0*/  @!P6 IADD3 R28, -R28, RZ, RZ ;  /* 0x000000ff1c1ce210 */ /* 0x000fe20007ffe1ff */
[C---:B------:R-:W-:Y:S01]  /*19c0*/  IMAD R30, R0.reuse, R30, R35 ;  /* 0x0000001e001e7224 */ /* 0x040fe200078e0223 */
[----:B------:R-:W-:Y:S01]  /*19d0*/  IABS R35, R39 ;  /* 0x0000002700237213 */ /* 0x000fe20000000000 */
[----:B------:R-:W-:Y:S01]  /*19e0*/  @!P4 IMAD.MOV R27, RZ, RZ, -R27 ;  /* 0x000000ffff1bc224 */ /* 0x000fe200078e0a1b */
[----:B------:R-:W-:Y:S01]  /*19f0*/  ISETP.GT.U32.AND P6, PT, R0, R32, PT ;  /* 0x000000200000720c */ /* 0x000fe20003fc4070 */
[--C-:B------:R-:W-:Y:S01]  /*1a00*/  @!P5 IMAD.IADD R29, R29, 0x1, -R0.reuse ;  /* 0x000000011d1dd824 */ /* 0x100fe200078e0a00 */
[----:B------:R-:W-:Y:S01]  /*1a10*/  ISETP.GE.AND P4, PT, R36, RZ, PT ;  /* 0x000000ff2400720c */ /* 0x000fe20003f86270 */
[----:B------:R-:W-:Y:S01]  /*1a20*/  IMAD.HI.U32 R33, R8, R35, RZ ;  /* 0x0000002308217227 */ /* 0x000fe200078e00ff */
[----:B------:R-:W-:Y:S01]  /*1a30*/  LOP3.LUT R36, R10, 0x68, RZ, 0xfc, !PT ;  /* 0x000000680a247812 */ /* 0x000fe200078efcff */
[----:B------:R-:W-:Y:S01]  /*1a40*/  STL [R1+0x14c4], R74 ;  /* 0x0014c44a01007387 */ /* 0x000fe20000100800 */
[----:B------:R-:W-:Y:S01]  /*1a50*/  ISETP.GE.AND P0, PT, R34, RZ, PT ;  /* 0x000000ff2200720c */ /* 0x000fe20003f06270 */
[----:B------:R-:W-:Y:S01]  /*1a60*/  IMAD.MOV R33, RZ, RZ, -R33 ;  /* 0x000000ffff217224 */ /* 0x000fe200078e0a21 */
[----:B------:R-:W-:Y:S01]  /*1a70*/  IABS R34, R36 ;  /* 0x0000002400227213 */ /* 0x000fe20000000000 */
[----:B------:R-:W-:Y:S01]  /*1a80*/  @!P2 IMAD.IADD R31, R31, 0x1, -R0 ;  /* 0x000000011f1fa824 */ /* 0x000fe200078e0a00 */
[C---:B------:R-:W-:Y:S01]  /*1a90*/  ISETP.GT.U32.AND P5, PT, R0.reuse, R29, PT ;  /* 0x0000001d0000720c */ /* 0x040fe20003fa4070 */
[----:B------:R-:W-:Y:S01]  /*1aa0*/  IMAD R33, R0, R33, R35 ;  /* 0x0000002100217224 */ /* 0x000fe200078e0223 */
[----:B------:R-:W-:Y:S01]  /*1ab0*/  STL [R1+0x14cc], R70 ;  /* 0x0014cc4601007387 */ /* 0x000fe20000100800 */
[----:B------:R-:W-:-:S02]  /*1ac0*/  IMAD.MOV.U32 R35, RZ, RZ, R34 ;  /* 0x000000ffff237224 */ /* 0x000fc400078e0022 */
[----:B------:R-:W-:Y:S01]  /*1ad0*/  @!P6 IMAD.IADD R32, R32, 0x1, -R0 ;  /* 0x000000012020e824 */ /* 0x000fe200078e0a00 */
[----:B------:R-:W-:Y:S01]  /*1ae0*/  ISETP.GT.U32.AND P6, PT, R0, R31, PT ;  /* 0x0000001f0000720c */ /* 0x000fe20003fc4070 */
[----:B------:R-:W-:Y:S01]  /*1af0*/  IMAD.HI.U32 R34, R8, R35, RZ ;  /* 0x0000002308227227 */ /* 0x000fe200078e00ff */
[----:B------:R1:W-:Y:S03]  /*1b00*/  STL [R1+0x14c8], R68 ;  /* 0x0014c84401007387 */ /* 0x0003e60000100800 */
[----:B------:R-:W-:Y:S02]  /*1b10*/  IMAD.MOV R34, RZ, RZ, -R34 ;  /* 0x000000ffff227224 */ /* 0x000fe400078e0a22 */
[----:B------:R-:W-:Y:S01]  /*1b20*/  @!P5 IMAD.IADD R29, R29, 0x1, -R0 ;  /* 0x000000011d1dd824 */ /* 0x000fe200078e0a00 */
[----:B------:R-:W-:Y:S01]  /*1b30*/  ISETP.GE.AND P5, PT, R38, RZ, PT ;  /* 0x000000ff2600720c */ /* 0x000fe20003fa6270 */
[----:B------:R-:W-:Y:S01]  /*1b40*/  @!P3 IMAD.MOV R26, RZ, RZ, -R26 ;  /* 0x000000ffff1ab224 */ /* 0x000fe200078e0a1a */
[C---:B------:R-:W-:Y:S01]  /*1b50*/  ISETP.GT.U32.AND P3, PT, R0.reuse, R30, PT ;  /* 0x0000001e0000720c */ /* 0x040fe20003f64070 */
[C---:B------:R-:W-:Y:S01]  /*1b60*/  IMAD R34, R0.reuse, R34, R35 ;  /* 0x0000002200227224 */ /* 0x040fe200078e0223 */
[----:B------:R-:W-:Y:S01]  /*1b70*/  @!P1 IADD3 R29, -R29, RZ, RZ ;  /* 0x000000ff1d1d9210 */ /* 0x000fe20007ffe1ff */
[----:B------:R-:W-:Y:S01]  /*1b80*/  @!P6 IMAD.IADD R31, R31, 0x1, -R0 ;  /* 0x000000011f1fe824 */ /* 0x000fe200078e0a00 */
[----:B------:R-:W-:-:S02]  /*1b90*/  ISETP.GT.U32.AND P1, PT, R0, R32, PT ;  /* 0x000000200000720c */ /* 0x000fc40003f24070 */
[----:B------:R-:W-:Y:S01]  /*1ba0*/  ISETP.GT.U32.AND P6, PT, R0, R34, PT ;  /* 0x000000220000720c */ /* 0x000fe20003fc4070 */
[----:B------:R-:W-:Y:S01]  /*1bb0*/  @!P4 IMAD.MOV R31, RZ, RZ, -R31 ;  /* 0x000000ffff1fc224 */ /* 0x000fe200078e0a1f */
[----:B------:R-:W-:-:S04]  /*1bc0*/  LOP3.LUT R38, R10, 0x6c, RZ, 0xfc, !PT ;  /* 0x0000006c0a267812 */ /* 0x000fc800078efcff */
[----:B------:R-:W-:Y:S01]  /*1bd0*/  IABS R37, R38 ;  /* 0x0000002600257213 */ /* 0x000fe20000000000 */
[----:B------:R-:W-:Y:S01]  /*1be0*/  @!P3 IMAD.IADD R30, R30, 0x1, -R0 ;  /* 0x000000011e1eb824 */ /* 0x000fe200078e0a00 */
[----:B------:R-:W-:Y:S02]  /*1bf0*/  ISETP.GE.AND P3, PT, R39, RZ, PT ;  /* 0x000000ff2700720c */ /* 0x000fe40003f66270 */
[----:B------:R-:W-:Y:S01]  /*1c00*/  IABS R39, R40 ;  /* 0x0000002800277213 */ /* 0x000fe20000000000 */
[----:B------:R-:W-:Y:S01]  /*1c10*/  IMAD.HI.U32 R35, R8, R37, RZ ;  /* 0x0000002508237227 */ /* 0x000fe200078e00ff */
[----:B------:R-:W-:-:S03]  /*1c20*/  ISETP.GT.U32.AND P2, PT, R0, R30, PT ;  /* 0x0000001e0000720c */ /* 0x000fc60003f44070 */
[--C-:B------:R-:W-:Y:S01]  /*1c30*/  @!P1 IMAD.IADD R32, R32, 0x1, -R0.reuse ;  /* 0x0000000120209824 */ /* 0x100fe200078e0a00 */
[----:B------:R-:W-:Y:S01]  /*1c40*/  ISETP.GE.AND P1, PT, R36, RZ, PT ;  /* 0x000000ff2400720c */ /* 0x000fe20003f26270 */
[----:B------:R-:W-:Y:S02]  /*1c50*/  @!P6 IMAD.IADD R34, R34, 0x1, -R0 ;  /* 0x000000012222e824 */ /* 0x000fe400078e0a00 */
[----:B------:R-:W-:Y:S01]  /*1c60*/  IMAD.MOV R36, RZ, RZ, -R35 ;  /* 0x000000ffff247224 */ /* 0x000fe200078e0a23 */
[----:B------:R-:W-:Y:S01]  /*1c70*/  @!P5 IADD3 R32, -R32, RZ, RZ ;  /* 0x000000ff2020d210 */ /* 0x000fe20007ffe1ff */
[----:B------:R-:W-:Y:S01]  /*1c80*/  IMAD.HI.U32 R35, R8, R39, RZ ;  /* 0x0000002708237227 */ /* 0x000fe200078e00ff */
[----:B------:R-:W-:-:S03]  /*1c90*/  ISETP.GT.U32.AND P6, PT, R0, R34, PT ;  /* 0x000000220000720c */ /* 0x000fc60003fc4070 */
[----:B------:R-:W-:Y:S02]  /*1ca0*/  IMAD R36, R0, R36, R37 ;  /* 0x0000002400247224 */ /* 0x000fe400078e0225 */
[----:B------:R-:W-:-:S03]  /*1cb0*/  IMAD.HI.U32 R37, R8, R41, RZ ;  /* 0x0000002908257227 */ /* 0x000fc600078e00ff */
[----:B------:R-:W-:Y:S01]  /*1cc0*/  ISETP.GT.U32.AND P4, PT, R0, R36, PT ;  /* 0x000000240000720c */ /* 0x000fe20003f84070 */
[----:B------:R-:W-:Y:S02]  /*1cd0*/  IMAD.MOV R37, RZ, RZ, -R37 ;  /* 0x000000ffff257224 */ /* 0x000fe400078e0a25 */
[--C-:B------:R-:W-:Y:S01]  /*1ce0*/  @!P2 IMAD.IADD R30, R30, 0x1, -R0.reuse ;  /* 0x000000011e1ea824 */ /* 0x100fe200078e0a00 */
[C---:B------:R-:W-:Y:S01]  /*1cf0*/  ISETP.GT.U32.AND P2, PT, R0.reuse, R33, PT ;  /* 0x000000210000720c */ /* 0x040fe20003f44070 */
[----:B------:R-:W-:Y:S01]  /*1d00*/  IMAD R37, R0, R37, R41 ;  /* 0x0000002500257224 */ /* 0x000fe200078e0229 */
[----:B------:R-:W-:Y:S01]  /*1d10*/  IABS R41, R44 ;  /* 0x0000002c00297213 */ /* 0x000fe20000000000 */
[----:B------:R-:W-:Y:S02]  /*1d20*/  IMAD.MOV R35, RZ, RZ, -R35 ;  /* 0x000000ffff237224 */ /* 0x000fe400078e0a23 */
[----:B------:R-:W-:Y:S01]  /*1d30*/  @!P6 IMAD.IADD R34, R34, 0x1, -R0 ;  /* 0x000000012222e824 */ /* 0x000fe200078e0a00 */
[C---:B------:R-:W-:Y:S01]  /*1d40*/  ISETP.GT.U32.AND P6, PT, R0.reuse, R37, PT ;  /* 0x000000250000720c */ /* 0x040fe20003fc4070 */
[----:B------:R-:W-:-:S02]  /*1d50*/  IMAD R35, R0, R35, R39 ;  /* 0x0000002300237224 */ /* 0x000fc400078e0227 */
[----:B------:R-:W-:Y:S02]  /*1d60*/  @!P0 IMAD.MOV R30, RZ, RZ, -R30 ;  /* 0x000000ffff1e8224 */ /* 0x000fe400078e0a1e */
[--C-:B------:R-:W-:Y:S01]  /*1d70*/  @!P4 IMAD.IADD R36, R36, 0x1, -R0.reuse ;  /* 0x000000012424c824 */ /* 0x100fe200078e0a00 */
[----:B------:R-:W-:Y:S01]  /*1d80*/  ISETP.GT.U32.AND P5, PT, R0, R35, PT ;  /* 0x000000230000720c */ /* 0x000fe20003fa4070 */
[----:B------:R-:W-:Y:S01]  /*1d90*/  IMAD.HI.U32 R39, R8, R43, RZ ;  /* 0x0000002b08277227 */ /* 0x000fe200078e00ff */
[----:B------:R-:W-:Y:S02]  /*1da0*/  @!P2 IADD3 R33, R33, -R0, RZ ;  /* 0x800000002121a210 */ /* 0x000fe40007ffe0ff */
[----:B------:R-:W-:Y:S01]  /*1db0*/  ISETP.GE.AND P2, PT, R38, RZ, PT ;  /* 0x000000ff2600720c */ /* 0x000fe20003f46270 */
[----:B------:R-:W-:Y:S01]  /*1dc0*/  IMAD.HI.U32 R38, R8, R41, RZ ;  /* 0x0000002908267227 */ /* 0x000fe200078e00ff */
[----:B------:R-:W-:Y:S02]  /*1dd0*/  ISETP.GT.U32.AND P0, PT, R0, R33, PT ;  /* 0x000000210000720c */ /* 0x000fe40003f04070 */
[----:B------:R-:W-:Y:S01]  /*1de0*/  ISETP.GE.AND P4, PT, R42, RZ, PT ;  /* 0x000000ff2a00720c */ /* 0x000fe20003f86270 */
[--C-:B------:R-:W-:Y:S01]  /*1df0*/  @!P6 IMAD.IADD R37, R37, 0x1, -R0.reuse ;  /* 0x000000012525e824 */ /* 0x100fe200078e0a00 */
[----:B------:R-:W-:Y:S01]  /*1e00*/  IADD3 R38, -R38, RZ, RZ ;  /* 0x000000ff26267210 */ /* 0x000fe20007ffe1ff */
[----:B------:R-:W-:Y:S01]  /*1e10*/  IMAD.MOV R39, RZ, RZ, -R39 ;  /* 0x000000ffff277224 */ /* 0x000fe200078e0a27 */
[----:B------:R-:W-:Y:S01]  /*1e20*/  LOP3.LUT R42, R10, 0x80, RZ, 0xfc, !PT ;  /* 0x000000800a2a7812 */ /* 0x000fe200078efcff */
[--C-:B------:R-:W-:Y:S01]  /*1e30*/  @!P5 IMAD.IADD R35, R35, 0x1, -R0.reuse ;  /* 0x000000012323d824 */ /* 0x100fe200078e0a00 */
[C---:B------:R-:W-:Y:S01]  /*1e40*/  ISETP.GT.U32.AND P6, PT, R0.reuse, R37, PT ;  /* 0x000000250000720c */ /* 0x040fe20003fc4070 */
[C---:B------:R-:W-:Y:S01]  /*1e50*/  IMAD R39, R0.reuse, R39, R43 ;  /* 0x0000002700277224 */ /* 0x040fe200078e022b */
[C---:B------:R-:W-:Y:S01]  /*1e60*/  ISETP.GT.U32.AND P5, PT, R0.reuse, R36, PT ;  /* 0x000000240000720c */ /* 0x040fe20003fa4070 */
[----:B------:R-:W-:Y:S01]  /*1e70*/  IMAD R38, R0, R38, R41 ;  /* 0x0000002600267224 */ /* 0x000fe200078e0229 */
[----:B------:R-:W-:Y:S01]  /*1e80*/  IABS R41, R42 ;  /* 0x0000002a00297213 */ /* 0x000fe20000000000 */
[----:B------:R-:W-:Y:S01]  /*1e90*/  @!P0 IMAD.IADD R33, R33, 0x1, -R0 ;  /* 0x0000000121218824 */ /* 0x000fe200078e0a00 */
[----:B------:R-:W-:Y:S01]  /*1ea0*/  ISETP.GE.AND P0, PT, R40, RZ, PT ;  /* 0x000000ff2800720c */ /* 0x000fe20003f06270 */
[----:B------:R-:W-:Y:S01]  /*1eb0*/  @!P1 IMAD.MOV R34, RZ, RZ, -R34 ;  /* 0x000000ffff229224 */ /* 0x000fe200078e0a22 */
[----:B------:R-:W-:Y:S01]  /*1ec0*/  IABS R43, R46 ;  /* 0x0000002e002b7213 */ /* 0x000fe20000000000 */
[----:B------:R-:W-:Y:S01]  /*1ed0*/  @!P3 IMAD.MOV R33, RZ, RZ, -R33 ;  /* 0x000000ffff21b224 */ /* 0x000fe200078e0a21 */
[----:B------:R-:W-:Y:S01]  /*1ee0*/  ISETP.GT.U32.AND P3, PT, R0, R35, PT ;  /* 0x000000230000720c */ /* 0x000fe20003f64070 */
[----:B------:R-:W-:Y:S01]  /*1ef0*/  IMAD.HI.U32 R40, R8, R41, RZ ;  /* 0x0000002908287227 */ /* 0x000fe200078e00ff */
[----:B------:R-:W-:-:S02]  /*1f00*/  ISETP.GE.AND P1, PT, R44, RZ, PT ;  /* 0x000000ff2c00720c */ /* 0x000fc40003f26270 */
[----:B------:R-:W-:Y:S01]  /*1f10*/  @!P6 IADD3 R37, R37, -R0, RZ ;  /* 0x800000002525e210 */ /* 0x000fe20007ffe0ff */
[----:B------:R-:W-:Y:S01]  /*1f20*/  @!P5 IMAD.IADD R36, R36, 0x1, -R0 ;  /* 0x000000012424d824 */ /* 0x000fe200078e0a00 */
[C---:B------:R-:W-:Y:S01]  /*1f30*/  ISETP.GT.U32.AND P6, PT, R0.reuse, R39, PT ;  /* 0x000000270000720c */ /* 0x040fe20003fc4070 */
[----:B------:R-:W-:Y:S01]  /*1f40*/  IMAD.MOV R40, RZ, RZ, -R40 ;  /* 0x000000ffff287224 */ /* 0x000fe200078e0a28 */
[C---:B------:R-:W-:Y:S01]  /*1f50*/  ISETP.GT.U32.AND P5, PT, R0.reuse, R38, PT ;  /* 0x000000260000720c */ /* 0x040fe20003fa4070 */
[----:B------:R-:W-:Y:S02]  /*1f60*/  @!P2 IMAD.MOV R36, RZ, RZ, -R36 ;  /* 0x000000ffff24a224 */ /* 0x000fe400078e0a24 */
[----:B------:R-:W-:Y:S02]  /*1f70*/  IMAD R40, R0, R40, R41 ;  /* 0x0000002800287224 */ /* 0x000fe400078e0229 */
[----:B------:R-:W-:Y:S01]  /*1f80*/  @!P3 IMAD.IADD R35, R35, 0x1, -R0 ;  /* 0x000000012323b824 */ /* 0x000fe200078e0a00 */
[----:B------:R-:W-:Y:S01]  /*1f90*/  ISETP.GE.AND P3, PT, R45, RZ, PT ;  /* 0x000000ff2d00720c */ /* 0x000fe20003f66270 */
[----:B------:R-:W-:Y:S01]  /*1fa0*/  IMAD.HI.U32 R41, R8, R43, RZ ;  /* 0x0000002b08297227 */ /* 0x000fe200078e00ff */
[----:B------:R-:W-:-:S02]  /*1fb0*/  IABS R45, R48 ;  /* 0x00000030002d7213 */ /* 0x000fc40000000000 */
[----:B------:R-:W-:Y:S01]  /*1fc0*/  @!P0 IADD3 R35, -R35, RZ, RZ ;  /* 0x000000ff23238210 */ /* 0x000fe20007ffe1ff */
[--C-:B------:R-:W-:Y:S01]  /*1fd0*/  @!P6 IMAD.IADD R39, R39, 0x1, -R0.reuse ;  /* 0x000000012727e824 */ /* 0x100fe200078e0a00 */
[----:B------:R-:W-:Y:S01]  /*1fe0*/  ISETP.GT.U32.AND P0, PT, R0, R40, PT ;  /* 0x000000280000720c */ /* 0x000fe20003f04070 */
[----:B------:R-:W-:Y:S01]  /*1ff0*/  @!P5 IMAD.IADD R38, R38, 0x1, -R0 ;  /* 0x000000012626d824 */ /* 0x000fe200078e0a00 */
[----:B------:R-:W-:Y:S01]  /*2000*/  ISETP.GE.AND P5, PT, R42, RZ, PT ;  /* 0x000000ff2a00720c */ /* 0x000fe20003fa6270 */
[----:B------:R-:W-:Y:S01]  /*2010*/  IMAD.HI.U32 R42, R8, R45, RZ ;  /* 0x0000002d082a7227 */ /* 0x000fe200078e00ff */
[C---:B------:R-:W-:Y:S02]  /*2020*/  ISETP.GT.U32.AND P6, PT, R0.reuse, R39, PT ;  /* 0x000000270000720c */ /* 0x040fe40003fc4070 */
[----:B------:R-:W-:Y:S01]  /*2030*/  ISETP.GT.U32.AND P2, PT, R0, R38, PT ;  /* 0x000000260000720c */ /* 0x000fe20003f44070 */
[----:B------:R-:W-:Y:S02]  /*2040*/  IMAD.MOV R41, RZ, RZ, -R41 ;  /* 0x000000ffff297224 */ /* 0x000fe400078e0a29 */
[----:B------:R-:W-:-:S02]  /*2050*/  IMAD.MOV R44, RZ, RZ, -R42 ;  /* 0x000000ffff2c7224 */ /* 0x000fc400078e0a2a */
[C---:B------:R-:W-:Y:S02]  /*2060*/  IMAD R42, R0.reuse, R41, R43 ;  /* 0x00000029002a7224 */ /* 0x040fe400078e022b */
[----:B------:R-:W-:Y:S01]  /*2070*/  IMAD R41, R0, R44, R45 ;  /* 0x0000002c00297224 */ /* 0x000fe200078e022d */
[----:B------:R-:W-:Y:S01]  /*2080*/  IABS R45, R51 ;  /* 0x00000033002d7213 */ /* 0x000fe20000000000 */
[----:B------:R-:W-:Y:S01]  /*2090*/  IMAD.HI.U32 R43, R8, R47, RZ ;  /* 0x0000002f082b7227 */ /* 0x000fe200078e00ff */
[----:B------:R-:W-:Y:S02]  /*20a0*/  @!P0 IADD3 R40, R40, -R0, RZ ;  /* 0x8000000028288210 */ /* 0x000fe40007ffe0ff */
[----:B------:R-:W-:Y:S01]  /*20b0*/  ISETP.GE.AND P0, PT, R48, RZ, PT ;  /* 0x000000ff3000720c */ /* 0x000fe20003f06270 */
[--C-:B------:R-:W-:Y:S01]  /*20c0*/  @!P6 IMAD.IADD R39, R39, 0x1, -R0.reuse ;  /* 0x000000012727e824 */ /* 0x100fe200078e0a00 */
[----:B------:R-:W-:Y:S01]  /*20d0*/  ISETP.GT.U32.AND P6, PT, R0, R41, PT ;  /* 0x000000290000720c */ /* 0x000fe20003fc4070 */
[----:B------:R-:W-:Y:S01]  /*20e0*/  @!P2 IMAD.IADD R38, R38, 0x1, -R0 ;  /* 0x000000012626a824 */ /* 0x000fe200078e0a00 */
[----:B------:R-:W-:Y:S01]  /*20f0*/  ISETP.GT.U32.AND P2, PT, R0, R42, PT ;  /* 0x0000002a0000720c */ /* 0x000fe20003f44070 */
[----:B------:R-:W-:Y:S01]  /*2100*/  IMAD.MOV R43, RZ, RZ, -R43 ;  /* 0x000000ffff2b7224 */ /* 0x000fe200078e0a2b */
[----:B------:R-:W-:Y:S01]  /*2110*/  LOP3.LUT R48, R10, 0x94, RZ, 0xfc, !PT ;  /* 0x000000940a307812 */ /* 0x000fe200078efcff */
[----:B------:R-:W-:-:S04]  /*2120*/  IMAD.HI.U32 R44, R8, R45, RZ ;  /* 0x0000002d082c7227 */ /* 0x000fc800078e00ff */
[----:B------:R-:W-:Y:S01]  /*2130*/  IMAD R43, R0, R43, R47 ;  /* 0x0000002b002b7224 */ /* 0x000fe200078e022f */
[----:B------:R-:W-:Y:S01]  /*2140*/  IABS R47, R48 ;  /* 0x00000030002f7213 */ /* 0x000fe20000000000 */
[----:B------:R-:W-:Y:S02]  /*2150*/  IMAD.MOV R44, RZ, RZ, -R44 ;  /* 0x000000ffff2c7224 */ /* 0x000fe400078e0a2c */
[--C-:B------:R-:W-:Y:S02]  /*2160*/  @!P6 IMAD.IADD R41, R41, 0x1, -R0.reuse ;  /* 0x000000012929e824 */ /* 0x100fe400078e0a00 */
[----:B------:R-:W-:Y:S01]  /*2170*/  @!P2 IMAD.IADD R42, R42, 0x1, -R0 ;  /* 0x000000012a2aa824 */ /* 0x000fe200078e0a00 */
[C---:B------:R-:W-:Y:S01]  /*2180*/  ISETP.GT.U32.AND P2, PT, R0.reuse, R40, PT ;  /* 0x000000280000720c */ /* 0x040fe20003f44070 */
[----:B------:R-:W-:Y:S01]  /*2190*/  @!P3 IMAD.MOV R39, RZ, RZ, -R39 ;  /* 0x000000ffff27b224 */ /* 0x000fe200078e0a27 */
[C---:B------:R-:W-:Y:S01]  /*21a0*/  ISETP.GT.U32.AND P6, PT, R0.reuse, R41, PT ;  /* 0x000000290000720c */ /* 0x040fe20003fc4070 */
[----:B------:R-:W-:Y:S01]  /*21b0*/  @!P1 IMAD.MOV R38, RZ, RZ, -R38 ;  /* 0x000000ffff269224 */ /* 0x000fe200078e0a26 */
[C---:B------:R-:W-:Y:S01]  /*21c0*/  ISETP.GT.U32.AND P3, PT, R0.reuse, R43, PT ;  /* 0x0000002b0000720c */ /* 0x040fe20003f64070 */
[C---:B------:R-:W-:Y:S01]  /*21d0*/  IMAD R45, R0.reuse, R44, R45 ;  /* 0x0000002c002d7224 */ /* 0x040fe200078e022d */
[----:B------:R-:W-:Y:S01]  /*21e0*/  ISETP.GT.U32.AND P1, PT, R0, R42, PT ;  /* 0x0000002a0000720c */ /* 0x000fe20003f24070 */
[----:B------:R-:W-:Y:S01]  /*21f0*/  @!P4 IMAD.MOV R37, RZ, RZ, -R37 ;  /* 0x000000ffff25c224 */ /* 0x000fe200078e0a25 */
[----:B------:R-:W-:Y:S01]  /*2200*/  ISETP.GE.AND P4, PT, R46, RZ, PT ;  /* 0x000000ff2e00720c */ /* 0x000fe20003f86270 */
[----:B------:R-:W-:-:S04]  /*2210*/  IMAD.HI.U32 R44, R8, R47, RZ ;  /* 0x0000002f082c7227 */ /* 0x000fc800078e00ff */
[----:B------:R-:W-:Y:S01]  /*2220*/  IMAD.HI.U32 R46, R8, R49, RZ ;  /* 0x00000031082e7227 */ /* 0x000fe200078e00ff */
[----:B------:R-:W-:Y:S02]  /*2230*/  @!P2 IADD3 R40, R40, -R0, RZ ;  /* 0x800000002828a210 */ /* 0x000fe40007ffe0ff */
[----:B------:R-:W-:Y:S01]  /*2240*/  ISETP.GE.AND P2, PT, R50, RZ, PT ;  /* 0x000000ff3200720c */ /* 0x000fe20003f46270 */
[----:B------:R-:W-:Y:S01]  /*2250*/  @!P6 IMAD.IADD R41, R41, 0x1, -R0 ;  /* 0x000000012929e824 */ /* 0x000fe200078e0a00 */
[----:B------:R-:W-:Y:S01]  /*2260*/  ISETP.GT.U32.AND P6, PT, R0, R45, PT ;  /* 0x0000002d0000720c */ /* 0x000fe20003fc4070 */
[----:B------:R-:W-:Y:S01]  /*2270*/  IMAD.MOV R44, RZ, RZ, -R44 ;  /* 0x000000ffff2c7224 */ /* 0x000fe200078e0a2c */
[----:B------:R-:W-:Y:S01]  /*2280*/  LOP3.LUT R50, R10, 0x9c, RZ, 0xfc, !PT ;  /* 0x0000009c0a327812 */ /* 0x000fe200078efcff */
[----:B------:R-:W-:Y:S02]  /*2290*/  IMAD.MOV R46, RZ, RZ, -R46 ;  /* 0x000000ffff2e7224 */ /* 0x000fe400078e0a2e */
[--C-:B------:R-:W-:Y:S01]  /*22a0*/  @!P3 IMAD.IADD R43, R43, 0x1, -R0.reuse ;  /* 0x000000012b2bb824 */ /* 0x100fe200078e0a00 */
[----:B------:R-:W-:Y:S01]  /*22b0*/  ISETP.GE.AND P3, PT, R48, RZ, PT ;  /* 0x000000ff3000720c */ /* 0x000fe20003f66270 */
[----:B------:R-:W-:Y:S01]  /*22c0*/  @!P1 IMAD.IADD R42, R42, 0x1, -R0 ;  /* 0x000000012a2a9824 */ /* 0x000fe200078e0a00 */
[----:B------:R-:W-:Y:S01]  /*22d0*/  ISETP.GE.AND P1, PT, R51, RZ, PT ;  /* 0x000000ff3300720c */ /* 0x000fe20003f26270 */
[C---:B------:R-:W-:Y:S01]  /*22e0*/  IMAD R44, R0.reuse, R44, R47 ;  /* 0x0000002c002c7224 */ /* 0x040fe200078e022f */
[----:B------:R-:W-:Y:S01]  /*22f0*/  IABS R51, R54 ;  /* 0x0000003600337213 */ /* 0x000fe20000000000 */
[C---:B------:R-:W-:Y:S01]  /*2300*/  IMAD R46, R0.reuse, R46, R49 ;  /* 0x0000002e002e7224 */ /* 0x040fe200078e0231 */
[----:B------:R-:W-:Y:S01]  /*2310*/  IABS R49, R50 ;  /* 0x0000003200317213 */ /* 0x000fe20000000000 */
[----:B------:R-:W-:Y:S01]  /*2320*/  @!P5 IMAD.MOV R40, RZ, RZ, -R40 ;  /* 0x000000ffff28d224 */ /* 0x000fe200078e0a28 */
[C---:B------:R-:W-:Y:S01]  /*2330*/  ISETP.GT.U32.AND P5, PT, R0.reuse, R43, PT ;  /* 0x0000002b0000720c */ /* 0x040fe20003fa4070 */
[----:B------:R-:W-:Y:S01]  /*2340*/  @!P4 IMAD.MOV R42, RZ, RZ, -R42 ;  /* 0x000000ffff2ac224 */ /* 0x000fe200078e0a2a */
[----:B------:R-:W-:Y:S01]  /*2350*/  ISETP.GT.U32.AND P4, PT, R0, R44, PT ;  /* 0x0000002c0000720c */ /* 0x000fe20003f84070 */
[----:B------:R-:W-:Y:S01]  /*2360*/  @!P0 IMAD.MOV R41, RZ, RZ, -R41 ;  /* 0x000000ffff298224 */ /* 0x000fe200078e0a29 */
[----:B------:R-:W-:Y:S01]  /*2370*/  @!P6 IADD3 R45, R45, -R0, RZ ;  /* 0x800000002d2de210 */ /* 0x000fe20007ffe0ff */
[----:B------:R-:W-:Y:S01]  /*2380*/  IMAD.HI.U32 R47, R8, R49, RZ ;  /* 0x00000031082f7227 */ /* 0x000fe200078e00ff */
[----:B------:R-:W-:-:S02]  /*2390*/  ISETP.GT.U32.AND P0, PT, R0, R46, PT ;  /* 0x0000002e0000720c */ /* 0x000fc40003f04070 */
[----:B------:R-:W-:Y:S01]  /*23a0*/  ISETP.GT.U32.AND P6, PT, R0, R45, PT ;  /* 0x0000002d0000720c */ /* 0x000fe20003fc4070 */
[----:B------:R-:W-:Y:S02]  /*23b0*/  IMAD.MOV R47, RZ, RZ, -R47 ;  /* 0x000000ffff2f7224 */ /* 0x000fe400078e0a2f */
[----:B------:R-:W-:-:S04]  /*23c0*/  IMAD.HI.U32 R48, R8, R51, RZ ;  /* 0x0000003308307227 */ /* 0x000fc800078e00ff */
[--C-:B------:R-:W-:Y:S01]  /*23d0*/  @!P5 IMAD.IADD R43, R43, 0x1, -R0.reuse ;  /* 0x000000012b2bd824 */ /* 0x100fe200078e0a00 */
[----:B------:R-:W-:Y:S01]  /*23e0*/  ISETP.GE.AND P5, PT, R52, RZ, PT ;  /* 0x000000ff3400720c */ /* 0x000fe20003fa6270 */
[--C-:B------:R-:W-:Y:S01]  /*23f0*/  @!P4 IMAD.IADD R44, R44, 0x1, -R0.reuse ;  /* 0x000000012c2cc824 */ /* 0x100fe200078e0a00 */
[----:B------:R-:W-:Y:S01]  /*2400*/  LOP3.LUT R52, R10, 0xa8, RZ, 0xfc, !PT ;  /* 0x000000a80a347812 */ /* 0x000fe200078efcff */
[----:B------:R-:W-:Y:S02]  /*2410*/  IMAD R47, R0, R47, R49 ;  /* 0x0000002f002f7224 */ /* 0x000fe400078e0231 */
[----:B------:R-:W-:Y:S01]  /*2420*/  @!P0 IMAD.IADD R46, R46, 0x1, -R0 ;  /* 0x000000012e2e8824 */ /* 0x000fe200078e0a00 */
[----:B------:R-:W-:Y:S01]  /*2430*/  ISETP.GE.AND P0, PT, R50, RZ, PT ;  /* 0x000000ff3200720c */ /* 0x000fe20003f06270 */
[----:B------:R-:W-:Y:S01]  /*2440*/  IMAD.MOV R48, RZ, RZ, -R48 ;  /* 0x000000ffff307224 */ /* 0x000fe200078e0a30 */
[C---:B------:R-:W-:Y:S01]  /*2450*/  ISETP.GT.U32.AND P4, PT, R0.reuse, R44, PT ;  /* 0x0000002c0000720c */ /* 0x040fe20003f84070 */
[----:B------:R-:W-:Y:S01]  /*2460*/  @!P2 IMAD.MOV R43, RZ, RZ, -R43 ;  /* 0x000000ffff2ba224 */ /* 0x000fe200078e0a2b */
[----:B------:R-:W-:Y:S01]  /*2470*/  IABS R50, R52 ;  /* 0x0000003400327213 */ /* 0x000fe20000000000 */
[----:B------:R-:W-:Y:S01]  /*2480*/  IMAD R48, R0, R48, R51 ;  /* 0x0000003000307224 */ /* 0x000fe200078e0233 */
[----:B------:R-:W-:Y:S01]  /*2490*/  @!P6 IADD3 R45, R45, -R0, RZ ;  /* 0x800000002d2de210 */ /* 0x000fe20007ffe0ff */
[----:B------:R-:W-:Y:S01]  /*24a0*/  IMAD.HI.U32 R49, R8, R53, RZ ;  /* 0x0000003508317227 */ /* 0x000fe200078e00ff */
[----:B------:R-:W-:-:S02]  /*24b0*/  ISETP.GT.U32.AND P6, PT, R0, R47, PT ;  /* 0x0000002f0000720c */ /* 0x000fc40003fc4070 */
[----:B------:R-:W-:Y:S01]  /*24c0*/  ISETP.GT.U32.AND P2, PT, R0, R46, PT ;  /* 0x0000002e0000720c */ /* 0x000fe20003f44070 */
[----:B------:R-:W-:Y:S02]  /*24d0*/  IMAD.MOV.U32 R51, RZ, RZ, R50 ;  /* 0x000000ffff337224 */ /* 0x000fe400078e0032 */
[----:B------:R-:W-:Y:S02]  /*24e0*/  IMAD.MOV R49, RZ, RZ, -R49 ;  /* 0x000000ffff317224 */ /* 0x000fe400078e0a31 */
[----:B------:R-:W-:-:S04]  /*24f0*/  IMAD.HI.U32 R50, R8, R51, RZ ;  /* 0x0000003308327227 */ /* 0x000fc800078e00ff */
[----:B------:R-:W-:Y:S01]  /*2500*/  @!P4 IMAD.IADD R44, R44, 0x1, -R0 ;  /* 0x000000012c2cc824 */ /* 0x000fe200078e0a00 */
[C---:B------:R-:W-:Y:S01]  /*2510*/  ISETP.GT.U32.AND P4, PT, R0.reuse, R48, PT ;  /* 0x000000300000720c */ /* 0x040fe20003f84070 */
[----:B------:R-:W-:Y:S01]  /*2520*/  IMAD.MOV R50, RZ, RZ, -R50 ;  /* 0x000000ffff327224 */ /* 0x000fe200078e0a32 */
[-C--:B------:R-:W-:Y:S01]  /*2530*/  @!P6 IADD3 R47, R47, -R0.reuse, RZ ;  /* 0x800000002f2fe210 */ /* 0x080fe20007ffe0ff */
[----:B------:R-:W-:Y:S01]  /*2540*/  IMAD R49, R0, R49, R53 ;  /* 0x0000003100317224 */ /* 0x000fe200078e0235 */
[----:B------:R-:W-:Y:S01]  /*2550*/  @!P2 IADD3 R46, R46, -R0, RZ ;  /* 0x800000002e2ea210 */ /* 0x000fe20007ffe0ff */
[C---:B------:R-:W-:Y:S01]  /*2560*/  IMAD R51, R0.reuse, R50, R51 ;  /* 0x0000003200337224 */ /* 0x040fe200078e0233 */
[----:B------:R-:W-:Y:S01]  /*2570*/  ISETP.GT.U32.AND P6, PT, R0, R47, PT ;  /* 0x0000002f0000720c */ /* 0x000fe20003fc4070 */
[----:B------:R-:W-:Y:S01]  /*2580*/  @!P1 IMAD.MOV R45, RZ, RZ, -R45 ;  /* 0x000000ffff2d9224 */ /* 0x000fe200078e0a2d */
[----:B------:R-:W-:Y:S01]  /*2590*/  ISETP.GE.AND P1, PT, R54, RZ, PT ;  /* 0x000000ff3600720c */ /* 0x000fe20003f26270 */
[----:B------:R-:W-:Y:S01]  /*25a0*/  @!P3 IMAD.MOV R44, RZ, RZ, -R44 ;  /* 0x000000ffff2cb224 */ /* 0x000fe200078e0a2c */
[C---:B------:R-:W-:Y:S01]  /*25b0*/  ISETP.GT.U32.AND P3, PT, R0.reuse, R49, PT ;  /* 0x000000310000720c */ /* 0x040fe20003f64070 */
[----:B------:R-:W-:Y:S01]  /*25c0*/  @!P5 IMAD.MOV R46, RZ, RZ, -R46 ;  /* 0x000000ffff2ed224 */ /* 0x000fe200078e0a2e */
[----:B------:R-:W-:Y:S01]  /*25d0*/  ISETP.GT.U32.AND P5, PT, R0, R51, PT ;  /* 0x000000330000720c */ /* 0x000fe20003fa4070 */
[----:B------:R-:W-:Y:S01]  /*25e0*/  @!P4 IMAD.IADD R48, R48, 0x1, -R0 ;  /* 0x000000013030c824 */ /* 0x000fe200078e0a00 */
[----:B------:R-:W-:-:S02]  /*25f0*/  LOP3.LUT R54, R10, 0xac, RZ, 0xfc, !PT ;  /* 0x000000ac0a367812 */ /* 0x000fc400078efcff */
[----:B------:R-:W-:Y:S02]  /*2600*/  ISETP.GE.AND P2, PT, R55, RZ, PT ;  /* 0x000000ff3700720c */ /* 0x000fe40003f46270 */
[----:B------:R-:W-:Y:S01]  /*2610*/  IABS R53, R54 ;  /* 0x0000003600357213 */ /* 0x000fe20000000000 */
[----:B------:R-:W-:Y:S01]  /*2620*/  @!P6 IMAD.IADD R47, R47, 0x1, -R0 ;  /* 0x000000012f2fe824 */ /* 0x000fe200078e0a00 */
[----:B------:R-:W-:Y:S02]  /*2630*/  ISETP.GT.U32.AND P4, PT, R0, R48, PT ;  /* 0x000000300000720c */ /* 0x000fe40003f84070 */
[----:B------:R-:W-:Y:S01]  /*2640*/  ISETP.GE.AND P6, PT, R52, RZ, PT ;  /* 0x000000ff3400720c */ /* 0x000fe20003fc6270 */
[----:B------:R-:W-:Y:S01]  /*2650*/  IMAD.HI.U32 R50, R8, R53, RZ ;  /* 0x0000003508327227 */ /* 0x000fe200078e00ff */
[----:B------:R-:W-:-:S03]  /*2660*/  LOP3.LUT R52, R10, 0xb0, RZ, 0xfc, !PT ;  /* 0x000000b00a347812 */ /* 0x000fc600078efcff */
[--C-:B------:R-:W-:Y:S01]  /*2670*/  @!P3 IMAD.IADD R49, R49, 0x1, -R0.reuse ;  /* 0x000000013131b824 */ /* 0x100fe200078e0a00 */
[----:B------:R-:W-:Y:S01]  /*2680*/  IADD3 R50, -R50, RZ, RZ ;  /* 0x000000ff32327210 */ /* 0x000fe20007ffe1ff */
[--C-:B------:R-:W-:Y:S01]  /*2690*/  @!P5 IMAD.IADD R51, R51, 0x1, -R0.reuse ;  /* 0x000000013333d824 */ /* 0x100fe200078e0a00 */
[----:B------:R-:W-:Y:S01]  /*26a0*/  IABS R55, R52 ;  /* 0x0000003400377213 */ /* 0x000fe20000000000 */
[----:B------:R-:W-:Y:S01]  /*26b0*/  @!P0 IMAD.MOV R47, RZ, RZ, -R47 ;  /* 0x000000ffff2f8224 */ /* 0x000fe200078e0a2f */
[C---:B------:R-:W-:Y:S01]  /*26c0*/  ISETP.GT.U32.AND P3, PT, R0.reuse, R49, PT ;  /* 0x000000310000720c */ /* 0x040fe20003f64070 */
[C---:B------:R-:W-:Y:S01]  /*26d0*/  IMAD R53, R0.reuse, R50, R53 ;  /* 0x0000003200357224 */ /* 0x040fe200078e0235 */
[----:B------:R-:W-:Y:S01]  /*26e0*/  ISETP.GT.U32.AND P5, PT, R0, R51, PT ;  /* 0x000000330000720c */ /* 0x000fe20003fa4070 */
[----:B------:R-:W-:Y:S01]  /*26f0*/  IMAD.HI.U32 R50, R8, R55, RZ ;  /* 0x0000003708327227 */ /* 0x000fe200078e00ff */
[----:B------:R-:W-:Y:S02]  /*2700*/  ISETP.GE.AND P0, PT, R54, RZ, PT ;  /* 0x000000ff3600720c */ /* 0x000fe40003f06270 */
[----:B------:R-:W-:Y:S01]  /*2710*/  LOP3.LUT R54, R10, 0xb8, RZ, 0xfc, !PT ;  /* 0x000000b80a367812 */ /* 0x000fe200078efcff */
[----:B------:R-:W-:Y:S01]  /*2720*/  @!P4 IMAD.IADD R48, R48, 0x1, -R0 ;  /* 0x000000013030c824 */ /* 0x000fe200078e0a00 */
[----:B------:R-:W-:Y:S01]  /*2730*/  ISETP.GE.AND P4, PT, R52, RZ, PT ;  /* 0x000000ff3400720c */ /* 0x000fe20003f86270 */
[----:B------:R-:W-:Y:S01]  /*2740*/  IMAD.MOV R52, RZ, RZ, -R50 ;  /* 0x000000ffff347224 */ /* 0x000fe200078e0a32 */
[----:B------:R-:W-:Y:S01]  /*2750*/  IABS R59, R54 ;  /* 0x00000036003b7213 */ /* 0x000fe20000000000 */
[----:B------:R-:W-:-:S04]  /*2760*/  IMAD.HI.U32 R50, R8, R63, RZ ;  /* 0x0000003f08327227 */ /* 0x000fc800078e00ff */
[--C-:B------:R-:W-:Y:S01]  /*2770*/  @!P3 IMAD.IADD R49, R49, 0x1, -R0.reuse ;  /* 0x000000013131b824 */ /* 0x100fe200078e0a00 */
[----:B------:R-:W-:Y:S01]  /*2780*/  IADD3 R50, -R50, RZ, RZ ;  /* 0x000000ff32327210 */ /* 0x000fe20007ffe1ff */
[----:B------:R-:W-:Y:S01]  /*2790*/  @!P5 IMAD.IADD R51, R51, 0x1, -R0 ;  /* 0x000000013333d824 */ /* 0x000fe200078e0a00 */
[C---:B------:R-:W-:Y:S01]  /*27a0*/  ISETP.GT.U32.AND P3, PT, R0.reuse, R53, PT ;  /* 0x000000350000720c */ /* 0x040fe20003f64070 */
[----:B------:R-:W-:Y:S01]  /*27b0*/  IMAD R55, R0, R52, R55 ;  /* 0x0000003400377224 */ /* 0x000fe200078e0237 */
[----:B------:R-:W-:Y:S01]  /*27c0*/  LOP3.LUT R52, R10, 0xbc, RZ, 0xfc, !PT ;  /* 0x000000bc0a347812 */ /* 0x000fe200078efcff */
[----:B------:R-:W-:Y:S02]  /*27d0*/  IMAD.MOV.U32 R57, RZ, RZ, R51 ;  /* 0x000000ffff397224 */ /* 0x000fe400078e0033 */
[C---:B------:R-:W-:Y:S01]  /*27e0*/  IMAD R63, R0.reuse, R50, R63 ;  /* 0x00000032003f7224 */ /* 0x040fe200078e023f */
[----:B------:R-:W-:Y:S01]  /*27f0*/  ISETP.GT.U32.AND P5, PT, R0, R55, PT ;  /* 0x000000370000720c */ /* 0x000fe20003fa4070 */
[----:B------:R-:W-:Y:S01]  /*2800*/  IMAD.HI.U32 R50, R8, R59, RZ ;  /* 0x0000003b08327227 */ /* 0x000fe200078e00ff */
[----:B------:R-:W-:-:S02]  /*2810*/  @!P6 IADD3 R57, -R57, RZ, RZ ;  /* 0x000000ff3939e210 */ /* 0x000fc40007ffe1ff */
[C---:B------:R-:W-:Y:S01]  /*2820*/  ISETP.GT.U32.AND P6, PT, R0.reuse, R63, PT ;  /* 0x0000003f0000720c */ /* 0x040fe20003fc4070 */
[----:B------:R-:W-:Y:S01]  /*2830*/  IMAD.MOV R50, RZ, RZ, -R50 ;  /* 0x000000ffff327224 */ /* 0x000fe200078e0a32 */
[----:B------:R-:W-:Y:S01]  /*2840*/  IABS R67, R52 ;  /* 0x0000003400437213 */ /* 0x000fe20000000000 */
[--C-:B------:R-:W-:Y:S02]  /*2850*/  @!P3 IMAD.IADD R53, R53, 0x1, -R0.reuse ;  /* 0x000000013535b824 */ /* 0x100fe400078e0a00 */
[C---:B------:R-:W-:Y:S02]  /*2860*/  IMAD R51, R0.reuse, R50, R59 ;  /* 0x0000003200337224 */ /* 0x040fe400078e023b */
[----:B------:R-:W-:Y:S01]  /*2870*/  @!P2 IMAD.MOV R49, RZ, RZ, -R49 ;  /* 0x000000ffff31a224 */ /* 0x000fe200078e0a31 */
[C---:B------:R-:W-:Y:S01]  /*2880*/  ISETP.GT.U32.AND P3, PT, R0.reuse, R53, PT ;  /* 0x000000350000720c */ /* 0x040fe20003f64070 */
[----:B------:R-:W-:Y:S01]  /*2890*/  @!P5 IMAD.IADD R55, R55, 0x1, -R0 ;  /* 0x000000013737d824 */ /* 0x000fe200078e0a00 */
[----:B------:R-:W-:Y:S01]  /*28a0*/  ISETP.GT.U32.AND P5, PT, R0, R51, PT ;  /* 0x000000330000720c */ /* 0x000fe20003fa4070 */
[----:B------:R-:W-:Y:S01]  /*28b0*/  @!P1 IMAD.MOV R48, RZ, RZ, -R48 ;  /* 0x000000ffff309224 */ /* 0x000fe200078e0a30 */
[----:B------:R-:W-:Y:S01]  /*28c0*/  ISETP.GE.AND P2, PT, R54, RZ, PT ;  /* 0x000000ff3600720c */ /* 0x000fe20003f46270 */
[----:B------:R-:W-:Y:S01]  /*28d0*/  @!P6 IMAD.IADD R63, R63, 0x1, -R0 ;  /* 0x000000013f3fe824 */ /* 0x000fe200078e0a00 */
[----:B------:R-:W-:Y:S01]  /*28e0*/  ISETP.GT.U32.AND P6, PT, R0, R55, PT ;  /* 0x000000370000720c */ /* 0x000fe20003fc4070 */
[----:B------:R-:W-:Y:S01]  /*28f0*/  IMAD.HI.U32 R50, R8, R67, RZ ;  /* 0x0000004308327227 */ /* 0x000fe200078e00ff */
[----:B------:R-:W-:-:S02]  /*2900*/  LOP3.LUT R54, R10, 0xc0, RZ, 0xfc, !PT ;  /* 0x000000c00a367812 */ /* 0x000fc400078efcff */
[----:B------:R-:W-:Y:S01]  /*2910*/  ISETP.GE.AND P1, PT, R56, RZ, PT ;  /* 0x000000ff3800720c */ /* 0x000fe20003f26270 */
[----:B------:R-:W-:Y:S01]  /*2920*/  IMAD.MOV R50, RZ, RZ, -R50 ;  /* 0x000000ffff327224 */ /* 0x000fe200078e0a32 */
[----:B------:R-:W-:Y:S01]  /*2930*/  IABS R69, R54 ;  /* 0x0000003600457213 */ /* 0x000fe20000000000 */
[--C-:B------:R-:W-:Y:S01]  /*2940*/  @!P3 IMAD.IADD R53, R53, 0x1, -R0.reuse ;  /* 0x000000013535b824 */ /* 0x100fe200078e0a00 */
[----:B------:R-:W-:Y:S01]  /*2950*/  LOP3.LUT R56, R10, 0xc4, RZ, 0xfc, !PT ;  /* 0x000000c40a387812 */ /* 0x000fe200078efcff */
[--C-:B------:R-:W-:Y:S01]  /*2960*/  @!P5 IMAD.IADD R51, R51, 0x1, -R0.reuse ;  /* 0x000000013333d824 */ /* 0x100fe200078e0a00 */
[----:B------:R-:W-:Y:S01]  /*2970*/  ISETP.GE.AND P3, PT, R52, RZ, PT ;  /* 0x000000ff3400720c */ /* 0x000fe20003f66270 */
[----:B------:R-:W-:Y:S01]  /*2980*/  IMAD.HI.U32 R52, R8, R69, RZ ;  /* 0x0000004508347227 */ /* 0x000fe200078e00ff */
[----:B------:R-:W-:Y:S02]  /*2990*/  IABS R65, R56 ;  /* 0x0000003800417213 */ /* 0x000fe40000000000 */
[C---:B------:R-:W-:Y:S01]  /*29a0*/  ISETP.GT.U32.AND P5, PT, R0.reuse, R63, PT ;  /* 0x0000003f0000720c */ /* 0x040fe20003fa4070 */
[----:B------:R-:W-:Y:S01]  /*29b0*/  IMAD R67, R0, R50, R67 ;  /* 0x0000003200437224 */ /* 0x000fe200078e0243 */
[----:B------:R-:W-:Y:S01]  /*29c0*/  MOV R59, R53 ;  /* 0x00000035003b7202 */ /* 0x000fe20000000f00 */
[----:B------:R-:W-:-:S02]  /*29d0*/  @!P6 IMAD.IADD R55, R55, 0x1, -R0 ;  /* 0x000000013737e824 */ /* 0x000fc400078e0a00 */
[----:B------:R-:W-:Y:S01]  /*29e0*/  IMAD.MOV R52, RZ, RZ, -R52 ;  /* 0x000000ffff347224 */ /* 0x000fe200078e0a34 */
[----:B------:R-:W-:Y:S01]  /*29f0*/  ISETP.GT.U32.AND P6, PT, R0, R67, PT ;  /* 0x000000430000720c */ /* 0x000fe20003fc4070 */
[----:B------:R-:W-:-:S04]  /*2a00*/  IMAD.HI.U32 R50, R8, R65, RZ ;  /* 0x0000004108327227 */ /* 0x000fc800078e00ff */
[----:B------:R-:W-:Y:S02]  /*2a10*/  IMAD.MOV.U32 R61, RZ, RZ, R55 ;  /* 0x000000ffff3d7224 */ /* 0x000fe400078e0037 */
[----:B------:R-:W-:Y:S01]  /*2a20*/  IMAD R69, R0, R52, R69 ;  /* 0x0000003400457224 */ /* 0x000fe200078e0245 */
[----:B------:R-:W-:Y:S01]  /*2a30*/  LOP3.LUT R52, R10, 0xcc, RZ, 0xfc, !PT ;  /* 0x000000cc0a347812 */ /* 0x000fe200078efcff */
[----:B------:R-:W-:Y:S01]  /*2a40*/  IMAD.MOV R50, RZ, RZ, -R50 ;  /* 0x000000ffff327224 */ /* 0x000fe200078e0a32 */
[----:B------:R-:W-:Y:S01]  /*2a50*/  @!P4 IADD3 R61, -R61, RZ, RZ ;  /* 0x000000ff3d3dc210 */ /* 0x000fe20007ffe1ff */
[----:B------:R-:W-:Y:S01]  /*2a60*/  @!P5 IMAD.IADD R63, R63, 0x1, -R0 ;  /* 0x000000013f3fd824 */ /* 0x000fe200078e0a00 */
[C---:B------:R-:W-:Y:S01]  /*2a70*/  ISETP.GT.U32.AND P4, PT, R0.reuse, R69, PT ;  /* 0x000000450000720c */ /* 0x040fe20003f84070 */
[C---:B------:R-:W-:Y:S01]  /*2a80*/  IMAD R53, R0.reuse, R50, R65 ;  /* 0x0000003200357224 */ /* 0x040fe200078e0241 */
[----:B------:R-:W-:Y:S01]  /*2a90*/  IABS R75, R52 ;  /* 0x00000034004b7213 */ /* 0x000fe20000000000 */
[----:B------:R-:W-:Y:S01]  /*2aa0*/  @!P0 IMAD.MOV R59, RZ, RZ, -R59 ;  /* 0x000000ffff3b8224 */ /* 0x000fe200078e0a3b */
[----:B------:R-:W-:Y:S01]  /*2ab0*/  ISETP.GT.U32.AND P0, PT, R0, R51, PT ;  /* 0x000000330000720c */ /* 0x000fe20003f04070 */
[----:B------:R-:W-:Y:S01]  /*2ac0*/  IMAD.HI.U32 R50, R8, R71, RZ ;  /* 0x0000004708327227 */ /* 0x000fe200078e00ff */
[----:B------:R-:W-:-:S03]  /*2ad0*/  ISETP.GT.U32.AND P5, PT, R0, R53, PT ;  /* 0x000000350000720c */ /* 0x000fc60003fa4070 */
[----:B------:R-:W-:Y:S02]  /*2ae0*/  IMAD.MOV R50, RZ, RZ, -R50 ;  /* 0x000000ffff327224 */ /* 0x000fe400078e0a32 */
[----:B------:R-:W-:Y:S02]  /*2af0*/  @!P1 IMAD.MOV R63, RZ, RZ, -R63 ;  /* 0x000000ffff3f9224 */ /* 0x000fe400078e0a3f */
[--C-:B------:R-:W-:Y:S02]  /*2b00*/  @!P4 IMAD.IADD R69, R69, 0x1, -R0.reuse ;  /* 0x000000014545c824 */ /* 0x100fe400078e0a00 */
[----:B------:R-:W-:Y:S02]  /*2b10*/  IMAD R55, R0, R50, R71 ;  /* 0x0000003200377224 */ /* 0x000fe400078e0247 */
[----:B------:R-:W-:Y:S01]  /*2b20*/  @!P0 IMAD.IADD R51, R51, 0x1, -R0 ;  /* 0x0000000133338824 */ /* 0x000fe200078e0a00 */
[----:B------:R-:W-:Y:S01]  /*2b30*/  ISETP.GE.AND P0, PT, R54, RZ, PT ;  /* 0x000000ff3600720c */ /* 0x000fe20003f06270 */
[----:B------:R-:W-:Y:S01]  /*2b40*/  IMAD.HI.U32 R50, R8, R75, RZ ;  /* 0x0000004b08327227 */ /* 0x000fe200078e00ff */
[----:B------:R-:W-:-:S02]  /*2b50*/  @!P5 IADD3 R53, R53, -R0, RZ ;  /* 0x800000003535d210 */ /* 0x000fc40007ffe0ff */
[----:B------:R-:W-:Y:S01]  /*2b60*/  ISETP.GT.U32.AND P5, PT, R0, R69, PT ;  /* 0x000000450000720c */ /* 0x000fe20003fa4070 */
[----:B------:R-:W-:Y:S01]  /*2b70*/  IMAD.MOV.U32 R65, RZ, RZ, R51 ;  /* 0x000000ffff417224 */ /* 0x000fe200078e0033 */
[----:B------:R-:W-:Y:S01]  /*2b80*/  LOP3.LUT R54, R10, 0xd0, RZ, 0xfc, !PT ;  /* 0x000000d00a367812 */ /* 0x000fe200078efcff */
[----:B------:R-:W-:Y:S01]  /*2b90*/  IMAD.MOV R51, RZ, RZ, -R50 ;  /* 0x000000ffff337224 */ /* 0x000fe200078e0a32 */
[C---:B------:R-:W-:Y:S01]  /*2ba0*/  ISETP.GT.U32.AND P1, PT, R0.reuse, R53, PT ;  /* 0x000000350000720c */ /* 0x040fe20003f24070 */
[----:B------:R-:W-:Y:S01]  /*2bb0*/  @!P6 IMAD.IADD R67, R67, 0x1, -R0 ;  /* 0x000000014343e824 */ /* 0x000fe200078e0a00 */
[----:B------:R-:W-:Y:S01]  /*2bc0*/  IABS R77, R54 ;  /* 0x00000036004d7213 */ /* 0x000fe20000000000 */
[----:B------:R-:W-:Y:S01]  /*2bd0*/  IMAD R75, R0, R51, R75 ;  /* 0x00000033004b7224 */ /* 0x000fe200078e024b */
[----:B------:R-:W-:Y:S01]  /*2be0*/  ISETP.GE.AND P6, PT, R56, RZ, PT ;  /* 0x000000ff3800720c */ /* 0x000fe20003fc6270 */
[----:B------:R-:W-:Y:S01]  /*2bf0*/  @!P2 IMAD.MOV R65, RZ, RZ, -R65 ;  /* 0x000000ffff41a224 */ /* 0x000fe200078e0a41 */
[----:B------:R-:W-:Y:S01]  /*2c00*/  ISETP.GT.U32.AND P2, PT, R0, R55, PT ;  /* 0x000000370000720c */ /* 0x000fe20003f44070 */
[----:B------:R-:W-:Y:S01]  /*2c10*/  IMAD.HI.U32 R50, R8, R77, RZ ;  /* 0x0000004d08327227 */ /* 0x000fe200078e00ff */
[----:B------:R-:W-:-:S02]  /*2c20*/  LOP3.LUT R56, R10, 0xd4, RZ, 0xfc, !PT ;  /* 0x000000d40a387812 */ /* 0x000fc400078efcff */
[C---:B------:R-:W-:Y:S01]  /*2c30*/  ISETP.GT.U32.AND P4, PT, R0.reuse, R67, PT ;  /* 0x000000430000720c */ /* 0x040fe20003f84070 */
[--C-:B------:R-:W-:Y:S01]  /*2c40*/  @!P5 IMAD.IADD R69, R69, 0x1, -R0.reuse ;  /* 0x000000014545d824 */ /* 0x100fe200078e0a00 */
[----:B------:R-:W-:Y:S01]  /*2c50*/  ISETP.GT.U32.AND P5, PT, R0, R75, PT ;  /* 0x0000004b0000720c */ /* 0x000fe20003fa4070 */
[----:B------:R-:W-:Y:S01]  /*2c60*/  @!P1 IMAD.IADD R53, R53, 0x1, -R0 ;  /* 0x0000000135359824 */ /* 0x000fe200078e0a00 */
[----:B------:R-:W-:Y:S01]  /*2c70*/  IADD3 R50, -R50, RZ, RZ ;  /* 0x000000ff32327210 */ /* 0x000fe20007ffe1ff */
[----:B------:R-:W-:Y:S01]  /*2c80*/  @!P0 IMAD.MOV R69, RZ, RZ, -R69 ;  /* 0x000000ffff458224 */ /* 0x000fe200078e0a45 */
[----:B------:R-:W-:Y:S01]  /*2c90*/  IABS R79, R56 ;  /* 0x00000038004f7213 */ /* 0x000fe20000000000 */
[----:B------:R-:W-:Y:S01]  /*2ca0*/  IMAD.MOV.U32 R71, RZ, RZ, R53 ;  /* 0x000000ffff477224 */ /* 0x000fe200078e0035 */
[----:B------:R-:W-:Y:S01]  /*2cb0*/  ISETP.GE.AND P1, PT, R52, RZ, PT ;  /* 0x000000ff3400720c */ /* 0x000fe20003f26270 */
[----:B------:R-:W-:Y:S01]  /*2cc0*/  IMAD R77, R0, R50, R77 ;  /* 0x00000032004d7224 */ /* 0x000fe200078e024d */
[----:B------:R-:W-:Y:S01]  /*2cd0*/  LOP3.LUT R52, R10, 0xd8, RZ, 0xfc, !PT ;  /* 0x000000d80a347812 */ /* 0x000fe200078efcff */
[----:B------:R-:W-:Y:S01]  /*2ce0*/  IMAD.HI.U32 R50, R8, R79, RZ ;  /* 0x0000004f08327227 */ /* 0x000fe200078e00ff */
[----:B------:R-:W-:-:S02]  /*2cf0*/  @!P6 IADD3 R71, -R71, RZ, RZ ;  /* 0x000000ff4747e210 */ /* 0x000fc40007ffe1ff */
[----:B------:R-:W-:Y:S01]  /*2d00*/  IABS R73, R52 ;  /* 0x0000003400497213 */ /* 0x000fe20000000000 */
[--C-:B------:R-:W-:Y:S01]  /*2d10*/  @!P5 IMAD.IADD R75, R75, 0x1, -R0.reuse ;  /* 0x000000014b4bd824 */ /* 0x100fe200078e0a00 */
[----:B------:R-:W-:Y:S01]  /*2d20*/  ISETP.GT.U32.AND P5, PT, R0, R77, PT ;  /* 0x0000004d0000720c */ /* 0x000fe20003fa4070 */
[----:B------:R-:W-:Y:S01]  /*2d30*/  @!P2 IMAD.IADD R55, R55, 0x1, -R0 ;  /* 0x000000013737a824 */ /* 0x000fe200078e0a00 */
[----:B------:R-:W-:Y:S01]  /*2d40*/  ISETP.GE.AND P2, PT, R54, RZ, PT ;  /* 0x000000ff3600720c */ /* 0x000fe20003f46270 */
[----:B------:R-:W-:Y:S01]  /*2d50*/  IMAD.MOV R50, RZ, RZ, -R50 ;  /* 0x000000ffff327224 */ /* 0x000fe200078e0a32 */
[----:B------:R-:W-:Y:S01]  /*2d60*/  LOP3.LUT R54, R10, 0xdc, RZ, 0xfc, !PT ;  /* 0x000000dc0a367812 */ /* 0x000fe200078efcff */
[----:B------:R-:W-:Y:S01]  /*2d70*/  @!P4 IMAD.IADD R67, R67, 0x1, -R0 ;  /* 0x000000014343c824 */ /* 0x000fe200078e0a00 */
[----:B------:R-:W-:Y:S01]  /*2d80*/  ISETP.GE.AND P4, PT, R58, RZ, PT ;  /* 0x000000ff3a00720c */ /* 0x000fe20003f86270 */
[----:B------:R-:W-:Y:S01]  /*2d90*/  IMAD R79, R0, R50, R79 ;  /* 0x00000032004f7224 */ /* 0x000fe200078e024f */
[----:B------:R-:W-:Y:S01]  /*2da0*/  LOP3.LUT R58, R10, 0xe0, RZ, 0xfc, !PT ;  /* 0x000000e00a3a7812 */ /* 0x000fe200078efcff */
[----:B------:R-:W-:Y:S01]  /*2db0*/  IMAD.HI.U32 R50, R8, R73, RZ ;  /* 0x0000004908327227 */ /* 0x000fe200078e00ff */
[----:B------:R-:W-:-:S02]  /*2dc0*/  IABS R83, R54 ;  /* 0x0000003600537213 */ /* 0x000fc40000000000 */
[C---:B------:R-:W-:Y:S01]  /*2dd0*/  ISETP.GT.U32.AND P6, PT, R0.reuse, R79, PT ;  /* 0x0000004f0000720c */ /* 0x040fe20003fc4070 */
[----:B------:R-:W-:Y:S01]  /*2de0*/  IMAD.MOV R50, RZ, RZ, -R50 ;  /* 0x000000ffff327224 */ /* 0x000fe200078e0a32 */
[----:B------:R-:W-:Y:S01]  /*2df0*/  @!P5 IADD3 R77, R77, -R0, RZ ;  /* 0x800000004d4dd210 */ /* 0x000fe20007ffe0ff */
[----:B------:R-:W-:Y:S01]  /*2e00*/  @!P3 IMAD.MOV R67, RZ, RZ, -R67 ;  /* 0x000000ffff43b224 */ /* 0x000fe200078e0a43 */
[C---:B------:R-:W-:Y:S01]  /*2e10*/  ISETP.GT.U32.AND P5, PT, R0.reuse, R55, PT ;  /* 0x000000370000720c */ /* 0x040fe20003fa4070 */
[C---:B------:R-:W-:Y:S01]  /*2e20*/  IMAD R53, R0.reuse, R50, R73 ;  /* 0x0000003200357224 */ /* 0x040fe200078e0249 */
[----:B------:R-:W-:Y:S01]  /*2e30*/  ISETP.GT.U32.AND P3, PT, R0, R75, PT ;  /* 0x0000004b0000720c */ /* 0x000fe20003f64070 */
[----:B------:R-:W-:Y:S01]  /*2e40*/  IMAD.HI.U32 R51, R8, R83, RZ ;  /* 0x0000005308337227 */ /* 0x000fe200078e00ff */
[----:B------:R-:W-:Y:S02]  /*2e50*/  IABS R85, R58 ;  /* 0x0000003a00557213 */ /* 0x000fe40000000000 */
[----:B------:R-:W-:Y:S01]  /*2e60*/  ISETP.GT.U32.AND P0, PT, R0, R77, PT ;  /* 0x0000004d0000720c */ /* 0x000fe20003f04070 */
[----:B------:R-:W-:-:S02]  /*2e70*/  IMAD.MOV R51, RZ, RZ, -R51 ;  /* 0x000000ffff337224 */ /* 0x000fc400078e0a33 */
[----:B------:R-:W-:Y:S01]  /*2e80*/  @!P6 IADD3 R79, R79, -R0, RZ ;  /* 0x800000004f4fe210 */ /* 0x000fe20007ffe0ff */
[----:B------:R-:W-:Y:S01]  /*2e90*/  IMAD.HI.U32 R50, R8, R85, RZ ;  /* 0x0000005508327227 */ /* 0x000fe200078e00ff */
[----:B------:R-:W-:-:S03]  /*2ea0*/  ISETP.GE.AND P6, PT, R52, RZ, PT ;  /* 0x000000ff3400720c */ /* 0x000fc60003fc6270 */
[--C-:B------:R-:W-:Y:S01]  /*2eb0*/  @!P5 IMAD.IADD R55, R55, 0x1, -R0.reuse ;  /* 0x000000013737d824 */ /* 0x100fe200078e0a00 */
[----:B------:R-:W-:Y:S01]  /*2ec0*/  ISETP.GT.U32.AND P5, PT, R0, R53, PT ;  /* 0x000000350000720c */ /* 0x000fe20003fa4070 */
[----:B------:R-:W-:Y:S01]  /*2ed0*/  @!P3 IMAD.IADD R75, R75, 0x1, -R0 ;  /* 0x000000014b4bb824 */ /* 0x000fe200078e0a00 */
[----:B------:R-:W-:Y:S01]  /*2ee0*/  ISETP.GE.AND P3, PT, R56, RZ, PT ;  /* 0x000000ff3800720c */ /* 0x000fe20003f66270 */
[----:B------:R-:W-:Y:S01]  /*2ef0*/  IMAD.MOV R50, RZ, RZ, -R50 ;  /* 0x000000ffff327224 */ /* 0x000fe200078e0a32 */
[----:B------:R-:W-:Y:S01]  /*2f00*/  LOP3.LUT R56, R10, 0xe8, RZ, 0xfc, !PT ;  /* 0x000000e80a387812 */ /* 0x000fe200078efcff */
[C---:B------:R-:W-:Y:S02]  /*2f10*/  IMAD R83, R0.reuse, R51, R83 ;  /* 0x0000003300537224 */ /* 0x040fe400078e0253 */
[----:B------:R-:W-:Y:S01]  /*2f20*/  IMAD R85, R0, R50, R85 ;  /* 0x0000003200557224 */ /* 0x000fe200078e0255 */
[----:B------:R-:W-:Y:S01]  /*2f30*/  IABS R89, R56 ;  /* 0x0000003800597213 */ /* 0x000fe20000000000 */
[----:B------:R-:W-:-:S04]  /*2f40*/  IMAD.HI.U32 R51, R8, R87, RZ ;  /* 0x0000005708337227 */ /* 0x000fc800078e00ff */
[--C-:B------:R-:W-:Y:S01]  /*2f50*/  @!P5 IMAD.IADD R53, R53, 0x1, -R0.reuse ;  /* 0x000000013535d824 */ /* 0x100fe200078e0a00 */
[C---:B------:R-:W-:Y:S01]  /*2f60*/  ISETP.GT.U32.AND P5, PT, R0.reuse, R79, PT ;  /* 0x0000004f0000720c */ /* 0x040fe20003fa4070 */
[----:B------:R-:W-:Y:S02]  /*2f70*/  IMAD.MOV R51, RZ, RZ, -R51 ;  /* 0x000000ffff337224 */ /* 0x000fe400078e0a33 */
[----:B------:R-:W-:Y:S01]  /*2f80*/  @!P0 IMAD.IADD R77, R77, 0x1, -R0 ;  /* 0x000000014d4d8824 */ /* 0x000fe200078e0a00 */
[----:B------:R-:W-:Y:S01]  /*2f90*/  ISETP.GT.U32.AND P0, PT, R0, R83, PT ;  /* 0x000000530000720c */ /* 0x000fe20003f04070 */
[----:B------:R-:W-:-:S03]  /*2fa0*/  IMAD.HI.U32 R50, R8, R89, RZ ;  /* 0x0000005908327227 */ /* 0x000fc600078e00ff */
[----:B------:R-:W-:Y:S01]  /*2fb0*/  @!P2 IADD3 R77, -R77, RZ, RZ ;  /* 0x000000ff4d4da210 */ /* 0x000fe20007ffe1ff */
[C---:B------:R-:W-:Y:S02]  /*2fc0*/  IMAD R87, R0.reuse, R51, R87 ;  /* 0x0000003300577224 */ /* 0x040fe400078e0257 */
[----:B------:R-:W-:Y:S02]  /*2fd0*/  IMAD.MOV R51, RZ, RZ, -R50 ;  /* 0x000000ffff337224 */ /* 0x000fe400078e0a32 */
[--C-:B------:R-:W-:Y:S01]  /*2fe0*/  @!P5 IMAD.IADD R79, R79, 0x1, -R0.reuse ;  /* 0x000000014f4fd824 */ /* 0x100fe200078e0a00 */
[C---:B------:R-:W-:Y:S01]  /*2ff0*/  ISETP.GT.U32.AND P5, PT, R0.reuse, R85, PT ;  /* 0x000000550000720c */ /* 0x040fe20003fa4070 */
[----:B------:R-:W-:Y:S01]  /*3000*/  IMAD.MOV.U32 R73, RZ, RZ, R55 ;  /* 0x000000ffff497224 */ /* 0x000fe200078e0037 */
[----:B------:R-:W-:Y:S01]  /*3010*/  IABS R55, R74 ;  /* 0x0000004a00377213 */ /* 0x000fe20000000000 */
[C---:B------:R-:W-:Y:S02]  /*3020*/  IMAD R89, R0.reuse, R51, R89 ;  /* 0x0000003300597224 */ /* 0x040fe400078e0259 */
[----:B------:R-:W-:Y:S01]  /*3030*/  @!P4 IMAD.MOV R73, RZ, RZ, -R73 ;  /* 0x000000ffff49c224 */ /* 0x000fe200078e0a49 */
[----:B------:R-:W-:Y:S01]  /*3040*/  ISETP.GT.U32.AND P4, PT, R0, R53, PT ;  /* 0x000000350000720c */ /* 0x000fe20003f84070 */
[----:B------:R-:W-:-:S02]  /*3050*/  @!P0 IMAD.IADD R83, R83, 0x1, -R0 ;  /* 0x0000000153538824 */ /* 0x000fc400078e0a00 */
[----:B------:R-:W-:-:S03]  /*3060*/  IMAD.HI.U32 R50, R8, R91, RZ ;  /* 0x0000005b08327227 */ /* 0x000fc600078e00ff */
[C---:B------:R-:W-:Y:S01]  /*3070*/  ISETP.GT.U32.AND P0, PT, R0.reuse, R83, PT ;  /* 0x000000530000720c */ /* 0x040fe20003f04070 */
[----:B------:R-:W-:Y:S01]  /*3080*/  @!P5 IMAD.IADD R85, R85, 0x1, -R0 ;  /* 0x000000015555d824 */ /* 0x000fe200078e0a00 */
[----:B------:R-:W-:Y:S01]  /*3090*/  ISETP.GT.U32.AND P5, PT, R0, R89, PT ;  /* 0x000000590000720c */ /* 0x000fe20003fa4070 */
[----:B------:R-:W-:Y:S02]  /*30a0*/  IMAD.MOV R50, RZ, RZ, -R50 ;  /* 0x000000ffff327224 */ /* 0x000fe400078e0a32 */
[----:B------:R-:W-:Y:S02]  /*30b0*/  IMAD.HI.U32 R51, R8, R93, RZ ;  /* 0x0000005d08337227 */ /* 0x000fe400078e00ff */
[----:B------:R-:W-:Y:S02]  /*30c0*/  @!P4 IADD3 R53, R53, -R0, RZ ;  /* 0x800000003535c210 */ /* 0x000fe40007ffe0ff */
[C---:B------:R-:W-:Y:S01]  /*30d0*/  IMAD R91, R0.reuse, R50, R91 ;  /* 0x00000032005b7224 */ /* 0x040fe200078e025b */
[----:B------:R-:W-:Y:S01]  /*30e0*/  ISETP.GT.U32.AND P4, PT, R0, R87, PT ;  /* 0x000000570000720c */ /* 0x000fe20003f84070 */
[----:B------:R-:W-:Y:S01]  /*30f0*/  IMAD.HI.U32 R52, R8, R95, RZ ;  /* 0x0000005f08347227 */ /* 0x000fe200078e00ff */
[----:B------:R-:W-:-:S03]  /*3100*/  IADD3 R51, -R51, RZ, RZ ;  /* 0x000000ff33337210 */ /* 0x000fc60007ffe1ff */
[--C-:B------:R-:W-:Y:S01]  /*3110*/  @!P5 IMAD.IADD R89, R89, 0x1, -R0.reuse ;  /* 0x000000015959d824 */ /* 0x100fe200078e0a00 */
[----:B------:R-:W-:Y:S01]  /*3120*/  ISETP.GT.U32.AND P5, PT, R0, R91, PT ;  /* 0x0000005b0000720c */ /* 0x000fe20003fa4070 */
[--C-:B------:R-:W-:Y:S01]  /*3130*/  @!P0 IMAD.IADD R83, R83, 0x1, -R0.reuse ;  /* 0x0000000153538824 */ /* 0x100fe200078e0a00 */
[----:B------:R-:W-:Y:S01]  /*3140*/  ISETP.GE.AND P0, PT, R54, RZ, PT ;  /* 0x000000ff3600720c */ /* 0x000fe20003f06270 */
[----:B------:R-:W-:Y:S01]  /*3150*/  IMAD R93, R0, R51, R93 ;  /* 0x00000033005d7224 */ /* 0x000fe200078e025d */
[----:B------:R-:W-:Y:S01]  /*3160*/  LOP3.LUT R54, R10, 0xf8, RZ, 0xfc, !PT ;  /* 0x000000f80a367812 */ /* 0x000fe200078efcff */
[----:B------:R-:W-:Y:S01]  /*3170*/  IMAD.MOV.U32 R81, RZ, RZ, R53 ;  /* 0x000000ffff517224 */ /* 0x000fe200078e0035 */
[----:B------:R-:W-:Y:S01]  /*3180*/  IABS R51, R76 ;  /* 0x0000004c00337213 */ /* 0x000fe20000000000 */
[--C-:B------:R-:W-:Y:S01]  /*3190*/  @!P4 IMAD.IADD R87, R87, 0x1, -R0.reuse ;  /* 0x000000015757c824 */ /* 0x100fe200078e0a00 */
[----:B------:R-:W-:Y:S01]  /*31a0*/  IABS R97, R54 ;  /* 0x0000003600617213 */ /* 0x000fe20000000000 */
[----:B------:R-:W-:Y:S01]  /*31b0*/  @!P3 IMAD.MOV R79, RZ, RZ, -R79 ;  /* 0x000000ffff4fb224 */ /* 0x000fe200078e0a4f */
[C---:B------:R-:W-:Y:S01]  /*31c0*/  ISETP.GT.U32.AND P3, PT, R0.reuse, R89, PT ;  /* 0x000000590000720c */ /* 0x040fe20003f64070 */
[----:B------:R-:W-:Y:S01]  /*31d0*/  @!P1 IMAD.MOV R75, RZ, RZ, -R75 ;  /* 0x000000ffff4b9224 */ /* 0x000fe200078e0a4b */
[C---:B------:R-:W-:Y:S01]  /*31e0*/  ISETP.GT.U32.AND P2, PT, R0.reuse, R87, PT ;  /* 0x000000570000720c */ /* 0x040fe20003f44070 */
[----:B------:R-:W-:Y:S01]  /*31f0*/  @!P5 IMAD.IADD R91, R91, 0x1, -R0 ;  /* 0x000000015b5bd824 */ /* 0x000fe200078e0a00 */
[----:B------:R-:W-:Y:S01]  /*3200*/  ISETP.GT.U32.AND P5, PT, R0, R93, PT ;  /* 0x0000005d0000720c */ /* 0x000fe20003fa4070 */
[----:B------:R-:W-:Y:S01]  /*3210*/  IMAD.HI.U32 R13, R8, R97, RZ ;  /* 0x00000061080d7227 */ /* 0x000fe200078e00ff */
[----:B------:R-:W-:-:S02]  /*3220*/  ISETP.GT.U32.AND P1, PT, R0, R85, PT ;  /* 0x000000550000720c */ /* 0x000fc40003f24070 */
[----:B------:R-:W-:Y:S01]  /*3230*/  ISETP.GE.AND P4, PT, R58, RZ, PT ;  /* 0x000000ff3a00720c */ /* 0x000fe20003f86270 */
[----:B------:R-:W-:-:S04]  /*3240*/  IMAD.HI.U32 R8, R6, R51, RZ ;  /* 0x0000003306087227 */ /* 0x000fc800078e00ff */
[----:B------:R-:W-:Y:S01]  /*3250*/  IMAD.MOV R50, RZ, RZ, -R13 ;  /* 0x000000ffff327224 */ /* 0x000fe200078e0a0d */
[----:B------:R-:W-:Y:S01]  /*3260*/  IADD3 R13, -R8, RZ, RZ ;  /* 0x000000ff080d7210 */ /* 0x000fe20007ffe1ff */
[----:B------:R-:W-:Y:S01]  /*3270*/  @!P6 IMAD.MOV R81, RZ, RZ, -R81 ;  /* 0x000000ffff51e224 */ /* 0x000fe200078e0a51 */
[----:B------:R-:W-:Y:S01]  /*3280*/  ISETP.GT.U32.AND P6, PT, R0, R91, PT ;  /* 0x0000005b0000720c */ /* 0x000fe20003fc4070 */
[----:B------:R-:W-:Y:S01]  /*3290*/  IMAD.MOV R52, RZ, RZ, -R52 ;  /* 0x000000ffff347224 */ /* 0x000fe200078e0a34 */
[----:B------:R-:W-:Y:S01]  /*32a0*/  @!P2 IADD3 R87, R87, -R0, RZ ;  /* 0x800000005757a210 */ /* 0x000fe20007ffe0ff */
[----:B------:R-:W-:-:S04]  /*32b0*/  IMAD.HI.U32 R10, R6, R55, RZ ;  /* 0x00000037060a7227 */ /* 0x000fc800078e00ff */
[----:B------:R-:W-:-:S04]  /*32c0*/  IMAD.HI.U32 R8, R6, R99, RZ ;  /* 0x0000006306087227 */ /* 0x000fc800078e00ff */
[----:B------:R-:W-:Y:S02]  /*32d0*/  IMAD R95, R0, R52, R95 ;  /* 0x00000034005f7224 */ /* 0x000fe400078e025f */
[----:B------:R-:W-:Y:S02]  /*32e0*/  IMAD.MOV R10, RZ, RZ, -R10 ;  /* 0x000000ffff0a7224 */ /* 0x000fe400078e0a0a */
[C---:B------:R-:W-:Y:S02]  /*32f0*/  IMAD R13, R2.reuse, R13, R51 ;  /* 0x0000000d020d7224 */ /* 0x040fe400078e0233 */
[----:B------:R-:W-:Y:S02]  /*3300*/  IMAD.MOV R8, RZ, RZ, -R8 ;  /* 0x000000ffff087224 */ /* 0x000fe400078e0a08 */
[----:B------:R-:W-:Y:S01]  /*3310*/  @!P5 IMAD.IADD R93, R93, 0x1, -R0 ;  /* 0x000000015d5dd824 */ /* 0x000fe200078e0a00 */
[C---:B------:R-:W-:Y:S01]  /*3320*/  ISETP.GT.U32.AND P2, PT, R2.reuse, R13, PT ;  /* 0x0000000d0200720c */ /* 0x040fe20003f44070 */
[----:B------:R-:W-:-:S02]  /*3330*/  IMAD R51, R2, R10, R55 ;  /* 0x0000000a02337224 */ /* 0x000fc400078e0237 */
[----:B------:R-:W-:Y:S01]  /*3340*/  @!P0 IMAD.MOV R83, RZ, RZ, -R83 ;  /* 0x000000ffff538224 */ /* 0x000fe200078e0a53 */
[C---:B------:R-:W-:Y:S01]  /*3350*/  ISETP.GT.U32.AND P0, PT, R0.reuse, R95, PT ;  /* 0x0000005f0000720c */ /* 0x040fe20003f04070 */
[C---:B------:R-:W-:Y:S01]  /*3360*/  IMAD R97, R0.reuse, R50, R97 ;  /* 0x0000003200617224 */ /* 0x040fe200078e0261 */
[----:B------:R-:W-:Y:S01]  /*3370*/  ISETP.GT.U32.AND P5, PT, R0, R93, PT ;  /* 0x0000005d0000720c */ /* 0x000fe20003fa4070 */
[----:B------:R-:W-:Y:S02]  /*3380*/  IMAD R53, R2, R8, R99 ;  /* 0x0000000802357224 */ /* 0x000fe400078e0263 */
[----:B------:R-:W-:-:S04]  /*3390*/  IMAD.HI.U32 R6, R6, R101, RZ ;  /* 0x0000006506067227 */ /* 0x000fc800078e00ff */
[--C-:B------:R-:W-:Y:S01]  /*33a0*/  @!P3 IMAD.IADD R89, R89, 0x1, -R0.reuse ;  /* 0x000000015959b824 */ /* 0x100fe200078e0a00 */
[----:B------:R-:W-:Y:S01]  /*33b0*/  ISETP.GT.U32.AND P3, PT, R2, R51, PT ;  /* 0x000000330200720c */ /* 0x000fe20003f64070 */
[--C-:B------:R-:W-:Y:S01]  /*33c0*/  @!P1 IMAD.IADD R85, R85, 0x1, -R0.reuse ;  /* 0x0000000155559824 */ /* 0x100fe200078e0a00 */
[----:B------:R-:W-:Y:S01]  /*33d0*/  ISETP.GT.U32.AND P1, PT, R0, R97, PT ;  /* 0x000000610000720c */ /* 0x000fe20003f24070 */
[----:B------:R-:W-:Y:S01]  /*33e0*/  @!P6 IMAD.IADD R91, R91, 0x1, -R0 ;  /* 0x000000015b5be824 */ /* 0x000fe200078e0a00 */
[----:B------:R-:W-:Y:S01]  /*33f0*/  ISETP.GT.U32.AND P6, PT, R2, R53, PT ;  /* 0x000000350200720c */ /* 0x000fe20003fc4070 */
[----:B------:R-:W-:Y:S02]  /*3400*/  IMAD.MOV R6, RZ, RZ, -R6 ;  /* 0x000000ffff067224 */ /* 0x000fe400078e0a06 */
[--C-:B------:R-:W-:Y:S01]  /*3410*/  @!P0 IMAD.IADD R95, R95, 0x1, -R0.reuse ;  /* 0x000000015f5f8824 */ /* 0x100fe200078e0a00 */
[----:B------:R-:W-:Y:S01]  /*3420*/  ISETP.GE.AND P0, PT, R60, RZ, PT ;  /* 0x000000ff3c00720c */ /* 0x000fe20003f06270 */
[----:B------:R-:W-:Y:S01]  /*3430*/  IMAD R55, R2, R6, R101 ;  /* 0x0000000602377224 */ /* 0x000fe200078e0265 */
[----:B------:R-:W-:Y:S01]  /*3440*/  IADD3 R6, R164, -0x1, RZ ;  /* 0xffffffffa4067810 */ /* 0x000fe20007ffe0ff */
[----:B------:R-:W-:-:S02]  /*3450*/  @!P5 IMAD.IADD R93, R93, 0x1, -R0 ;  /* 0x000000015d5dd824 */ /* 0x000fc400078e0a00 */
[--C-:B------:R-:W-:Y:S01]  /*3460*/  @!P2 IMAD.IADD R13, R13, 0x1, -R2.reuse ;  /* 0x000000010d0da824 */ /* 0x100fe200078e0a02 */
[C---:B------:R-:W-:Y:S01]  /*3470*/  ISETP.GT.U32.AND P5, PT, R2.reuse, R55, PT ;  /* 0x000000370200720c */ /* 0x040fe20003fa4070 */
[--C-:B------:R-:W-:Y:S01]  /*3480*/  @!P3 IMAD.IADD R51, R51, 0x1, -R2.reuse ;  /* 0x000000013333b824 */ /* 0x100fe200078e0a02 */
[----:B------:R-:W-:Y:S01]  /*3490*/  @!P1 IADD3 R97, R97, -R0, RZ ;  /* 0x8000000061619210 */ /* 0x000fe20007ffe0ff */
[----:B------:R-:W-:Y:S01]  /*34a0*/  @!P6 IMAD.IADD R53, R53, 0x1, -R2 ;  /* 0x000000013535e824 */ /* 0x000fe200078e0a02 */
[----:B------:R-:W-:Y:S01]  /*34b0*/  ISETP.GT.U32.AND P6, PT, R2, R13, PT ;  /* 0x0000000d0200720c */ /* 0x000fe20003fc4070 */
[----:B------:R-:W-:Y:S01]  /*34c0*/  @!P4 IMAD.MOV R85, RZ, RZ, -R85 ;  /* 0x000000ffff55c224 */ /* 0x000fe200078e0a55 */
[----:B------:R-:W-:Y:S02]  /*34d0*/  ISETP.GE.AND P1, PT, R56, RZ, PT ;  /* 0x000000ff3800720c */ /* 0x000fe40003f26270 */
[----:B------:R-:W-:Y:S02]  /*34e0*/  ISETP.GT.U32.AND P3, PT, R0, R97, PT ;  /* 0x000000610000720c */ /* 0x000fe40003f64070 */
[----:B------:R-:W-:-:S02]  /*34f0*/  ISETP.GT.U32.AND P4, PT, R2, R51, PT ;  /* 0x000000330200720c */ /* 0x000fc40003f84070 */
[----:B------:R-:W-:Y:S01]  /*3500*/  ISETP.GT.U32.AND P2, PT, R0, R95, PT ;  /* 0x0000005f0000720c */ /* 0x000fe20003f44070 */
[--C-:B------:R-:W-:Y:S01]  /*3510*/  @!P5 IMAD.IADD R55, R55, 0x1, -R2.reuse ;  /* 0x000000013737d824 */ /* 0x100fe200078e0a02 */
[----:B------:R-:W-:Y:S02]  /*3520*/  @!P0 IADD3 R87, -R87, RZ, RZ ;  /* 0x000000ff57578210 */ /* 0x000fe40007ffe1ff */
[----:B------:R-:W-:Y:S01]  /*3530*/  ISETP.GT.U32.AND P0, PT, R2, R53, PT ;  /* 0x000000350200720c */ /* 0x000fe20003f04070 */
[----:B------:R-:W-:Y:S01]  /*3540*/  @!P6 IMAD.IADD R13, R13, 0x1, -R2 ;  /* 0x000000010d0de824 */ /* 0x000fe200078e0a02 */
[----:B------:R-:W-:Y:S01]  /*3550*/  ISETP.GE.AND P5, PT, R62, RZ, PT ;  /* 0x000000ff3e00720c */ /* 0x000fe20003fa6270 */
[----:B------:R-:W-:Y:S01]  /*3560*/  @!P1 IMAD.MOV R89, RZ, RZ, -R89 ;  /* 0x000000ffff599224 */ /* 0x000fe200078e0a59 */
[----:B------:R-:W-:Y:S01]  /*3570*/  ISETP.GE.AND P6, PT, R66, RZ, PT ;  /* 0x000000ff4200720c */ /* 0x000fe20003fc6270 */
[----:B------:R-:W-:Y:S01]  /*3580*/  @!P3 IMAD.IADD R97, R97, 0x1, -R0 ;  /* 0x000000016161b824 */ /* 0x000fe200078e0a00 */
[----:B------:R-:W-:Y:S01]  /*3590*/  ISETP.GT.U32.AND P1, PT, R2, R55, PT ;  /* 0x000000370200720c */ /* 0x000fe20003f24070 */
[----:B------:R-:W-:Y:S01]  /*35a0*/  @!P4 IMAD.IADD R51, R51, 0x1, -R2 ;  /* 0x000000013333c824 */ /* 0x000fe200078e0a02 */
[----:B------:R-:W-:Y:S01]  /*35b0*/  ISETP.GE.AND P3, PT, R64, RZ, PT ;  /* 0x000000ff4000720c */ /* 0x000fe20003f66270 */
[----:B------:R-:W-:Y:S01]  /*35c0*/  @!P2 IMAD.IADD R95, R95, 0x1, -R0 ;  /* 0x000000015f5fa824 */ /* 0x000fe200078e0a00 */
[----:B------:R-:W-:-:S02]  /*35d0*/  ISETP.GE.AND P4, PT, R54, RZ, PT ;  /* 0x000000ff3600720c */ /* 0x000fc40003f86270 */
[----:B------:R-:W-:Y:S02]  /*35e0*/  IADD3 R0, R164, -0x5, RZ ;  /* 0xfffffffba4007810 */ /* 0x000fe40007ffe0ff */
[----:B------:R-:W-:Y:S01]  /*35f0*/  @!P0 IADD3 R53, R53, -R2, RZ ;  /* 0x8000000235358210 */ /* 0x000fe20007ffe0ff */
[----:B------:R-:W-:Y:S01]  /*3600*/  @!P5 IMAD.MOV R91, RZ, RZ, -R91 ;  /* 0x000000ffff5bd224 */ /* 0x000fe200078e0a5b */
[----:B------:R-:W-:Y:S01]  /*3610*/  ISETP.GE.U32.AND P0, PT, R0, 0x7fffffdc, PT ;  /* 0x7fffffdc0000780c */ /* 0x000fe20003f06070 */
[----:B------:R-:W-:Y:S01]  /*3620*/  @!P6 IMAD.MOV R95, RZ, RZ, -R95 ;  /* 0x000000ffff5fe224 */ /* 0x000fe200078e0a5f */
[----:B------:R-:W-:Y:S01]  /*3630*/  ISETP.NE.AND P5, PT, RZ, c[0x0][0x17c], PT ;  /* 0x00005f00ff007a0c */ /* 0x000fe20003fa5270 */
[----:B------:R-:W-:Y:S01]  /*3640*/  @!P1 IMAD.IADD R55, R55, 0x1, -R2 ;  /* 0x0000000137379824 */ /* 0x000fe200078e0a02 */
[----:B------:R-:W-:Y:S01]  /*3650*/  LOP3.LUT R0, RZ, c[0x0][0x17c], RZ, 0x33, !PT ;  /* 0x00005f00ff007a12 */ /* 0x000fe200078e33ff */
[----:B------:R-:W-:Y:S01]  /*3660*/  @!P3 IMAD.MOV R93, RZ, RZ, -R93 ;  /* 0x000000ffff5db224 */ /* 0x000fe200078e0a5d */
[----:B------:R-:W-:Y:S01]  /*3670*/  ISETP.GE.AND P6, PT, R74, RZ, PT ;  /* 0x000000ff4a00720c */ /* 0x000fe20003fc6270 */
[----:B------:R-:W-:Y:S01]  /*3680*/  @!P4 IMAD.MOV R97, RZ, RZ, -R97 ;  /* 0x000000ffff61c224 */ /* 0x000fe200078e0a61 */
[----:B------:R-:W-:-:S02]  /*3690*/  SEL R10, R0, R12, !P5 ;  /* 0x0000000c000a7207 */ /* 0x000fc40006800000 */
[----:B------:R-:W-:Y:S02]  /*36a0*/  ISETP.GE.AND P1, PT, R76, RZ, PT ;  /* 0x000000ff4c00720c */ /* 0x000fe40003f26270 */
[----:B------:R-:W-:Y:S01]  /*36b0*/  SEL R12, R0, R15, !P5 ;  /* 0x0000000f000c7207 */ /* 0x000fe20006800000 */
[----:B------:R-:W-:Y:S01]  /*36c0*/  IMAD R10, R10, c[0x0][0x190], RZ ;  /* 0x000064000a0a7a24 */ /* 0x000fe200078e02ff */
[C---:B------:R-:W-:Y:S02]  /*36d0*/  SEL R15, R0.reuse, R18, !P5 ;  /* 0x00000012000f7207 */ /* 0x040fe40006800000 */
[----:B------:R-:W-:Y:S01]  /*36e0*/  SEL R18, R0, R21, !P5 ;  /* 0x0000001500127207 */ /* 0x000fe20006800000 */
[----:B------:R-:W-:Y:S01]  /*36f0*/  IMAD R12, R12, c[0x0][0x190], RZ ;  /* 0x000064000c0c7a24 */ /* 0x000fe200078e02ff */
[----:B------:R-:W-:Y:S01]  /*3700*/  SEL R21, R0, R24, !P5 ;  /* 0x0000001800157207 */ /* 0x000fe20006800000 */
[----:B------:R-:W-:Y:S01]  /*3710*/  @!P6 IMAD.MOV R51, RZ, RZ, -R51 ;  /* 0x000000ffff33e224 */ /* 0x000fe200078e0a33 */
[----:B------:R-:W-:Y:S01]  /*3720*/  ISETP.GE.U32.AND P2, PT, R6, 0x7fffffe0, PT ;  /* 0x7fffffe00600780c */ /* 0x000fe20003f46070 */
[----:B------:R-:W-:Y:S01]  /*3730*/  IMAD R15, R15, c[0x0][0x190], RZ ;  /* 0x000064000f0f7a24 */ /* 0x000fe200078e02ff */
[----:B------:R-:W-:Y:S01]  /*3740*/  SEL R24, R0, R27, !P5 ;  /* 0x0000001b00187207 */ /* 0x000fe20006800000 */
[----:B------:R-:W-:Y:S01]  /*3750*/  IMAD R18, R18, c[0x0][0x190], RZ ;  /* 0x0000640012127a24 */ /* 0x000fe200078e02ff */
[C---:B------:R-:W-:Y:S01]  /*3760*/  SEL R6, R0.reuse, R4, !P5 ;  /* 0x0000000400067207 */ /* 0x040fe20006800000 */
[----:B------:R-:W-:Y:S01]  /*3770*/  IMAD R21, R21, c[0x0][0x190], RZ ;  /* 0x0000640015157a24 */ /* 0x000fe200078e02ff */
[----:B------:R-:W-:Y:S01]  /*3780*/  SEL R27, R0, R30, !P5 ;  /* 0x0000001e001b7207 */ /* 0x000fe20006800000 */
[----:B------:R-:W-:Y:S01]  /*3790*/  IMAD R24, R24, c[0x0][0x190], RZ ;  /* 0x0000640018187a24 */ /* 0x000fe200078e02ff */
[----:B------:R-:W-:Y:S01]  /*37a0*/  SEL R8, R0, R5, !P5 ;  /* 0x0000000500087207 */ /* 0x000fe20006800000 */
[----:B------:R-:W-:Y:S01]  /*37b0*/  IMAD R5, R6, c[0x0][0x190], RZ ;  /* 0x0000640006057a24 */ /* 0x000fe200078e02ff */
[C---:B------:R-:W-:Y:S01]  /*37c0*/  SEL R7, R0.reuse, R7, !P5 ;  /* 0x0000000700077207 */ /* 0x040fe20006800000 */
[----:B------:R-:W-:Y:S01]  /*37d0*/  IMAD R27, R27, c[0x0][0x190], RZ ;  /* 0x000064001b1b7a24 */ /* 0x000fe200078e02ff */
[----:B------:R-:W-:Y:S01]  /*37e0*/  SEL R9, R0, R9, !P5 ;  /* 0x0000000900097207 */ /* 0x000fe20006800000 */
[----:B------:R-:W-:Y:S01]  /*37f0*/  IMAD R6, R8, c[0x0][0x190], RZ ;  /* 0x0000640008067a24 */ /* 0x000fe200078e02ff */
[C---:B------:R-:W-:Y:S01]  /*3800*/  SEL R11, R0.reuse, R11, !P5 ;  /* 0x0000000b000b7207 */ /* 0x040fe20006800000 */
[----:B------:R-:W-:Y:S01]  /*3810*/  IMAD R7, R7, c[0x0][0x190], RZ ;  /* 0x0000640007077a24 */ /* 0x000fe200078e02ff */
[C---:B------:R-:W-:Y:S01]  /*3820*/  SEL R14, R0.reuse, R14, !P5 ;  /* 0x0000000e000e7207 */ /* 0x040fe20006800000 */
[----:B------:R-:W-:Y:S01]  /*3830*/  IMAD R8, R9, c[0x0][0x190], RZ ;  /* 0x0000640009087a24 */ /* 0x000fe200078e02ff */
[C---:B------:R-:W-:Y:S01]  /*3840*/  SEL R16, R0.reuse, R16, !P5 ;  /* 0x0000001000107207 */ /* 0x040fe20006800000 */
[----:B------:R-:W-:Y:S01]  /*3850*/  IMAD R9, R11, c[0x0][0x190], RZ ;  /* 0x000064000b097a24 */ /* 0x000fe200078e02ff */
[----:B------:R-:W-:Y:S01]  /*3860*/  SEL R17, R0, R17, !P5 ;  /* 0x0000001100117207 */ /* 0x000fe20006800000 */
[----:B------:R-:W-:Y:S01]  /*3870*/  IMAD R11, R14, c[0x0][0x190], RZ ;  /* 0x000064000e0b7a24 */ /* 0x000fe200078e02ff */
[----:B------:R-:W-:-:S02]  /*3880*/  SEL R19, R0, R19, !P5 ;  /* 0x0000001300137207 */ /* 0x000fc40006800000 */
[C---:B------:R-:W-:Y:S01]  /*3890*/  SEL R20, R0.reuse, R20, !P5 ;  /* 0x0000001400147207 */ /* 0x040fe20006800000 */
[----:B------:R-:W-:Y:S01]  /*38a0*/  IMAD R14, R17, c[0x0][0x190], RZ ;  /* 0x00006400110e7a24 */ /* 0x000fe200078e02ff */
[C---:B------:R-:W-:Y:S02]  /*38b0*/  SEL R22, R0.reuse, R22, !P5 ;  /* 0x0000001600167207 */ /* 0x040fe40006800000 */
[----:B------:R-:W-:Y:S01]  /*38c0*/  SEL R23, R0, R23, !P5 ;  /* 0x0000001700177207 */ /* 0x000fe20006800000 */
[----:B------:R-:W-:Y:S01]  /*38d0*/  IMAD R17, R20, c[0x0][0x190], RZ ;  /* 0x0000640014117a24 */ /* 0x000fe200078e02ff */
[C---:B------:R-:W-:Y:S02]  /*38e0*/  SEL R25, R0.reuse, R25, !P5 ;  /* 0x0000001900197207 */ /* 0x040fe40006800000 */
[C---:B------:R-:W-:Y:S01]  /*38f0*/  SEL R26, R0.reuse, R26, !P5 ;  /* 0x0000001a001a7207 */ /* 0x040fe20006800000 */
[----:B------:R-:W-:Y:S01]  /*3900*/  IMAD R20, R23, c[0x0][0x190], RZ ;  /* 0x0000640017147a24 */ /* 0x000fe200078e02ff */
[----:B------:R-:W-:-:S02]  /*3910*/  SEL R28, R0, R28, !P5 ;  /* 0x0000001c001c7207 */ /* 0x000fc40006800000 */
[----:B------:R-:W-:Y:S01]  /*3920*/  SEL R29, R0, R29, !P5 ;  /* 0x0000001d001d7207 */ /* 0x000fe20006800000 */
[----:B------:R-:W-:Y:S01]  /*3930*/  IMAD R23, R26, c[0x0][0x190], RZ ;  /* 0x000064001a177a24 */ /* 0x000fe200078e02ff */
[C---:B------:R-:W-:Y:S02]  /*3940*/  SEL R31, R0.reuse, R31, !P5 ;  /* 0x0000001f001f7207 */ /* 0x040fe40006800000 */
[C---:B------:R-:W-:Y:S01]  /*3950*/  SEL R30, R0.reuse, R32, !P5 ;  /* 0x00000020001e7207 */ /* 0x040fe20006800000 */
[----:B------:R-:W-:Y:S01]  /*3960*/  IMAD R26, R29, c[0x0][0x190], RZ ;  /* 0x000064001d1a7a24 */ /* 0x000fe200078e02ff */
[C---:B------:R-:W-:Y:S01]  /*3970*/  SEL R50, R0.reuse, R33, !P5 ;  /* 0x0000002100327207 */ /* 0x040fe20006800000 */
[----:B------:R-:W-:Y:S01]  /*3980*/  IMAD R33, R221, c[0x0][0x18c], RZ ;  /* 0x00006300dd217a24 */ /* 0x000fe200078e02ff */
[----:B------:R-:W-:Y:S01]  /*3990*/  SEL R34, R0, R34, !P5 ;  /* 0x0000002200227207 */ /* 0x000fe20006800000 */
[----:B------:R-:W-:Y:S01]  /*39a0*/  IMAD R29, R30, c[0x0][0x190], RZ ;  /* 0x000064001e1d7a24 */ /* 0x000fe200078e02ff */
[----:B------:R-:W-:Y:S01]  /*39b0*/  SEL R36, R0, R36, !P5 ;  /* 0x0000002400247207 */ /* 0x000fe20006800000 */
[----:B------:R-:W-:Y:S01]  /*39c0*/  IMAD R30, R50, c[0x0][0x190], RZ ;  /* 0x00006400321e7a24 */ /* 0x000fe200078e02ff */
[----:B------:R-:W-:-:S02]  /*39d0*/  SEL R35, R0, R35, !P5 ;  /* 0x0000002300237207 */ /* 0x000fc40006800000 */
[C---:B------:R-:W-:Y:S02]  /*39e0*/  SEL R37, R0.reuse, R37, !P5 ;  /* 0x0000002500257207 */ /* 0x040fe40006800000 */
[C---:B------:R-:W-:Y:S02]  /*39f0*/  SEL R38, R0.reuse, R38, !P5 ;  /* 0x0000002600267207 */ /* 0x040fe40006800000 */
[C---:B------:R-:W-:Y:S02]  /*3a00*/  SEL R99, R0.reuse, R39, !P5 ;  /* 0x0000002700637207 */ /* 0x040fe40006800000 */
[C---:B------:R-:W-:Y:S02]  /*3a10*/  SEL R101, R0.reuse, R40, !P5 ;  /* 0x0000002800657207 */ /* 0x040fe40006800000 */
[C---:B------:R-:W-:Y:S01]  /*3a20*/  SEL R103, R0.reuse, R42, !P5 ;  /* 0x0000002a00677207 */ /* 0x040fe20006800000 */
[----:B------:R-:W-:Y:S01]  /*3a30*/  IMAD R99, R99, c[0x0][0x190], RZ ;  /* 0x0000640063637a24 */ /* 0x000fe200078e02ff */
        /* <DEDUP_REMOVED lines=60> */
[----:B------:R-:W-:Y:S01]  /*3e00*/  ISETP.GE.AND P5, PT, R70, RZ, PT ;  /* 0x000000ff4600720c */ /* 0x000fe20003fa6270 */
[----:B------:R-:W-:Y:S01]  /*3e10*/  IMAD R143, R143, c[0x0][0x190], RZ ;  /* 0x000064008f8f7a24 */ /* 0x000fe200078e02ff */
[----:B------:R-:W-:Y:S01]  /*3e20*/  IADD3 R0, R164, -0x9, RZ ;  /* 0xfffffff7a4007810 */ /* 0x000fe20007ffe0ff */
[----:B------:R-:W-:Y:S01]  /*3e30*/  IMAD R148, R4, c[0x0][0x190], RZ ;  /* 0x0000640004947a24 */ /* 0x000fe200078e02ff */
[----:B------:R-:W-:Y:S01]  /*3e40*/  ISETP.GE.AND P4, PT, R68, RZ, PT ;  /* 0x000000ff4400720c */ /* 0x000fe20003f86270 */
[----:B------:R-:W-:Y:S01]  /*3e50*/  IMAD R144, R144, c[0x0][0x190], RZ ;  /* 0x0000640090907a24 */ /* 0x000fe200078e02ff */
[----:B------:R-:W-:Y:S01]  /*3e60*/  IADD3 R2, R164, -0xd, RZ ;  /* 0xfffffff3a4027810 */ /* 0x000fe20007ffe0ff */
[----:B------:R-:W-:Y:S01]  /*3e70*/  IMAD R145, R145, c[0x0][0x190], RZ ;  /* 0x0000640091917a24 */ /* 0x000fe200078e02ff */
[----:B------:R-:W-:Y:S01]  /*3e80*/  ISETP.GE.U32.AND P3, PT, R0, 0x7fffffd8, PT ;  /* 0x7fffffd80000780c */ /* 0x000fe20003f66070 */
[----:B------:R-:W-:Y:S01]  /*3e90*/  IMAD R146, R146, c[0x0][0x190], RZ ;  /* 0x0000640092927a24 */ /* 0x000fe200078e02ff */
[----:B------:R-:W-:Y:S01]  /*3ea0*/  @!P1 IADD3 R13, -R13, RZ, RZ ;  /* 0x000000ff0d0d9210 */ /* 0x000fe20007ffe1ff */
[----:B------:R-:W-:Y:S01]  /*3eb0*/  IMAD R147, R147, c[0x0][0x190], RZ ;  /* 0x0000640093937a24 */ /* 0x000fe200078e02ff */
[----:B------:R-:W-:Y:S01]  /*3ec0*/  ISETP.NE.AND P6, PT, RZ, c[0x0][0x178], PT ;  /* 0x00005e00ff007a0c */ /* 0x000fe20003fc5270 */
[----:B------:R-:W-:Y:S01]  /*3ed0*/  @!P5 IMAD.MOV R53, RZ, RZ, -R53 ;  /* 0x000000ffff35d224 */ /* 0x000fe200078e0a35 */
[----:B------:R-:W-:-:S02]  /*3ee0*/  LOP3.LUT R0, RZ, c[0x0][0x178], RZ, 0x33, !PT ;  /* 0x00005e00ff007a12 */ /* 0x000fc400078e33ff */
[----:B------:R-:W-:Y:S01]  /*3ef0*/  ISETP.GE.U32.AND P1, PT, R2, 0x7fffffd4, PT ;  /* 0x7fffffd40200780c */ /* 0x000fe20003f26070 */
[----:B------:R-:W-:Y:S01]  /*3f00*/  @!P4 IMAD.MOV R55, RZ, RZ, -R55 ;  /* 0x000000ffff37c224 */ /* 0x000fe200078e0a37 */
[----:B------:R-:W-:Y:S01]  /*3f10*/  SEL R2, R0, R13, !P6 ;  /* 0x0000000d00027207 */ /* 0x000fe20007000000 */
[----:B------:R-:W-:Y:S01]  /*3f20*/  IMAD R13, R16, c[0x0][0x190], RZ ;  /* 0x00006400100d7a24 */ /* 0x000fe200078e02ff */
[----:B------:R-:W-:Y:S01]  /*3f30*/  LEA R32, P5, R33, c[0x0][0x168], 0x2 ;  /* 0x00005a0021207a11 */ /* 0x000fe200078a10ff */
[----:B------:R-:W-:Y:S01]  /*3f40*/  IMAD R16, R19, c[0x0][0x190], RZ ;  /* 0x0000640013107a24 */ /* 0x000fe200078e02ff */
[----:B------:R-:W-:Y:S01]  /*3f50*/  SEL R3, R0, R51, !P6 ;  /* 0x0000003300037207 */ /* 0x000fe20007000000 */
[----:B------:R-:W-:Y:S01]  /*3f60*/  IMAD R19, R22, c[0x0][0x190], RZ ;  /* 0x0000640016137a24 */ /* 0x000fe200078e02ff */
[----:B------:R-:W-:Y:S01]  /*3f70*/  LEA.HI.X.SX32 R33, R33, c[0x0][0x16c], 0x2, P5 ;  /* 0x00005b0021217a11 */ /* 0x000fe200028f16ff */
[----:B------:R-:W-:Y:S01]  /*3f80*/  IMAD R22, R25, c[0x0][0x190], RZ ;  /* 0x0000640019167a24 */ /* 0x000fe200078e02ff */
[----:B------:R-:W-:Y:S01]  /*3f90*/  SEL R132, R0, R53, !P6 ;  /* 0x0000003500847207 */ /* 0x000fe20007000000 */
[----:B------:R-:W-:Y:S01]  /*3fa0*/  IMAD R25, R28, c[0x0][0x190], RZ ;  /* 0x000064001c197a24 */ /* 0x000fe200078e02ff */
[----:B------:R-:W-:Y:S01]  /*3fb0*/  SEL R0, R0, R55, !P6 ;  /* 0x0000003700007207 */ /* 0x000fe20007000000 */
[----:B------:R-:W-:Y:S01]  /*3fc0*/  IMAD R28, R31, c[0x0][0x190], RZ ;  /* 0x000064001f1c7a24 */ /* 0x000fe200078e02ff */
[-C--:B------:R-:W-:Y:S01]  /*3fd0*/  LEA R36, P6, R6, R32.reuse, 0x2 ;  /* 0x0000002006247211 */ /* 0x080fe200078c10ff */
[----:B------:R-:W-:Y:S01]  /*3fe0*/  IMAD R31, R34, c[0x0][0x190], RZ ;  /* 0x00006400221f7a24 */ /* 0x000fe200078e02ff */
[-C--:B------:R-:W-:Y:S01]  /*3ff0*/  LEA R34, P4, R5, R32.reuse, 0x2 ;  /* 0x0000002005227211 */ /* 0x080fe200078810ff */
[----:B------:R-:W-:Y:S01]  /*4000*/  IMAD R2, R2, c[0x0][0x184], RZ ;  /* 0x0000610002027a24 */ /* 0x000fe200078e02ff */
[-C--:B------:R-:W-:Y:S01]  /*4010*/  LEA R38, P5, R8, R32.reuse, 0x2 ;  /* 0x0000002008267211 */ /* 0x080fe200078a10ff */
[----:B------:R-:W-:Y:S01]  /*4020*/  IMAD R3, R3, c[0x0][0x184], RZ ;  /* 0x0000610003037a24 */ /* 0x000fe200078e02ff */
[----:B------:R-:W-:Y:S01]  /*4030*/  LEA.HI.X.SX32 R35, R5, R33, 0x2, P4 ;  /* 0x0000002105237211 */ /* 0x000fe200020f16ff */
[----:B------:R-:W-:Y:S01]  /*4040*/  IMAD R0, R0, c[0x0][0x184], RZ ;  /* 0x0000610000007a24 */ /* 0x000fe200078e02ff */
[----:B------:R-:W-:-:S02]  /*4050*/  LEA R40, P4, R7, R32, 0x2 ;  /* 0x0000002007287211 */ /* 0x000fc400078810ff */
[-C--:B------:R-:W-:Y:S02]  /*4060*/  LEA.HI.X.SX32 R37, R6, R33.reuse, 0x2, P6 ;  /* 0x0000002106257211 */ /* 0x080fe400030f16ff */
[-C--:B------:R-:W-:Y:S02]  /*4070*/  LEA R44, P6, R9, R32.reuse, 0x2 ;  /* 0x00000020092c7211 */ /* 0x080fe400078c10ff */
[-C--:B------:R-:W-:Y:S02]  /*4080*/  LEA.HI.X.SX32 R41, R7, R33.reuse, 0x2, P4 ;  /* 0x0000002107297211 */ /* 0x080fe400020f16ff */
[-C--:B------:R-:W-:Y:S02]  /*4090*/  LEA R42, P4, R10, R32.reuse, 0x2 ;  /* 0x000000200a2a7211 */ /* 0x080fe400078810ff */
[----:B------:R-:W-:Y:S02]  /*40a0*/  LEA.HI.X.SX32 R39, R8, R33, 0x2, P5 ;  /* 0x0000002108277211 */ /* 0x000fe400028f16ff */
        /* <DEDUP_REMOVED lines=20> */
[-C--:B-1----:R-:W-:Y:S02]  /*41f0*/  LEA R68, P6, R21, R32.reuse, 0x2 ;  /* 0x0000002015447211 */ /* 0x082fe400078c10ff */
        /* <DEDUP_REMOVED lines=29> */
[-C--:B------:R-:W-:Y:S02]  /*43d0*/  LEA.HI.X.SX32 R91, R95, R33.reuse, 0x2, P4 ;  /* 0x000000215f5b7211 */ /* 0x080fe400020f16ff */
[-C--:B------:R-:W-:Y:S02]  /*43e0*/  LEA R94, P6, R99, R32.reuse, 0x2 ;  /* 0x00000020635e7211 */ /* 0x080fe400078c10ff */
        /* <DEDUP_REMOVED lines=39> */
[-C--:B------:R-:W-:Y:S01]  /*4660*/  LEA.HI.X.SX32 R131, R134, R33.reuse, 0x2, P6 ;  /* 0x0000002186837211 */ /* 0x080fe200030f16ff */
[----:B------:R-:W-:Y:S01]  /*4670*/  IMAD R134, R132, c[0x0][0x184], RZ ;  /* 0x0000610084867a24 */ /* 0x000fe200078e02ff */
        /* <DEDUP_REMOVED lines=25> */
[----:B------:R-:W-:Y:S02]  /*4810*/  LEA.HI.X.SX32 R33, R148, R33, 0x2, P5 ;  /* 0x0000002194217211 */ /* 0x000fe400028f16ff */
[C---:B------:R-:W-:Y:S02]  /*4820*/  LEA R132, P5, R2.reuse, c[0x0][0x160], 0x2 ;  /* 0x0000580002847a11 */ /* 0x040fe400078a10ff */
[----:B------:R-:W-:Y:S02]  /*4830*/  LEA R158, P4, R3, c[0x0][0x160], 0x2 ;  /* 0x00005800039e7a11 */ /* 0x000fe400078810ff */
[----:B------:R-:W-:-:S02]  /*4840*/  LEA.HI.X.SX32 R133, R2, c[0x0][0x164], 0x2, P5 ;  /* 0x0000590002857a11 */ /* 0x000fc400028f16ff */
[----:B------:R-:W-:Y:S02]  /*4850*/  LEA R160, P5, R134, c[0x0][0x160], 0x2 ;  /* 0x0000580086a07a11 */ /* 0x000fe400078a10ff */
[----:B------:R-:W-:Y:S01]  /*4860*/  IADD3 R135, R164, -0x15, RZ ;  /* 0xffffffeba4877810 */ /* 0x000fe20007ffe0ff */
[----:B------:R1:W-:Y:S01]  /*4870*/  LDGSTS.E [R204], [R132.64], !P2 ;  /* 0x0000000084cc7fae */ /* 0x0003e2000d121844 */
[----:B------:R-:W-:Y:S01]  /*4880*/  LEA.HI.X.SX32 R159, R3, c[0x0][0x164], 0x2, P4 ;  /* 0x00005900039f7a11 */ /* 0x000fe200020f16ff */
[----:B------:R-:W-:Y:S01]  /*4890*/  IMAD.MOV.U32 R3, RZ, RZ, c[0x0][0x188] ;  /* 0x00006200ff037624 */ /* 0x000fe200078e00ff */
[----:B------:R-:W-:Y:S02]  /*48a0*/  LEA R162, P4, R0, c[0x0][0x160], 0x2 ;  /* 0x0000580000a27a11 */ /* 0x000fe400078810ff */
[----:B------:R-:W-:Y:S01]  /*48b0*/  LEA.HI.X.SX32 R161, R134, c[0x0][0x164], 0x2, P5 ;  /* 0x0000590086a17a11 */ /* 0x000fe200028f16ff */
[----:B------:R1:W-:Y:S01]  /*48c0*/  LDGSTS.E [R204+0x200], [R158.64], !P2 ;  /* 0x002000009ecc7fae */ /* 0x0003e2000d121844 */
[----:B------:R-:W-:Y:S01]  /*48d0*/  ISETP.GE.U32.AND P5, PT, R135, 0x7fffffcc, PT ;  /* 0x7fffffcc8700780c */ /* 0x000fe20003fa6070 */
[C---:B------:R-:W-:Y:S01]  /*48e0*/  IMAD.SHL.U32 R135, R3.reuse, 0x4, RZ ;  /* 0x0000000403877824 */ /* 0x040fe200078e00ff */
[----:B------:R-:W-:Y:S01]  /*48f0*/  LEA.HI.X.SX32 R163, R0, c[0x0][0x164], 0x2, P4 ;  /* 0x0000590000a37a11 */ /* 0x000fe200020f16ff */
[----:B------:R-:W-:Y:S01]  /*4900*/  IMAD.SHL.U32 R137, R3, 0x8, RZ ;  /* 0x0000000803897824 */ /* 0x000fe200078e00ff */
[----:B------:R1:W-:Y:S01]  /*4910*/  LDGSTS.E [R204+0x400], [R160.64], !P2 ;  /* 0x00400000a0cc7fae */ /* 0x0003e2000d121844 */
[----:B------:R-:W-:Y:S01]  /*4920*/  IMAD.WIDE R222, R135, 0x4, R132 ;  /* 0x0000000487de7825 */ /* 0x000fe200078e0284 */
[----:B------:R-:W-:-:S02]  /*4930*/  ISETP.GE.U32.AND P6, PT, R149, 0x7fffffd0, PT ;  /* 0x7fffffd09500780c */ /* 0x000fc40003fc6070 */
[----:B------:R1:W-:Y:S01]  /*4940*/  LDGSTS.E [R204+0x600], [R162.64], !P2 ;  /* 0x00600000a2cc7fae */ /* 0x0003e2000d121844 */
[C---:B------:R-:W-:Y:S01]  /*4950*/  IMAD.WIDE R224, R135.reuse, 0x4, R158 ;  /* 0x0000000487e07825 */ /* 0x040fe200078e029e */
[----:B------:R-:W-:Y:S02]  /*4960*/  IADD3 R0, R164, -0x1d, RZ ;  /* 0xffffffe3a4007810 */ /* 0x000fe40007ffe0ff */
[----:B------:R1:W-:Y:S01]  /*4970*/  LDGSTS.E [R204+0x2000], [R222.64], !P0 ;  /* 0x02000000decc7fae */ /* 0x0003e2000c121844 */
[C---:B------:R-:W-:Y:S01]  /*4980*/  IMAD.WIDE R226, R135.reuse, 0x4, R160 ;  /* 0x0000000487e27825 */ /* 0x040fe200078e02a0 */
[----:B------:R-:W-:Y:S02]  /*4990*/  ISETP.GE.U32.AND P2, PT, R0, 0x7fffffc4, PT ;  /* 0x7fffffc40000780c */ /* 0x000fe40003f46070 */
[----:B------:R1:W-:Y:S01]  /*49a0*/  LDGSTS.E [R204+0x2200], [R224.64], !P0 ;  /* 0x02200000e0cc7fae */ /* 0x0003e2000c121844 */
[----:B------:R-:W-:Y:S01]  /*49b0*/  IMAD.WIDE R138, R135, 0x4, R162 ;  /* 0x00000004878a7825 */ /* 0x000fe200078e02a2 */
[----:B------:R-:W-:-:S02]  /*49c0*/  IADD3 R0, R164, -0x2, RZ ;  /* 0xfffffffea4007810 */ /* 0x000fc40007ffe0ff */
[----:B------:R1:W-:Y:S01]  /*49d0*/  LDGSTS.E [R204+0x2400], [R226.64], !P0 ;  /* 0x02400000e2cc7fae */ /* 0x0003e2000c121844 */
[C---:B------:R-:W-:Y:S01]  /*49e0*/  IMAD.WIDE R144, R137.reuse, 0x4, R132 ;  /* 0x0000000489907825 */ /* 0x040fe200078e0284 */
[----:B------:R-:W-:Y:S02]  /*49f0*/  IADD3 R2, R164, -0x19, RZ ;  /* 0xffffffe7a4027810 */ /* 0x000fe40007ffe0ff */
[----:B------:R2:W-:Y:S01]  /*4a00*/  STL.64 [R1+0x190], R138 ;  /* 0x0001908a01007387 */ /* 0x0005e20000100a00 */
[----:B------:R-:W-:Y:S01]  /*4a10*/  IMAD.WIDE R142, R137, 0x4, R158 ;  /* 0x00000004898e7825 */ /* 0x000fe200078e029e */
[----:B------:R-:W-:Y:S02]  /*4a20*/  ISETP.GE.U32.AND P4, PT, R2, 0x7fffffc8, PT ;  /* 0x7fffffc80200780c */ /* 0x000fe40003f86070 */
[----:B------:R2:W-:Y:S01]  /*4a30*/  LDGSTS.E [R204+0x2600], [R138.64], !P0 ;  /* 0x026000008acc7fae */ /* 0x0005e2000c121844 */
[----:B------:R-:W-:Y:S01]  /*4a40*/  IMAD R135, R3, 0xc, RZ ;  /* 0x0000000c03877824 */ /* 0x000fe200078e02ff */
[----:B------:R-:W-:Y:S01]  /*4a50*/  ISETP.GE.U32.AND P0, PT, R0, 0x7fffffdf, PT ;  /* 0x7fffffdf0000780c */ /* 0x000fe20003f06070 */
[----:B------:R-:W-:Y:S01]  /*4a60*/  IMAD.WIDE R140, R137, 0x4, R160 ;  /* 0x00000004898c7825 */ /* 0x000fe200078e02a0 */
[----:B------:R3:W-:Y:S01]  /*4a70*/  STL.64 [R1+0x128], R144 ;  /* 0x0001289001007387 */ /* 0x0007e20000100a00 */
[----:B------:R-:W-:-:S02]  /*4a80*/  IADD3 R0, R164, -0x6, RZ ;  /* 0xfffffffaa4007810 */ /* 0x000fc40007ffe0ff */
[C---:B------:R-:W-:Y:S01]  /*4a90*/  IMAD R149, R3.reuse, 0x18, RZ ;  /* 0x0000001803957824 */ /* 0x040fe200078e02ff */
[----:B------:R3:W-:Y:S01]  /*4aa0*/  LDGSTS.E [R204+0x4000], [R144.64], !P3 ;  /* 0x0400000090cc7fae */ /* 0x0007e2000d921844 */
[----:B------:R-:W-:Y:S02]  /*4ab0*/  IMAD R157, R3, 0x1c, RZ ;  /* 0x0000001c039d7824 */ /* 0x000fe400078e02ff */
[----:B------:R-:W-:Y:S01]  /*4ac0*/  IMAD.WIDE R146, R149, 0x4, R160 ;  /* 0x0000000495927825 */ /* 0x000fe200078e02a0 */
[----:B------:R4:W-:Y:S03]  /*4ad0*/  STL.64 [R1+0x120], R142 ;  /* 0x0001208e01007387 */ /* 0x0009e60000100a00 */
[----:B--2---:R-:W-:Y:S01]  /*4ae0*/  IMAD.WIDE R138, R137, 0x4, R162 ;  /* 0x00000004898a7825 */ /* 0x004fe200078e02a2 */
[----:B------:R4:W-:Y:S03]  /*4af0*/  LDGSTS.E [R204+0x4200], [R142.64], !P3 ;  /* 0x042000008ecc7fae */ /* 0x0009e6000d921844 */
[----:B------:R-:W-:Y:S01]  /*4b00*/  IMAD.SHL.U32 R137, R3, 0x10, RZ ;  /* 0x0000001003897824 */ /* 0x000fe200078e00ff */
[----:B------:R2:W-:Y:S01]  /*4b10*/  STL.64 [R1+0x118], R140 ;  /* 0x0001188c01007387 */ /* 0x0005e20000100a00 */
[----:B---3--:R-:W-:-:S03]  /*4b20*/  IMAD.WIDE R144, R135, 0x4, R132 ;  /* 0x0000000487907825 */ /* 0x008fc600078e0284 */
[----:B------:R2:W-:Y:S01]  /*4b30*/  LDGSTS.E [R204+0x4400], [R140.64], !P3 ;  /* 0x044000008ccc7fae */ /* 0x0005e2000d921844 */
[----:B------:R-:W-:-:S03]  /*4b40*/  IMAD.WIDE R150, R157, 0x4, R132 ;  /* 0x000000049d967825 */ /* 0x000fc600078e0284 */
[----:B------:R3:W-:Y:S01]  /*4b50*/  STL.64 [R1+0x110], R138 ;  /* 0x0001108a01007387 */ /* 0x0007e20000100a00 */
[----:B----4-:R-:W-:-:S03]  /*4b60*/  IMAD.WIDE R142, R135, 0x4, R158 ;  /* 0x00000004878e7825 */ /* 0x010fc600078e029e */
[----:B------:R3:W-:Y:S01]  /*4b70*/  LDGSTS.E [R204+0x4600], [R138.64], !P3 ;  /* 0x046000008acc7fae */ /* 0x0007e2000d921844 */
[----:B------:R-:W-:Y:S01]  /*4b80*/  ISETP.GE.U32.AND P3, PT, R0, 0x7fffffdb, PT ;  /* 0x7fffffdb0000780c */ /* 0x000fe20003f66070 */
[----:B------:R-:W-:Y:S01]  /*4b90*/  IMAD.WIDE R152, R157, 0x4, R158 ;  /* 0x000000049d987825 */ /* 0x000fe200078e029e */
[----:B------:R-:W-:Y:S01]  /*4ba0*/  IADD3 R0, R164, -0xa, RZ ;  /* 0xfffffff6a4007810 */ /* 0x000fe20007ffe0ff */
[----:B------:R4:W-:Y:S02]  /*4bb0*/  STL.64 [R1+0xa8], R144 ;  /* 0x0000a89001007387 */ /* 0x0009e40000100a00 */
[--C-:B--2---:R-:W-:Y:S02]  /*4bc0*/  IMAD.WIDE R140, R135, 0x4, R160.reuse ;  /* 0x00000004878c7825 */ /* 0x104fe400078e02a0 */
[----:B------:R4:W-:Y:S02]  /*4bd0*/  LDGSTS.E [R204+0x6000], [R144.64], !P1 ;  /* 0x0600000090cc7fae */ /* 0x0009e4000c921844 */
[----:B------:R-:W-:-:S02]  /*4be0*/  IMAD.WIDE R154, R157, 0x4, R160 ;  /* 0x000000049d9a7825 */ /* 0x000fc400078e02a0 */
[----:B------:R2:W-:Y:S02]  /*4bf0*/  STL.64 [R1+0xa0], R142 ;  /* 0x0000a08e01007387 */ /* 0x0005e40000100a00 */
[--C-:B---3--:R-:W-:Y:S02]  /*4c00*/  IMAD.WIDE R138, R135, 0x4, R162.reuse ;  /* 0x00000004878a7825 */ /* 0x108fe400078e02a2 */
[----:B------:R2:W-:Y:S02]  /*4c10*/  LDGSTS.E [R204+0x6200], [R142.64], !P1 ;  /* 0x062000008ecc7fae */ /* 0x0005e4000c921844 */
[C---:B------:R-:W-:Y:S02]  /*4c20*/  IMAD.WIDE R134, R137.reuse, 0x4, R162 ;  /* 0x0000000489867825 */ /* 0x040fe400078e02a2 */
[----:B------:R3:W-:Y:S02]  /*4c30*/  STL.64 [R1+0x98], R140 ;  /* 0x0000988c01007387 */ /* 0x0007e40000100a00 */
[----:B----4-:R-:W-:-:S02]  /*4c40*/  IMAD.WIDE R144, R137, 0x4, R132 ;  /* 0x0000000489907825 */ /* 0x010fc400078e0284 */
[----:B------:R3:W-:Y:S02]  /*4c50*/  LDGSTS.E [R204+0x6400], [R140.64], !P1 ;  /* 0x064000008ccc7fae */ /* 0x0007e4000c921844 */
[----:B------:R-:W-:Y:S02]  /*4c60*/  IMAD.WIDE R156, R157, 0x4, R162 ;  /* 0x000000049d9c7825 */ /* 0x000fe400078e02a2 */
[----:B------:R4:W-:Y:S02]  /*4c70*/  STL.64 [R1+0x90], R138 ;  /* 0x0000908a01007387 */ /* 0x0009e40000100a00 */
[----:B--2---:R-:W-:Y:S02]  /*4c80*/  IMAD.WIDE R142, R137, 0x4, R158 ;  /* 0x00000004898e7825 */ /* 0x004fe400078e029e */
[----:B------:R4:W-:Y:S01]  /*4c90*/  LDGSTS.E [R204+0x6600], [R138.64], !P1 ;  /* 0x066000008acc7fae */ /* 0x0009e2000c921844 */
[----:B------:R-:W-:Y:S01]  /*4ca0*/  ISETP.GE.U32.AND P1, PT, R0, 0x7fffffd7, PT ;  /* 0x7fffffd70000780c */ /* 0x000fe20003f26070 */
[C---:B------:R-:W-:Y:S01]  /*4cb0*/  IMAD.WIDE R172, R3.reuse, 0x4, R132 ;  /* 0x0000000403ac7825 */ /* 0x040fe200078e0284 */
[----:B------:R-:W-:Y:S01]  /*4cc0*/  IADD3 R0, R164, -0xe, RZ ;  /* 0xfffffff2a4007810 */ /* 0x000fe20007ffe0ff */
[----:B------:R2:W-:Y:S02]  /*4cd0*/  STL.64 [R1+0x28], R144 ;  /* 0x0000289001007387 */ /* 0x0005e40000100a00 */
[----:B---3--:R-:W-:-:S02]  /*4ce0*/  IMAD R141, R3, 0x14, RZ ;  /* 0x00000014038d7824 */ /* 0x008fc400078e02ff */
[----:B------:R2:W-:Y:S01]  /*4cf0*/  LDGSTS.E [R204+0x8000], [R144.64], !P6 ;  /* 0x0800000090cc7fae */ /* 0x0005e2000f121844 */
[----:B------:R-:W-:-:S03]  /*4d00*/  IMAD.WIDE R170, R3, 0x4, R158 ;  /* 0x0000000403aa7825 */ /* 0x000fc600078e029e */
[----:B------:R3:W-:Y:S01]  /*4d10*/  STL.64 [R1+0x20], R142 ;  /* 0x0000208e01007387 */ /* 0x0007e20000100a00 */
[----:B----4-:R-:W-:-:S03]  /*4d20*/  IMAD.WIDE R138, R137, 0x4, R160 ;  /* 0x00000004898a7825 */ /* 0x010fc600078e02a0 */
[----:B------:R3:W-:Y:S01]  /*4d30*/  LDGSTS.E [R204+0x8200], [R142.64], !P6 ;  /* 0x082000008ecc7fae */ /* 0x0007e2000f121844 */
[----:B------:R-:W-:-:S03]  /*4d40*/  IMAD.WIDE R136, R141, 0x4, R158 ;  /* 0x000000048d887825 */ /* 0x000fc600078e029e */
[----:B------:R4:W-:Y:S01]  /*4d50*/  STL.64 [R1+0x18], R138 ;  /* 0x0000188a01007387 */ /* 0x0009e20000100a00 */
[----:B--2---:R-:W-:-:S03]  /*4d60*/  IMAD.WIDE R144, R149, 0x4, R158 ;  /* 0x0000000495907825 */ /* 0x004fc600078e029e */
[----:B------:R4:W-:Y:S01]  /*4d70*/  LDGSTS.E [R204+0x8400], [R138.64], !P6 ;  /* 0x084000008acc7fae */ /* 0x0009e2000f121844 */
[----:B------:R-:W-:-:S03]  /*4d80*/  IMAD.WIDE R168, R3, 0x4, R160 ;  /* 0x0000000403a87825 */ /* 0x000fc600078e02a0 */
[----:B------:R2:W-:Y:S01]  /*4d90*/  STL.64 [R1+0x10], R134 ;  /* 0x0000108601007387 */ /* 0x0005e20000100a00 */
[----:B---3--:R-:W-:-:S03]  /*4da0*/  IMAD.WIDE R142, R149, 0x4, R132 ;  /* 0x00000004958e7825 */ /* 0x008fc600078e0284 */
[----:B------:R2:W-:Y:S01]  /*4db0*/  LDGSTS.E [R204+0x8600], [R134.64], !P6 ;  /* 0x0860000086cc7fae */ /* 0x0005e2000f121844 */
[----:B------:R-:W-:Y:S01]  /*4dc0*/  IMAD.WIDE R148, R149, 0x4, R162 ;  /* 0x0000000495947825 */ /* 0x000fe200078e02a2 */
[----:B------:R-:W-:Y:S02]  /*4dd0*/  ISETP.GE.U32.AND P6, PT, R0, 0x7fffffd3, PT ;  /* 0x7fffffd30000780c */ /* 0x000fe40003fc6070 */
[----:B------:R-:W-:Y:S01]  /*4de0*/  IADD3 R0, R164, -0x12, RZ ;  /* 0xffffffeea4007810 */ /* 0x000fe20007ffe0ff */
[----:B----4-:R-:W-:-:S04]  /*4df0*/  IMAD.WIDE R138, R141, 0x4, R160 ;  /* 0x000000048d8a7825 */ /* 0x010fc800078e02a0 */
[C---:B------:R-:W-:Y:S02]  /*4e00*/  IMAD R165, R3.reuse, 0x5, RZ ;  /* 0x0000000503a57824 */ /* 0x040fe400078e02ff */
[----:B------:R-:W-:-:S04]  /*4e10*/  IMAD.WIDE R166, R3, 0x4, R162 ;  /* 0x0000000403a67825 */ /* 0x000fc800078e02a2 */
[----:B--2---:R-:W-:-:S04]  /*4e20*/  IMAD.WIDE R134, R141, 0x4, R132 ;  /* 0x000000048d867825 */ /* 0x004fc800078e0284 */
[----:B------:R-:W-:Y:S01]  /*4e30*/  IMAD.WIDE R140, R141, 0x4, R162 ;  /* 0x000000048d8c7825 */ /* 0x000fe200078e02a2 */
[----:B------:R2:W-:Y:S03]  /*4e40*/  LDGSTS.E [R204+0xa000], [R134.64], !P5 ;  /* 0x0a00000086cc7fae */ /* 0x0005e6000e921844 */
[C---:B------:R-:W-:Y:S01]  /*4e50*/  IMAD R249, R3.reuse, 0x11, RZ ;  /* 0x0000001103f97824 */ /* 0x040fe200078e02ff */
[----:B------:R3:W-:Y:S01]  /*4e60*/  LDGSTS.E [R204+0xa200], [R136.64], !P5 ;  /* 0x0a20000088cc7fae */ /* 0x0007e2000e921844 */
[----:B------:R-:W-:Y:S02]  /*4e70*/  IMAD R178, R3, 0x19, RZ ;  /* 0x0000001903b27824 */ /* 0x000fe400078e02ff */
[----:B------:R-:W-:Y:S01]  /*4e80*/  IMAD.WIDE R250, R249, 0x4, R160 ;  /* 0x00000004f9fa7825 */ /* 0x000fe200078e02a0 */
[----:B------:R4:W-:Y:S03]  /*4e90*/  LDGSTS.E [R204+0xa400], [R138.64], !P5 ;  /* 0x0a4000008acc7fae */ /* 0x0009e6000e921844 */
[----:B------:R-:W-:Y:S01]  /*4ea0*/  IMAD.WIDE R174, R178, 0x4, R158 ;  /* 0x00000004b2ae7825 */ /* 0x000fe200078e029e */
[----:B------:R5:W-:Y:S01]  /*4eb0*/  LDGSTS.E [R204+0xa600], [R140.64], !P5 ;  /* 0x0a6000008ccc7fae */ /* 0x000be2000e921844 */
[----:B------:R-:W-:-:S02]  /*4ec0*/  ISETP.GE.U32.AND P5, PT, R0, 0x7fffffcf, PT ;  /* 0x7fffffcf0000780c */ /* 0x000fc40003fa6070 */
[----:B------:R-:W-:Y:S01]  /*4ed0*/  IADD3 R0, R164, -0x16, RZ ;  /* 0xffffffeaa4007810 */ /* 0x000fe20007ffe0ff */
[----:B------:R2:W-:Y:S01]  /*4ee0*/  STL.64 [R1+0x1bf8], R134 ;  /* 0x001bf88601007387 */ /* 0x0005e20000100a00 */
[----:B------:R-:W-:Y:S02]  /*4ef0*/  IMAD R186, R3, 0x1d, RZ ;  /* 0x0000001d03ba7824 */ /* 0x000fe400078e02ff */
[----:B------:R-:W-:Y:S01]  /*4f00*/  IMAD.WIDE R176, R178, 0x4, R160 ;  /* 0x00000004b2b07825 */ /* 0x000fe200078e02a0 */
[----:B------:R1:W-:Y:S03]  /*4f10*/  LDGSTS.E [R204+0xc000], [R142.64], !P4 ;  /* 0x0c0000008ecc7fae */ /* 0x0003e6000e121844 */
[C---:B------:R-:W-:Y:S01]  /*4f20*/  IMAD.WIDE R180, R186.reuse, 0x4, R132 ;  /* 0x00000004bab47825 */ /* 0x040fe200078e0284 */
[----:B------:R3:W-:Y:S03]  /*4f30*/  STL.64 [R1+0x1c00], R136 ;  /* 0x001c008801007387 */ /* 0x0007e60000100a00 */
[C---:B------:R-:W-:Y:S01]  /*4f40*/  IMAD.WIDE R182, R186.reuse, 0x4, R158 ;  /* 0x00000004bab67825 */ /* 0x040fe200078e029e */
[----:B------:R1:W-:Y:S03]  /*4f50*/  LDGSTS.E [R204+0xc200], [R144.64], !P4 ;  /* 0x0c20000090cc7fae */ /* 0x0003e6000e121844 */
[C---:B--2---:R-:W-:Y:S01]  /*4f60*/  IMAD.WIDE R134, R165.reuse, 0x4, R162 ;  /* 0x00000004a5867825 */ /* 0x044fe200078e02a2 */
[----:B------:R4:W-:Y:S03]  /*4f70*/  STL.64 [R1+0x1c08], R138 ;  /* 0x001c088a01007387 */ /* 0x0009e60000100a00 */
[C-C-:B------:R-:W-:Y:S01]  /*4f80*/  IMAD.WIDE R184, R186.reuse, 0x4, R160.reuse ;  /* 0x00000004bab87825 */ /* 0x140fe200078e02a0 */
[----:B------:R2:W-:Y:S03]  /*4f90*/  LDGSTS.E [R204+0xc400], [R146.64], !P4 ;  /* 0x0c40000092cc7fae */ /* 0x0005e6000e121844 */
[----:B---3--:R-:W-:Y:S01]  /*4fa0*/  IMAD.WIDE R136, R165, 0x4, R160 ;  /* 0x00000004a5887825 */ /* 0x008fe200078e02a0 */
[----:B------:R5:W-:Y:S03]  /*4fb0*/  STL.64 [R1+0x1c10], R140 ;  /* 0x001c108c01007387 */ /* 0x000be60000100a00 */
[----:B------:R-:W-:Y:S01]  /*4fc0*/  IMAD.WIDE R186, R186, 0x4, R162 ;  /* 0x00000004baba7825 */ /* 0x000fe200078e02a2 */
[----:B------:R2:W-:Y:S01]  /*4fd0*/  LDGSTS.E [R204+0xc600], [R148.64], !P4 ;  /* 0x0c60000094cc7fae */ /* 0x0005e2000e121844 */
[----:B------:R-:W-:-:S02]  /*4fe0*/  ISETP.GE.U32.AND P4, PT, R0, 0x7fffffcb, PT ;  /* 0x7fffffcb0000780c */ /* 0x000fc40003f86070 */
[----:B----4-:R-:W-:Y:S01]  /*4ff0*/  IMAD.WIDE R138, R165, 0x4, R158 ;  /* 0x00000004a58a7825 */ /* 0x010fe200078e029e */
[----:B------:R1:W-:Y:S01]  /*5000*/  STL.64 [R1+0x1c18], R142 ;  /* 0x001c188e01007387 */ /* 0x0003e20000100a00 */
[----:B------:R-:W-:Y:S02]  /*5010*/  IADD3 R0, R164, -0x1a, RZ ;  /* 0xffffffe6a4007810 */ /* 0x000fe40007ffe0ff */
[----:B------:R-:W-:Y:S01]  /*5020*/  IMAD R240, R3, 0x12, RZ ;  /* 0x0000001203f07824 */ /* 0x000fe200078e02ff */
[----:B------:R2:W-:Y:S01]  /*5030*/  LDGSTS.E [R204+0xe000], [R150.64], !P2 ;  /* 0x0e00000096cc7fae */ /* 0x0005e2000d121844 */
[----:B-----5:R-:W-:-:S03]  /*5040*/  IMAD.WIDE R140, R165, 0x4, R132 ;  /* 0x00000004a58c7825 */ /* 0x020fc600078e0284 */
[----:B------:R-:W-:Y:S01]  /*5050*/  STL.64 [R1+0x1c20], R144 ;  /* 0x001c209001007387 */ /* 0x000fe20000100a00 */
[C---:B------:R-:W-:Y:S02]  /*5060*/  IMAD R165, R3.reuse, 0xd, RZ ;  /* 0x0000000d03a57824 */ /* 0x040fe400078e02ff */
[----:B------:R-:W-:Y:S01]  /*5070*/  IMAD.WIDE R246, R240, 0x4, R132 ;  /* 0x00000004f0f67825 */ /* 0x000fe200078e0284 */
[----:B------:R2:W-:Y:S01]  /*5080*/  LDGSTS.E [R204+0xe200], [R152.64], !P2 ;  /* 0x0e20000098cc7fae */ /* 0x0005e2000d121844 */
[----:B-1----:R-:W-:Y:S02]  /*5090*/  LOP3.LUT R143, R204, 0x40, RZ, 0x3c, !PT ;  /* 0x00000040cc8f7812 */ /* 0x002fe400078e3cff */
[----:B------:R-:W-:Y:S01]  /*50a0*/  IMAD R194, R3, 0x16, RZ ;  /* 0x0000001603c27824 */ /* 0x000fe200078e02ff */
[----:B------:R-:W-:Y:S01]  /*50b0*/  STL.64 [R1+0x1c28], R146 ;  /* 0x001c289201007387 */ /* 0x000fe20000100a00 */
[----:B------:R-:W-:Y:S01]  /*50c0*/  IMAD.WIDE R244, R240, 0x4, R158 ;  /* 0x00000004f0f47825 */ /* 0x000fe200078e029e */
[----:B------:R-:W-:-:S02]  /*50d0*/  LOP3.LUT R142, R204, 0x60, RZ, 0x3c, !PT ;  /* 0x00000060cc8e7812 */ /* 0x000fc400078e3cff */
[----:B------:R2:W-:Y:S01]  /*50e0*/  LDGSTS.E [R204+0xe400], [R154.64], !P2 ;  /* 0x0e4000009acc7fae */ /* 0x0005e2000d121844 */
[----:B------:R-:W-:-:S03]  /*50f0*/  IMAD.WIDE R242, R240, 0x4, R160 ;  /* 0x00000004f0f27825 */ /* 0x000fc600078e02a0 */
[----:B------:R-:W-:Y:S01]  /*5100*/  STL.64 [R1+0x1c30], R148 ;  /* 0x001c309401007387 */ /* 0x000fe20000100a00 */
[----:B------:R-:W-:-:S03]  /*5110*/  IMAD.WIDE R240, R240, 0x4, R162 ;  /* 0x00000004f0f07825 */ /* 0x000fc600078e02a2 */
[----:B------:R2:W-:Y:S01]  /*5120*/  LDGSTS.E [R204+0xe600], [R156.64], !P2 ;  /* 0x0e6000009ccc7fae */ /* 0x0005e2000d121844 */
[----:B------:R-:W-:Y:S01]  /*5130*/  ISETP.GE.U32.AND P2, PT, R0, 0x7fffffc7, PT ;  /* 0x7fffffc70000780c */ /* 0x000fe20003f46070 */
[----:B------:R-:W-:Y:S01]  /*5140*/  IMAD R202, R3, 0x1a, RZ ;  /* 0x0000001a03ca7824 */ /* 0x000fe200078e02ff */
[----:B------:R-:W-:Y:S01]  /*5150*/  IADD3 R0, R164, -0x1e, RZ ;  /* 0xffffffe2a4007810 */ /* 0x000fe20007ffe0ff */
[----:B------:R1:W-:Y:S01]  /*5160*/  STL.64 [R1+0x208], R172 ;  /* 0x000208ac01007387 */ /* 0x0003e20000100a00 */
[----:B------:R-:W-:-:S03]  /*5170*/  IMAD.WIDE R190, R194, 0x4, R158 ;  /* 0x00000004c2be7825 */ /* 0x000fc600078e029e */
[----:B------:R1:W-:Y:S01]  /*5180*/  LDGSTS.E [R188+0x800], [R172.64], !P0 ;  /* 0x00800000acbc7fae */ /* 0x0003e2000c121844 */
[----:B------:R-:W-:-:S03]  /*5190*/  IMAD.WIDE R192, R194, 0x4, R160 ;  /* 0x00000004c2c07825 */ /* 0x000fc600078e02a0 */
[----:B------:R3:W-:Y:S01]  /*51a0*/  STL.64 [R1+0x200], R170 ;  /* 0x000200aa01007387 */ /* 0x0007e20000100a00 */
[----:B------:R-:W-:-:S03]  /*51b0*/  IMAD.WIDE R196, R202, 0x4, R132 ;  /* 0x00000004cac47825 */ /* 0x000fc600078e0284 */
[----:B------:R3:W-:Y:S01]  /*51c0*/  LDGSTS.E [R188+0xa00], [R170.64], !P0 ;  /* 0x00a00000aabc7fae */ /* 0x0007e2000c121844 */
[----:B------:R-:W-:-:S03]  /*51d0*/  IMAD.WIDE R198, R202, 0x4, R158 ;  /* 0x00000004cac67825 */ /* 0x000fc600078e029e */
[----:B------:R4:W-:Y:S01]  /*51e0*/  STL.64 [R1+0x1f8], R168 ;  /* 0x0001f8a801007387 */ /* 0x0009e20000100a00 */
[----:B-1----:R-:W-:-:S03]  /*51f0*/  IMAD.WIDE R172, R178, 0x4, R132 ;  /* 0x00000004b2ac7825 */ /* 0x002fc600078e0284 */
[----:B------:R4:W-:Y:S01]  /*5200*/  LDGSTS.E [R188+0xc00], [R168.64], !P0 ;  /* 0x00c00000a8bc7fae */ /* 0x0009e2000c121844 */
[----:B------:R-:W-:-:S03]  /*5210*/  IMAD.WIDE R178, R178, 0x4, R162 ;  /* 0x00000004b2b27825 */ /* 0x000fc600078e02a2 */
[----:B------:R1:W-:Y:S01]  /*5220*/  STL.64 [R1+0x1f0], R166 ;  /* 0x0001f0a601007387 */ /* 0x0003e20000100a00 */
[----:B---3--:R-:W-:Y:S02]  /*5230*/  IMAD R171, R3, 0x15, RZ ;  /* 0x0000001503ab7824 */ /* 0x008fe400078e02ff */
[--C-:B------:R-:W-:Y:S01]  /*5240*/  IMAD.WIDE R200, R202, 0x4, R160.reuse ;  /* 0x00000004cac87825 */ /* 0x100fe200078e02a0 */
[----:B------:R1:W-:Y:S01]  /*5250*/  LDGSTS.E [R188+0xe00], [R166.64], !P0 ;  /* 0x00e00000a6bc7fae */ /* 0x0003e2000c121844 */
[----:B------:R-:W-:Y:S02]  /*5260*/  ISETP.GE.U32.AND P0, PT, R0, 0x7fffffc3, PT ;  /* 0x7fffffc30000780c */ /* 0x000fe40003f06070 */
[----:B------:R-:W-:Y:S01]  /*5270*/  IADD3 R0, R164, -0x3, RZ ;  /* 0xfffffffda4007810 */ /* 0x000fe20007ffe0ff */
[----:B------:R3:W-:Y:S01]  /*5280*/  STL.64 [R1+0x188], R140 ;  /* 0x0001888c01007387 */ /* 0x0007e20000100a00 */
[----:B----4-:R-:W-:-:S03]  /*5290*/  IMAD.WIDE R168, R171, 0x4, R160 ;  /* 0x00000004aba87825 */ /* 0x010fc600078e02a0 */
[----:B------:R3:W-:Y:S01]  /*52a0*/  LDGSTS.E [R188+0x2800], [R140.64], !P3 ;  /* 0x028000008cbc7fae */ /* 0x0007e2000d921844 */
[----:B------:R-:W-:-:S03]  /*52b0*/  IMAD.WIDE R202, R202, 0x4, R162 ;  /* 0x00000004caca7825 */ /* 0x000fc600078e02a2 */
[----:B------:R4:W-:Y:S01]  /*52c0*/  STL.64 [R1+0x180], R138 ;  /* 0x0001808a01007387 */ /* 0x0009e20000100a00 */
[C---:B-1----:R-:W-:Y:S02]  /*52d0*/  IMAD R167, R3.reuse, 0x9, RZ ;  /* 0x0000000903a77824 */ /* 0x042fe400078e02ff */
[C---:B------:R-:W-:Y:S01]  /*52e0*/  IMAD R210, R3.reuse, 0x1e, RZ ;  /* 0x0000001e03d27824 */ /* 0x040fe200078e02ff */
[----:B------:R4:W-:Y:S01]  /*52f0*/  LDGSTS.E [R188+0x2a00], [R138.64], !P3 ;  /* 0x02a000008abc7fae */ /* 0x0009e2000d921844 */
[----:B------:R-:W-:Y:S02]  /*5300*/  IMAD R218, R3, 0x13, RZ ;  /* 0x0000001303da7824 */ /* 0x000fe400078e02ff */
[C-C-:B--2---:R-:W-:Y:S01]  /*5310*/  IMAD.WIDE R204, R210.reuse, 0x4, R132.reuse ;  /* 0x00000004d2cc7825 */ /* 0x144fe200078e0284 */
[----:B------:R1:W-:Y:S03]  /*5320*/  STL.64 [R1+0x178], R136 ;  /* 0x0001788801007387 */ /* 0x0003e60000100a00 */
[C---:B---3--:R-:W-:Y:S01]  /*5330*/  IMAD.WIDE R140, R167.reuse, 0x4, R132 ;  /* 0x00000004a78c7825 */ /* 0x048fe200078e0284 */
[----:B------:R1:W-:Y:S03]  /*5340*/  LDGSTS.E [R188+0x2c00], [R136.64], !P3 ;  /* 0x02c0000088bc7fae */ /* 0x0003e6000d921844 */
[--C-:B------:R-:W-:Y:S01]  /*5350*/  IMAD.WIDE R206, R210, 0x4, R158.reuse ;  /* 0x00000004d2ce7825 */ /* 0x100fe200078e029e */
[----:B------:R2:W-:Y:S03]  /*5360*/  STL.64 [R1+0x170], R134 ;  /* 0x0001708601007387 */ /* 0x0005e60000100a00 */
[----:B----4-:R-:W-:Y:S01]  /*5370*/  IMAD.WIDE R138, R167, 0x4, R158 ;  /* 0x00000004a78a7825 */ /* 0x010fe200078e029e */
[----:B------:R2:W-:Y:S01]  /*5380*/  LDGSTS.E [R188+0x2e00], [R134.64], !P3 ;  /* 0x02e0000086bc7fae */ /* 0x0005e2000d921844 */
[----:B------:R-:W-:-:S02]  /*5390*/  ISETP.GE.U32.AND P3, PT, R0, 0x7fffffde, PT ;  /* 0x7fffffde0000780c */ /* 0x000fc40003f66070 */
[----:B------:R-:W-:Y:S01]  /*53a0*/  IADD3 R0, R164, -0x7, RZ ;  /* 0xfffffff9a4007810 */ /* 0x000fe20007ffe0ff */
[C-C-:B-1----:R-:W-:Y:S01]  /*53b0*/  IMAD.WIDE R136, R167.reuse, 0x4, R160.reuse ;  /* 0x00000004a7887825 */ /* 0x142fe200078e02a0 */
[----:B------:R1:W-:Y:S03]  /*53c0*/  STL.64 [R1+0x108], R140 ;  /* 0x0001088c01007387 */ /* 0x0003e60000100a00 */
[C---:B------:R-:W-:Y:S01]  /*53d0*/  IMAD.WIDE R208, R210.reuse, 0x4, R160 ;  /* 0x00000004d2d07825 */ /* 0x040fe200078e02a0 */
[----:B------:R1:W-:Y:S03]  /*53e0*/  LDGSTS.E [R188+0x4800], [R140.64], !P1 ;  /* 0x048000008cbc7fae */ /* 0x0003e6000c921844 */
[----:B--2---:R-:W-:Y:S01]  /*53f0*/  IMAD.WIDE R134, R167, 0x4, R162 ;  /* 0x00000004a7867825 */ /* 0x004fe200078e02a2 */
[----:B------:R2:W-:Y:S03]  /*5400*/  STL.64 [R1+0x100], R138 ;  /* 0x0001008a01007387 */ /* 0x0005e60000100a00 */
[----:B------:R-:W-:Y:S01]  /*5410*/  IMAD.WIDE R166, R171, 0x4, R158 ;  /* 0x00000004aba67825 */ /* 0x000fe200078e029e */
[----:B------:R2:W-:Y:S03]  /*5420*/  LDGSTS.E [R188+0x4a00], [R138.64], !P1 ;  /* 0x04a000008abc7fae */ /* 0x0005e6000c921844 */
[----:B------:R-:W-:Y:S01]  /*5430*/  IMAD.WIDE R210, R210, 0x4, R162 ;  /* 0x00000004d2d27825 */ /* 0x000fe200078e02a2 */
[----:B------:R3:W-:Y:S03]  /*5440*/  STL.64 [R1+0xf8], R136 ;  /* 0x0000f88801007387 */ /* 0x0007e60000100a00 */
[C---:B-1----:R-:W-:Y:S01]  /*5450*/  IMAD.WIDE R140, R165.reuse, 0x4, R132 ;  /* 0x00000004a58c7825 */ /* 0x042fe200078e0284 */
[----:B------:R3:W-:Y:S03]  /*5460*/  LDGSTS.E [R188+0x4c00], [R136.64], !P1 ;  /* 0x04c0000088bc7fae */ /* 0x0007e6000c921844 */
[--C-:B------:R-:W-:Y:S01]  /*5470*/  IMAD.WIDE R214, R218, 0x4, R158.reuse ;  /* 0x00000004dad67825 */ /* 0x100fe200078e029e */
[----:B------:R1:W-:Y:S03]  /*5480*/  STL.64 [R1+0xf0], R134 ;  /* 0x0000f08601007387 */ /* 0x0003e60000100a00 */
[----:B--2---:R-:W-:Y:S01]  /*5490*/  IMAD.WIDE R138, R165, 0x4, R158 ;  /* 0x00000004a58a7825 */ /* 0x004fe200078e029e */
[----:B------:R1:W-:Y:S01]  /*54a0*/  LDGSTS.E [R188+0x4e00], [R134.64], !P1 ;  /* 0x04e0000086bc7fae */ /* 0x0003e2000c921844 */
[----:B------:R-:W-:-:S02]  /*54b0*/  ISETP.GE.U32.AND P1, PT, R0, 0x7fffffda, PT ;  /* 0x7fffffda0000780c */ /* 0x000fc40003f26070 */
[----:B------:R-:W-:Y:S01]  /*54c0*/  IADD3 R0, R164, -0xb, RZ ;  /* 0xfffffff5a4007810 */ /* 0x000fe20007ffe0ff */
[C-C-:B---3--:R-:W-:Y:S01]  /*54d0*/  IMAD.WIDE R136, R165.reuse, 0x4, R160.reuse ;  /* 0x00000004a5887825 */ /* 0x148fe200078e02a0 */
[----:B------:R-:W-:Y:S03]  /*54e0*/  STL.64 [R1+0x88], R140 ;  /* 0x0000888c01007387 */ /* 0x000fe60000100a00 */
[----:B------:R-:W-:Y:S01]  /*54f0*/  IMAD.WIDE R216, R218, 0x4, R160 ;  /* 0x00000004dad87825 */ /* 0x000fe200078e02a0 */
[----:B------:R2:W-:Y:S03]  /*5500*/  LDGSTS.E [R188+0x6800], [R140.64], !P6 ;  /* 0x068000008cbc7fae */ /* 0x0005e6000f121844 */
[----:B-1----:R-:W-:Y:S01]  /*5510*/  IMAD.WIDE R134, R165, 0x4, R162 ;  /* 0x00000004a5867825 */ /* 0x002fe200078e02a2 */
[----:B------:R-:W-:Y:S03]  /*5520*/  STL.64 [R1+0x80], R138 ;  /* 0x0000808a01007387 */ /* 0x000fe60000100a00 */
[----:B------:R-:W-:Y:S01]  /*5530*/  IMAD R234, R3, 0x1b, RZ ;  /* 0x0000001b03ea7824 */ /* 0x000fe200078e02ff */
[----:B------:R1:W-:Y:S03]  /*5540*/  LDGSTS.E [R188+0x6a00], [R138.64], !P6 ;  /* 0x06a000008abc7fae */ /* 0x0003e6000f121844 */
[C---:B------:R-:W-:Y:S01]  /*5550*/  IMAD.WIDE R228, R234.reuse, 0x4, R132 ;  /* 0x00000004eae47825 */ /* 0x040fe200078e0284 */
[----:B------:R3:W-:Y:S03]  /*5560*/  STL.64 [R1+0x78], R136 ;  /* 0x0000788801007387 */ /* 0x0007e60000100a00 */
[C---:B------:R-:W-:Y:S01]  /*5570*/  IMAD.WIDE R230, R234.reuse, 0x4, R158 ;  /* 0x00000004eae67825 */ /* 0x040fe200078e029e */
[----:B------:R3:W-:Y:S03]  /*5580*/  LDGSTS.E [R188+0x6c00], [R136.64], !P6 ;  /* 0x06c0000088bc7fae */ /* 0x0007e6000f121844 */
[C---:B------:R-:W-:Y:S01]  /*5590*/  IMAD.WIDE R232, R234.reuse, 0x4, R160 ;  /* 0x00000004eae87825 */ /* 0x040fe200078e02a0 */
[----:B------:R4:W-:Y:S03]  /*55a0*/  STL.64 [R1+0x70], R134 ;  /* 0x0000708601007387 */ /* 0x0009e60000100a00 */
[----:B------:R-:W-:Y:S01]  /*55b0*/  IMAD.WIDE R234, R234, 0x4, R162 ;  /* 0x00000004eaea7825 */ /* 0x000fe200078e02a2 */
[----:B------:R4:W-:Y:S01]  /*55c0*/  LDGSTS.E [R188+0x6e00], [R134.64], !P6 ;  /* 0x06e0000086bc7fae */ /* 0x0009e2000f121844 */
[----:B------:R-:W-:-:S02]  /*55d0*/  ISETP.GE.U32.AND P6, PT, R0, 0x7fffffd6, PT ;  /* 0x7fffffd60000780c */ /* 0x000fc40003fc6070 */
[----:B------:R-:W-:Y:S01]  /*55e0*/  IADD3 R0, R164, -0xf, RZ ;  /* 0xfffffff1a4007810 */ /* 0x000fe20007ffe0ff */
[----:B---3--:R-:W-:-:S04]  /*55f0*/  IMAD.WIDE R136, R249, 0x4, R132 ;  /* 0x00000004f9887825 */ /* 0x008fc800078e0284 */
[----:B------:R-:W-:Y:S01]  /*5600*/  IMAD.WIDE R164, R171, 0x4, R132 ;  /* 0x00000004aba47825 */ /* 0x000fe200078e0284 */
[----:B------:R-:W-:Y:S03]  /*5610*/  STL.64 [R1+0x8], R136 ;  /* 0x0000088801007387 */ /* 0x000fe60000100a00 */
[C---:B----4-:R-:W-:Y:S01]  /*5620*/  IMAD.WIDE R134, R249.reuse, 0x4, R158 ;  /* 0x00000004f9867825 */ /* 0x050fe200078e029e */
[----:B------:R3:W-:Y:S03]  /*5630*/  LDGSTS.E [R188+0x8800], [R136.64], !P5 ;  /* 0x0880000088bc7fae */ /* 0x0007e6000e921844 */
[--C-:B------:R-:W-:Y:S01]  /*5640*/  IMAD.WIDE R248, R249, 0x4, R162.reuse ;  /* 0x00000004f9f87825 */ /* 0x100fe200078e02a2 */
[----:B------:R-:W-:Y:S03]  /*5650*/  STL.64 [R1], R134 ;  /* 0x0000008601007387 */ /* 0x000fe60000100a00 */
[----:B------:R-:W-:Y:S01]  /*5660*/  IMAD.WIDE R170, R171, 0x4, R162 ;  /* 0x00000004abaa7825 */ /* 0x000fe200078e02a2 */
[----:B------:R4:W-:Y:S04]  /*5670*/  LDGSTS.E [R188+0x8a00], [R134.64], !P5 ;  /* 0x08a0000086bc7fae */ /* 0x0009e8000e921844 */
[----:B------:R5:W-:Y:S04]  /*5680*/  LDGSTS.E [R188+0x8c00], [R250.64], !P5 ;  /* 0x08c00000fabc7fae */ /* 0x000be8000e921844 */
[----:B------:R5:W-:Y:S04]  /*5690*/  STL.64 [R1+0x1bd0], R250 ;  /* 0x001bd0fa01007387 */ /* 0x000be80000100a00 */
[----:B------:R1:W-:Y:S01]  /*56a0*/  LDGSTS.E [R188+0x8e00], [R248.64], !P5 ;  /* 0x08e00000f8bc7fae */ /* 0x0003e2000e921844 */
[----:B------:R-:W-:-:S03]  /*56b0*/  ISETP.GE.U32.AND P5, PT, R0, 0x7fffffd2, PT ;  /* 0x7fffffd20000780c */ /* 0x000fc60003fa6070 */
[----:B------:R1:W-:Y:S01]  /*56c0*/  LDGSTS.E [R188+0xa800], [R164.64], !P4 ;  /* 0x0a800000a4bc7fae */ /* 0x0003e2000e121844 */
[----:B-----5:R-:W-:-:S03]  /*56d0*/  IMAD.MOV.U32 R250, RZ, RZ, c[0x0][0x180] ;  /* 0x00006000fffa7624 */ /* 0x020fc600078e00ff */
[----:B------:R5:W-:Y:S02]  /*56e0*/  LDGSTS.E [R188+0xaa00], [R166.64], !P4 ;  /* 0x0aa00000a6bc7fae */ /* 0x000be4000e121844 */
[C---:B------:R-:W-:Y:S02]  /*56f0*/  IADD3 R0, R250.reuse, -0x13, RZ ;  /* 0xffffffedfa007810 */ /* 0x040fe40007ffe0ff */
[----:B------:R5:W-:Y:S01]  /*5700*/  LDGSTS.E [R188+0xac00], [R168.64], !P4 ;  /* 0x0ac00000a8bc7fae */ /* 0x000be2000e121844 */
[C---:B------:R-:W-:Y:S02]  /*5710*/  IADD3 R2, R250.reuse, -0x1b, RZ ;  /* 0xffffffe5fa027810 */ /* 0x040fe40007ffe0ff */
[----:B------:R-:W-:Y:S01]  /*5720*/  IADD3 R220, R250, -0x40, RZ ;  /* 0xffffffc0fadc7810 */ /* 0x000fe20007ffe0ff */
[----:B------:R5:W-:Y:S01]  /*5730*/  LDGSTS.E [R188+0xae00], [R170.64], !P4 ;  /* 0x0ae00000aabc7fae */ /* 0x000be2000e121844 */
[----:B------:R-:W-:Y:S02]  /*5740*/  ISETP.GE.U32.AND P4, PT, R0, 0x7fffffce, PT ;  /* 0x7fffffce0000780c */ /* 0x000fe40003f86070 */
[----:B------:R-:W-:Y:S01]  /*5750*/  IADD3 R0, R250, -0x17, RZ ;  /* 0xffffffe9fa007810 */ /* 0x000fe20007ffe0ff */
[----:B------:R5:W-:Y:S04]  /*5760*/  LDGSTS.E [R188+0xc800], [R172.64], !P2 ;  /* 0x0c800000acbc7fae */ /* 0x000be8000d121844 */
[----:B------:R5:W-:Y:S04]  /*5770*/  LDGSTS.E [R188+0xca00], [R174.64], !P2 ;  /* 0x0ca00000aebc7fae */ /* 0x000be8000d121844 */
[----:B------:R5:W-:Y:S04]  /*5780*/  LDGSTS.E [R188+0xcc00], [R176.64], !P2 ;  /* 0x0cc00000b0bc7fae */ /* 0x000be8000d121844 */
[----:B------:R5:W-:Y:S01]  /*5790*/  LDGSTS.E [R188+0xce00], [R178.64], !P2 ;  /* 0x0ce00000b2bc7fae */ /* 0x000be2000d121844 */
[----:B------:R-:W-:Y:S01]  /*57a0*/  ISETP.GE.U32.AND P2, PT, R0, 0x7fffffca, PT ;  /* 0x7fffffca0000780c */ /* 0x000fe20003f46070 */
[----:B------:R-:W-:-:S02]  /*57b0*/  IMAD.SHL.U32 R0, R3, 0x2, RZ ;  /* 0x0000000203007824 */ /* 0x000fc400078e00ff */
[----:B------:R5:W-:Y:S02]  /*57c0*/  LDGSTS.E [R188+0xe800], [R180.64], !P0 ;  /* 0x0e800000b4bc7fae */ /* 0x000be4000c121844 */
[C---:B--2---:R-:W-:Y:S02]  /*57d0*/  IMAD.WIDE R140, R0.reuse, 0x4, R132 ;  /* 0x00000004008c7825 */ /* 0x044fe400078e0284 */
[----:B------:R5:W-:Y:S02]  /*57e0*/  LDGSTS.E [R188+0xea00], [R182.64], !P0 ;  /* 0x0ea00000b6bc7fae */ /* 0x000be4000c121844 */
[C---:B-1----:R-:W-:Y:S02]  /*57f0*/  IMAD.WIDE R138, R0.reuse, 0x4, R158 ;  /* 0x00000004008a7825 */ /* 0x042fe400078e029e */
[----:B------:R5:W-:Y:S02]  /*5800*/  LDGSTS.E [R188+0xec00], [R184.64], !P0 ;  /* 0x0ec00000b8bc7fae */ /* 0x000be4000c121844 */
[----:B---3--:R-:W-:-:S02]  /*5810*/  IMAD.WIDE R136, R0, 0x4, R160 ;  /* 0x0000000400887825 */ /* 0x008fc400078e02a0 */
[----:B------:R5:W-:Y:S01]  /*5820*/  LDGSTS.E [R188+0xee00], [R186.64], !P0 ;  /* 0x0ee00000babc7fae */ /* 0x000be2000c121844 */
[----:B------:R-:W-:Y:S01]  /*5830*/  ISETP.GE.U32.AND P0, PT, R2, 0x7fffffc6, PT ;  /* 0x7fffffc60200780c */ /* 0x000fe20003f06070 */
[----:B------:R-:W-:Y:S02]  /*5840*/  IMAD R2, R3, 0x6, RZ ;  /* 0x0000000603027824 */ /* 0x000fe400078e02ff */
[----:B------:R-:W-:Y:S01]  /*5850*/  STL.64 [R1+0x1bd8], R248 ;  /* 0x001bd8f801007387 */ /* 0x000fe20000100a00 */
[----:B----4-:R-:W-:Y:S01]  /*5860*/  IMAD.WIDE R134, R0, 0x4, R162 ;  /* 0x0000000400867825 */ /* 0x010fe200078e02a2 */
[----:B------:R-:W-:Y:S02]  /*5870*/  IADD3 R0, R250, -0x1f, RZ ;  /* 0xffffffe1fa007810 */ /* 0x000fe40007ffe0ff */
[----:B------:R-:W-:Y:S04]  /*5880*/  STL.64 [R1+0x1be0], R164 ;  /* 0x001be0a401007387 */ /* 0x000fe80000100a00 */
[----:B------:R-:W-:Y:S01]  /*5890*/  STL.64 [R1+0x1be8], R166 ;  /* 0x001be8a601007387 */ /* 0x000fe20000100a00 */
[----:B-----5:R-:W-:-:S03]  /*58a0*/  IMAD.WIDE R188, R194, 0x4, R132 ;  /* 0x00000004c2bc7825 */ /* 0x020fc600078e0284 */
[----:B------:R-:W-:Y:S01]  /*58b0*/  STL.64 [R1+0x1bf0], R168 ;  /* 0x001bf0a801007387 */ /* 0x000fe20000100a00 */
[----:B------:R-:W-:-:S03]  /*58c0*/  IMAD.WIDE R194, R194, 0x4, R162 ;  /* 0x00000004c2c27825 */ /* 0x000fc600078e02a2 */
[----:B------:R1:W-:Y:S04]  /*58d0*/  STL.64 [R1+0x1e8], R140 ;  /* 0x0001e88c01007387 */ /* 0x0003e80000100a00 */
[----:B------:R1:W-:Y:S04]  /*58e0*/  LDGSTS.E [R143+0x1000], [R140.64], !P3 ;  /* 0x010000008c8f7fae */ /* 0x0003e8000d921844 */
[----:B------:R2:W-:Y:S04]  /*58f0*/  STL.64 [R1+0x1e0], R138 ;  /* 0x0001e08a01007387 */ /* 0x0005e80000100a00 */
[----:B------:R2:W-:Y:S01]  /*5900*/  LDGSTS.E [R143+0x1200], [R138.64], !P3 ;  /* 0x012000008a8f7fae */ /* 0x0005e2000d921844 */
[----:B-1----:R-:W-:-:S03]  /*5910*/  IMAD.WIDE R140, R2, 0x4, R132 ;  /* 0x00000004028c7825 */ /* 0x002fc600078e0284 */
[----:B------:R1:W-:Y:S04]  /*5920*/  STL.64 [R1+0x1d8], R136 ;  /* 0x0001d88801007387 */ /* 0x0003e80000100a00 */
[----:B------:R1:W-:Y:S01]  /*5930*/  LDGSTS.E [R143+0x1400], [R136.64], !P3 ;  /* 0x01400000888f7fae */ /* 0x0003e2000d921844 */
[----:B--2---:R-:W-:-:S03]  /*5940*/  IMAD.WIDE R138, R2, 0x4, R158 ;  /* 0x00000004028a7825 */ /* 0x004fc600078e029e */
[----:B------:R2:W-:Y:S04]  /*5950*/  STL.64 [R1+0x1d0], R134 ;  /* 0x0001d08601007387 */ /* 0x0005e80000100a00 */
[----:B------:R2:W-:Y:S01]  /*5960*/  LDGSTS.E [R143+0x1600], [R134.64], !P3 ;  /* 0x01600000868f7fae */ /* 0x0005e2000d921844 */
[----:B------:R-:W-:Y:S01]  /*5970*/  ISETP.GE.U32.AND P3, PT, R0, 0x7fffffc2, PT ;  /* 0x7fffffc20000780c */ /* 0x000fe20003f66070 */
[----:B------:R-:W-:Y:S02]  /*5980*/  IMAD R0, R3, 0xa, RZ ;  /* 0x0000000a03007824 */ /* 0x000fe400078e02ff */
[C---:B-1----:R-:W-:Y:S01]  /*5990*/  IMAD.WIDE R136, R2.reuse, 0x4, R160 ;  /* 0x0000000402887825 */ /* 0x042fe200078e02a0 */
[----:B------:R1:W-:Y:S04]  /*59a0*/  LDGSTS.E [R143+0x3000], [R140.64], !P1 ;  /* 0x030000008c8f7fae */ /* 0x0003e8000c921844 */
[----:B------:R3:W-:Y:S01]  /*59b0*/  LDGSTS.E [R143+0x3200], [R138.64], !P1 ;  /* 0x032000008a8f7fae */ /* 0x0007e2000c921844 */
[----:B--2---:R-:W-:Y:S01]  /*59c0*/  IMAD.WIDE R134, R2, 0x4, R162 ;  /* 0x0000000402867825 */ /* 0x004fe200078e02a2 */
[----:B------:R-:W-:-:S02]  /*59d0*/  IADD3 R2, R250, -0x4, RZ ;  /* 0xfffffffcfa027810 */ /* 0x000fc40007ffe0ff */
[----:B------:R1:W-:Y:S04]  /*59e0*/  STL.64 [R1+0x168], R140 ;  /* 0x0001688c01007387 */ /* 0x0003e80000100a00 */
[----:B------:R2:W-:Y:S04]  /*59f0*/  LDGSTS.E [R143+0x3400], [R136.64], !P1 ;  /* 0x03400000888f7fae */ /* 0x0005e8000c921844 */
[----:B------:R3:W-:Y:S04]  /*5a00*/  STL.64 [R1+0x160], R138 ;  /* 0x0001608a01007387 */ /* 0x0007e80000100a00 */
[----:B------:R4:W-:Y:S01]  /*5a10*/  LDGSTS.E [R143+0x3600], [R134.64], !P1 ;  /* 0x03600000868f7fae */ /* 0x0009e2000c921844 */
[----:B-1----:R-:W-:Y:S01]  /*5a20*/  IMAD.WIDE R140, R0, 0x4, R132 ;  /* 0x00000004008c7825 */ /* 0x002fe200078e0284 */
[----:B------:R-:W-:-:S02]  /*5a30*/  ISETP.GE.U32.AND P1, PT, R2, 0x7fffffdd, PT ;  /* 0x7fffffdd0200780c */ /* 0x000fc40003f26070 */
[----:B------:R2:W-:Y:S01]  /*5a40*/  STL.64 [R1+0x158], R136 ;  /* 0x0001588801007387 */ /* 0x0005e20000100a00 */
[----:B------:R-:W-:Y:S02]  /*5a50*/  IMAD R2, R3, 0xe, RZ ;  /* 0x0000000e03027824 */ /* 0x000fe400078e02ff */
[C---:B---3--:R-:W-:Y:S01]  /*5a60*/  IMAD.WIDE R138, R0.reuse, 0x4, R158 ;  /* 0x00000004008a7825 */ /* 0x048fe200078e029e */
[----:B------:R4:W-:Y:S04]  /*5a70*/  STL.64 [R1+0x150], R134 ;  /* 0x0001508601007387 */ /* 0x0009e80000100a00 */
[----:B------:R1:W-:Y:S01]  /*5a80*/  STL.64 [R1+0xe8], R140 ;  /* 0x0000e88c01007387 */ /* 0x0003e20000100a00 */
[----:B--2---:R-:W-:-:S03]  /*5a90*/  IMAD.WIDE R136, R0, 0x4, R160 ;  /* 0x0000000400887825 */ /* 0x004fc600078e02a0 */
[----:B------:R1:W-:Y:S01]  /*5aa0*/  LDGSTS.E [R143+0x5000], [R140.64], !P6 ;  /* 0x050000008c8f7fae */ /* 0x0003e2000f121844 */
[----:B----4-:R-:W-:Y:S01]  /*5ab0*/  IMAD.WIDE R134, R0, 0x4, R162 ;  /* 0x0000000400867825 */ /* 0x010fe200078e02a2 */
[----:B------:R-:W-:Y:S02]  /*5ac0*/  IADD3 R0, R250, -0x8, RZ ;  /* 0xfffffff8fa007810 */ /* 0x000fe40007ffe0ff */
        /* <DEDUP_REMOVED lines=9> */
[----:B-1----:R-:W-:Y:S01]  /*5b60*/  IMAD.WIDE R136, R2, 0x4, R160 ;  /* 0x0000000402887825 */ /* 0x002fe200078e02a0 */
[----:B------:R-:W-:Y:S01]  /*5b70*/  IADD3 R0, R250, -0xc, RZ ;  /* 0xfffffff4fa007810 */ /* 0x000fe20007ffe0ff */
[----:B------:R1:W-:Y:S04]  /*5b80*/  LDGSTS.E [R143+0x7000], [R140.64], !P5 ;  /* 0x070000008c8f7fae */ /* 0x0003e8000e921844 */
[----:B------:R3:W-:Y:S01]  /*5b90*/  LDGSTS.E [R143+0x7200], [R138.64], !P5 ;  /* 0x072000008a8f7fae */ /* 0x0007e2000e921844 */
[----:B--2---:R-:W-:-:S03]  /*5ba0*/  IMAD.WIDE R134, R2, 0x4, R162 ;  /* 0x0000000402867825 */ /* 0x004fc600078e02a2 */
[----:B------:R2:W-:Y:S01]  /*5bb0*/  LDGSTS.E [R143+0x7400], [R136.64], !P5 ;  /* 0x07400000888f7fae */ /* 0x0005e2000e921844 */
[----:B------:R-:W-:-:S03]  /*5bc0*/  IADD3 R2, R250, -0x20, RZ ;  /* 0xffffffe0fa027810 */ /* 0x000fc60007ffe0ff */
[----:B------:R4:W-:Y:S01]  /*5bd0*/  LDGSTS.E [R143+0x7600], [R134.64], !P5 ;  /* 0x07600000868f7fae */ /* 0x0009e2000e921844 */
[----:B------:R-:W-:Y:S02]  /*5be0*/  ISETP.GE.U32.AND P5, PT, R0, 0x7fffffd5, PT ;  /* 0x7fffffd50000780c */ /* 0x000fe40003fa6070 */
[----:B------:R-:W-:Y:S01]  /*5bf0*/  IADD3 R0, R250, -0x10, RZ ;  /* 0xfffffff0fa007810 */ /* 0x000fe20007ffe0ff */
[----:B------:R5:W-:Y:S04]  /*5c00*/  LDGSTS.E [R143+0x9000], [R246.64], !P4 ;  /* 0x09000000f68f7fae */ /* 0x000be8000e121844 */
[----:B------:R5:W-:Y:S04]  /*5c10*/  LDGSTS.E [R143+0x9200], [R244.64], !P4 ;  /* 0x09200000f48f7fae */ /* 0x000be8000e121844 */
[----:B------:R5:W-:Y:S04]  /*5c20*/  LDGSTS.E [R143+0x9400], [R242.64], !P4 ;  /* 0x09400000f28f7fae */ /* 0x000be8000e121844 */
[----:B------:R5:W-:Y:S01]  /*5c30*/  LDGSTS.E [R143+0x9600], [R240.64], !P4 ;  /* 0x09600000f08f7fae */ /* 0x000be2000e121844 */
[----:B------:R-:W-:-:S02]  /*5c40*/  ISETP.GE.U32.AND P4, PT, R0, 0x7fffffd1, PT ;  /* 0x7fffffd10000780c */ /* 0x000fc40003f86070 */
        /* <DEDUP_REMOVED lines=11> */
[----:B------:R-:W-:Y:S01]  /*5d00*/  ISETP.GE.U32.AND P0, PT, R0, 0x7fffffc9, PT ;  /* 0x7fffffc90000780c */ /* 0x000fe20003f06070 */
[----:B------:R-:W-:-:S02]  /*5d10*/  IMAD R0, R3, 0x3, RZ ;  /* 0x0000000303007824 */ /* 0x000fc400078e02ff */
[----:B------:R1:W-:Y:S04]  /*5d20*/  STL.64 [R1+0x68], R140 ;  /* 0x0000688c01007387 */ /* 0x0003e80000100a00 */
[----:B------:R3:W-:Y:S04]  /*5d30*/  STL.64 [R1+0x60], R138 ;  /* 0x0000608a01007387 */ /* 0x0007e80000100a00 */
[----:B------:R2:W-:Y:S01]  /*5d40*/  STL.64 [R1+0x58], R136 ;  /* 0x0000588801007387 */ /* 0x0005e20000100a00 */
[----:B-1----:R-:W-:-:S03]  /*5d50*/  IMAD.WIDE R140, R0, 0x4, R132 ;  /* 0x00000004008c7825 */ /* 0x002fc600078e0284 */
[----:B------:R5:W-:Y:S01]  /*5d60*/  LDGSTS.E [R143+0xf000], [R204.64], !P3 ;  /* 0x0f000000cc8f7fae */ /* 0x000be2000d921844 */
[----:B---3--:R-:W-:-:S03]  /*5d70*/  IMAD.WIDE R138, R0, 0x4, R158 ;  /* 0x00000004008a7825 */ /* 0x008fc600078e029e */
[----:B------:R4:W-:Y:S01]  /*5d80*/  STL.64 [R1+0x50], R134 ;  /* 0x0000508601007387 */ /* 0x0009e20000100a00 */
[----:B--2---:R-:W-:-:S03]  /*5d90*/  IMAD.WIDE R136, R0, 0x4, R160 ;  /* 0x0000000400887825 */ /* 0x004fc600078e02a0 */
[----:B------:R5:W-:Y:S04]  /*5da0*/  LDGSTS.E [R143+0xf200], [R206.64], !P3 ;  /* 0x0f200000ce8f7fae */ /* 0x000be8000d921844 */
[----:B------:R5:W-:Y:S01]  /*5db0*/  LDGSTS.E [R143+0xf400], [R208.64], !P3 ;  /* 0x0f400000d08f7fae */ /* 0x000be2000d921844 */
[----:B----4-:R-:W-:-:S03]  /*5dc0*/  IMAD.WIDE R134, R0, 0x4, R162 ;  /* 0x0000000400867825 */ /* 0x010fc600078e02a2 */
[----:B------:R5:W-:Y:S01]  /*5dd0*/  LDGSTS.E [R143+0xf600], [R210.64], !P3 ;  /* 0x0f600000d28f7fae */ /* 0x000be2000d921844 */
[----:B------:R-:W-:Y:S01]  /*5de0*/  ISETP.GE.U32.AND P3, PT, R2, 0x7fffffc1, PT ;  /* 0x7fffffc10200780c */ /* 0x000fe20003f66070 */
[----:B------:R-:W-:Y:S02]  /*5df0*/  IMAD R0, R3, 0x7, RZ ;  /* 0x0000000703007824 */ /* 0x000fe400078e02ff */
[----:B------:R1:W-:Y:S02]  /*5e00*/  LDGSTS.E [R142+0x1800], [R140.64], !P1 ;  /* 0x018000008c8e7fae */ /* 0x0003e4000c921844 */
[----:B------:R-:W-:Y:S02]  /*5e10*/  IMAD.WIDE R144, R0, 0x4, R132 ;  /* 0x0000000400907825 */ /* 0x000fe400078e0284 */
[----:B------:R2:W-:Y:S04]  /*5e20*/  LDGSTS.E [R142+0x1a00], [R138.64], !P1 ;  /* 0x01a000008a8e7fae */ /* 0x0005e8000c921844 */
[----:B------:R3:W-:Y:S04]  /*5e30*/  LDGSTS.E [R142+0x1c00], [R136.64], !P1 ;  /* 0x01c00000888e7fae */ /* 0x0007e8000c921844 */
[----:B------:R4:W-:Y:S01]  /*5e40*/  LDGSTS.E [R142+0x1e00], [R134.64], !P1 ;  /* 0x01e00000868e7fae */ /* 0x0009e2000c921844 */
[----:B------:R-:W-:Y:S01]  /*5e50*/  ISETP.GE.AND P1, PT, R221, R2, PT ;  /* 0x00000002dd00720c */ /* 0x000fe20003f26270 */
[----:B------:R-:W-:-:S02]  /*5e60*/  IMAD R2, R3, 0xb, RZ ;  /* 0x0000000b03027824 */ /* 0x000fc400078e02ff */
[----:B------:R1:W-:Y:S02]  /*5e70*/  STL.64 [R1+0x1c8], R140 ;  /* 0x0001c88c01007387 */ /* 0x0003e40000100a00 */
[C---:B------:R-:W-:Y:S02]  /*5e80*/  IMAD.WIDE R166, R2.reuse, 0x4, R132 ;  /* 0x0000000402a67825 */ /* 0x040fe400078e0284 */
[----:B------:R2:W-:Y:S02]  /*5e90*/  STL.64 [R1+0x1c0], R138 ;  /* 0x0001c08a01007387 */ /* 0x0005e40000100a00 */
[C---:B------:R-:W-:Y:S02]  /*5ea0*/  IMAD.WIDE R164, R2.reuse, 0x4, R158 ;  /* 0x0000000402a47825 */ /* 0x040fe400078e029e */
[----:B------:R3:W-:Y:S02]  /*5eb0*/  STL.64 [R1+0x1b8], R136 ;  /* 0x0001b88801007387 */ /* 0x0007e40000100a00 */
[----:B------:R-:W-:-:S02]  /*5ec0*/  IMAD.WIDE R148, R2, 0x4, R160 ;  /* 0x0000000402947825 */ /* 0x000fc400078e02a0 */
[----:B------:R4:W-:Y:S02]  /*5ed0*/  STL.64 [R1+0x1b0], R134 ;  /* 0x0001b08601007387 */ /* 0x0009e40000100a00 */
[C---:B-1----:R-:W-:Y:S02]  /*5ee0*/  IMAD.WIDE R140, R0.reuse, 0x4, R158 ;  /* 0x00000004008c7825 */ /* 0x042fe400078e029e */
[----:B------:R1:W-:Y:S02]  /*5ef0*/  LDGSTS.E [R142+0x3800], [R144.64], !P6 ;  /* 0x03800000908e7fae */ /* 0x0003e4000f121844 */
[C---:B--2---:R-:W-:Y:S02]  /*5f00*/  IMAD.WIDE R138, R0.reuse, 0x4, R160 ;  /* 0x00000004008a7825 */ /* 0x044fe400078e02a0 */
[----:B------:R2:W-:Y:S02]  /*5f10*/  LDGSTS.E [R142+0x3a00], [R140.64], !P6 ;  /* 0x03a000008c8e7fae */ /* 0x0005e4000f121844 */
[--C-:B---3--:R-:W-:Y:S01]  /*5f20*/  IMAD.WIDE R136, R0, 0x4, R162.reuse ;  /* 0x0000000400887825 */ /* 0x108fe200078e02a2 */
[----:B------:R-:W-:Y:S01]  /*5f30*/  SEL R0, RZ, 0x4, P1 ;  /* 0x00000004ff007807 */ /* 0x000fe20000800000 */
[----:B------:R1:W-:Y:S01]  /*5f40*/  STL.64 [R1+0x148], R144 ;  /* 0x0001489001007387 */ /* 0x0003e20000100a00 */
[----:B----4-:R-:W-:Y:S01]  /*5f50*/  IADD3 R134, R212, c[0x0][0x180], RZ ;  /* 0x00006000d4867a10 */ /* 0x010fe20007ffe0ff */
[----:B------:R-:W-:Y:S01]  /*5f60*/  IMAD R212, R3, 0xf, RZ ;  /* 0x0000000f03d47824 */ /* 0x000fe200078e02ff */
[----:B------:R-:W-:Y:S01]  /*5f70*/  ISETP.GE.U32.AND P1, PT, R220, 0x7fffffa1, PT ;  /* 0x7fffffa1dc00780c */ /* 0x000fe20003f26070 */
[----:B------:R3:W-:Y:S01]  /*5f80*/  LDGSTS.E [R142+0x3c00], [R138.64], !P6 ;  /* 0x03c000008a8e7fae */ /* 0x0007e2000f121844 */
[----:B------:R-:W-:-:S03]  /*5f90*/  IMAD.WIDE R146, R2, 0x4, R162 ;  /* 0x0000000402927825 */ /* 0x000fc600078e02a2 */
[----:B------:R2:W-:Y:S01]  /*5fa0*/  STL.64 [R1+0x140], R140 ;  /* 0x0001408c01007387 */ /* 0x0005e20000100a00 */
[----:B------:R-:W-:-:S03]  /*5fb0*/  IMAD.MOV.U32 R135, RZ, RZ, R227 ;  /* 0x000000ffff877224 */ /* 0x000fc600078e00e3 */
[----:B------:R4:W-:Y:S01]  /*5fc0*/  LDGSTS.E [R142+0x3e00], [R136.64], !P6 ;  /* 0x03e00000888e7fae */ /* 0x0009e2000f121844 */
[----:B-1----:R-:W-:Y:S01]  /*5fd0*/  IMAD.WIDE R144, R212, 0x4, R132 ;  /* 0x00000004d4907825 */ /* 0x002fe200078e0284 */
[----:B------:R-:W-:Y:S02]  /*5fe0*/  ISETP.GT.AND P6, PT, R134, 0x1f, PT ;  /* 0x0000001f8600780c */ /* 0x000fe40003fc4270 */
[----:B------:R3:W-:Y:S02]  /*5ff0*/  STL.64 [R1+0x138], R138 ;  /* 0x0001388a01007387 */ /* 0x0007e40000100a00 */
[----:B------:R-:W-:Y:S01]  /*6000*/  SEL R2, RZ, 0x4, !P6 ;  /* 0x00000004ff027807 */ /* 0x000fe20007000000 */
[C---:B--2---:R-:W-:Y:S01]  /*6010*/  IMAD.WIDE R140, R212.reuse, 0x4, R158 ;  /* 0x00000004d48c7825 */ /* 0x044fe200078e029e */
[----:B------:R5:W-:Y:S04]  /*6020*/  LDGSTS.E [R142+0x5800], [R166.64], !P5 ;  /* 0x05800000a68e7fae */ /* 0x000be8000e921844 */
[----:B------:R4:W-:Y:S01]  /*6030*/  STL.64 [R1+0x130], R136 ;  /* 0x0001308801007387 */ /* 0x0009e20000100a00 */
[----:B---3--:R-:W-:-:S03]  /*6040*/  IMAD.WIDE R138, R212, 0x4, R160 ;  /* 0x00000004d48a7825 */ /* 0x008fc600078e02a0 */
[----:B------:R5:W-:Y:S04]  /*6050*/  LDGSTS.E [R142+0x5a00], [R164.64], !P5 ;  /* 0x05a00000a48e7fae */ /* 0x000be8000e921844 */
[----:B------:R1:W-:Y:S01]  /*6060*/  LDGSTS.E [R142+0x5c00], [R148.64], !P5 ;  /* 0x05c00000948e7fae */ /* 0x0003e2000e921844 */
[----:B----4-:R-:W-:-:S03]  /*6070*/  IMAD.WIDE R136, R212, 0x4, R162 ;  /* 0x00000004d4887825 */ /* 0x010fc600078e02a2 */
[----:B------:R2:W-:Y:S01]  /*6080*/  LDGSTS.E [R142+0x5e00], [R146.64], !P5 ;  /* 0x05e00000928e7fae */ /* 0x0005e2000e921844 */
[C---:B------:R-:W-:Y:S01]  /*6090*/  ISETP.GE.AND P5, PT, R221.reuse, c[0x0][0x180], PT ;  /* 0x00006000dd007a0c */ /* 0x040fe20003fa6270 */
[----:B------:R-:W-:Y:S02]  /*60a0*/  IMAD.WIDE R212, R218, 0x4, R132 ;  /* 0x00000004dad47825 */ /* 0x000fe400078e0284 */
[----:B------:R3:W-:Y:S01]  /*60b0*/  LDGSTS.E [R142+0x7800], [R144.64], !P4 ;  /* 0x07800000908e7fae */ /* 0x0007e2000e121844 */
[----:B------:R-:W-:Y:S01]  /*60c0*/  SEL R2, R2, RZ, !P5 ;  /* 0x000000ff02027207 */ /* 0x000fe20006800000 */
[----:B------:R-:W-:Y:S02]  /*60d0*/  IMAD.WIDE R218, R218, 0x4, R162 ;  /* 0x00000004dada7825 */ /* 0x000fe400078e02a2 */
[----:B------:R4:W-:Y:S01]  /*60e0*/  LDGSTS.E [R142+0x7a00], [R140.64], !P4 ;  /* 0x07a000008c8e7fae */ /* 0x0009e2000e121844 */
[----:B------:R-:W-:Y:S02]  /*60f0*/  ISETP.GE.AND P5, PT, R221, R220, PT ;  /* 0x000000dcdd00720c */ /* 0x000fe40003fa6270 */
[----:B------:R-:W-:Y:S01]  /*6100*/  IADD3 R220, R250, -0x1c, RZ ;  /* 0xffffffe4fadc7810 */ /* 0x000fe20007ffe0ff */
[----:B------:R1:W-:Y:S04]  /*6110*/  LDGSTS.E [R142+0x7c00], [R138.64], !P4 ;  /* 0x07c000008a8e7fae */ /* 0x0003e8000e121844 */
[----:B------:R1:W-:Y:S01]  /*6120*/  LDGSTS.E [R142+0x7e00], [R136.64], !P4 ;  /* 0x07e00000888e7fae */ /* 0x0003e2000e121844 */
[----:B------:R-:W-:-:S03]  /*6130*/  ISETP.GT.AND P4, PT, R134, 0x3f, PT ;  /* 0x0000003f8600780c */ /* 0x000fc60003f84270 */
[----:B------:R-:W-:Y:S04]  /*6140*/  STL.64 [R1+0xc8], R166 ;  /* 0x0000c8a601007387 */ /* 0x000fe80000100a00 */
[----:B------:R5:W-:Y:S04]  /*6150*/  LDGSTS.E [R142+0x9800], [R212.64], !P2 ;  /* 0x09800000d48e7fae */ /* 0x000be8000d121844 */
[----:B------:R-:W-:Y:S04]  /*6160*/  STL.64 [R1+0x48], R144 ;  /* 0x0000489001007387 */ /* 0x000fe80000100a00 */
[----:B------:R5:W-:Y:S04]  /*6170*/  LDGSTS.E [R142+0x9a00], [R214.64], !P2 ;  /* 0x09a00000d68e7fae */ /* 0x000be8000d121844 */
[----:B------:R-:W-:Y:S04]  /*6180*/  STL.64 [R1+0xc0], R164 ;  /* 0x0000c0a401007387 */ /* 0x000fe80000100a00 */
[----:B------:R5:W-:Y:S04]  /*6190*/  LDGSTS.E [R142+0x9c00], [R216.64], !P2 ;  /* 0x09c00000d88e7fae */ /* 0x000be8000d121844 */
[----:B------:R-:W-:Y:S04]  /*61a0*/  STL.64 [R1+0xb8], R148 ;  /* 0x0000b89401007387 */ /* 0x000fe80000100a00 */
[----:B------:R5:W-:Y:S01]  /*61b0*/  LDGSTS.E [R142+0x9e00], [R218.64], !P2 ;  /* 0x09e00000da8e7fae */ /* 0x000be2000d121844 */
[----:B------:R-:W-:-:S02]  /*61c0*/  ISETP.NE.U32.AND P2, PT, R2, RZ, PT ;  /* 0x000000ff0200720c */ /* 0x000fc40003f45070 */
[----:B------:R-:W-:Y:S01]  /*61d0*/  SEL R2, R0, RZ, P4 ;  /* 0x000000ff00027207 */ /* 0x000fe20002000000 */
[----:B------:R-:W-:Y:S01]  /*61e0*/  STL.64 [R1+0xb0], R146 ;  /* 0x0000b09201007387 */ /* 0x000fe20000100a00 */
[----:B------:R-:W-:Y:S02]  /*61f0*/  ISETP.GT.AND P4, PT, R134, 0x5f, PT ;  /* 0x0000005f8600780c */ /* 0x000fe40003f84270 */
[----:B------:R-:W-:Y:S01]  /*6200*/  MOV R134, R226 ;  /* 0x000000e200867202 */ /* 0x000fe20000000f00 */
[----:B------:R4:W-:Y:S01]  /*6210*/  STL.64 [R1+0x40], R140 ;  /* 0x0000408c01007387 */ /* 0x0009e20000100a00 */
[----:B------:R-:W-:Y:S01]  /*6220*/  SEL R0, RZ, 0x4, P5 ;  /* 0x00000004ff007807 */ /* 0x000fe20002800000 */
[----:B------:R-:W-:Y:S01]  /*6230*/  IMAD R226, R3, 0x17, RZ ;  /* 0x0000001703e27824 */ /* 0x000fe200078e02ff */
[----:B------:R-:W-:Y:S01]  /*6240*/  ISETP.GE.U32.AND P5, PT, R220, 0x7fffffc5, PT ;  /* 0x7fffffc5dc00780c */ /* 0x000fe20003fa6070 */
[----:B------:R-:W2:Y:S01]  /*6250*/  S2R R251, SR_TID.X ;  /* 0x0000000000fb7919 */ /* 0x000ea20000002100 */
[----:B------:R-:W-:Y:S01]  /*6260*/  SEL R0, R0, RZ, P4 ;  /* 0x000000ff00007207 */ /* 0x000fe20002000000 */
[----:B------:R-:W-:-:S02]  /*6270*/  IMAD.WIDE R220, R226, 0x4, R132 ;  /* 0x00000004e2dc7825 */ /* 0x000fc400078e0284 */
[----:B------:R1:W-:Y:S01]  /*6280*/  STL.64 [R1+0x38], R138 ;  /* 0x0000388a01007387 */ /* 0x0003e20000100a00 */
[----:B------:R-:W-:Y:S02]  /*6290*/  ISETP.NE.U32.AND P4, PT, R0, RZ, PT ;  /* 0x000000ff0000720c */ /* 0x000fe40003f85070 */
[----:B------:R-:W-:Y:S01]  /*62a0*/  IADD3 R0, R250, -0x21, RZ ;  /* 0xffffffdffa007810 */ /* 0x000fe20007ffe0ff */
[----:B----4-:R-:W4:Y:S04]  /*62b0*/  S2R R141, SR_TID.X ;  /* 0x00000000008d7919 */ /* 0x010f280000002100 */
[----:B------:R2:W-:Y:S01]  /*62c0*/  STL.64 [R1+0x30], R136 ;  /* 0x0000308801007387 */ /* 0x0005e20000100a00 */
[----:B-1----:R-:W-:-:S03]  /*62d0*/  IMAD.MOV.U32 R138, RZ, RZ, R224 ;  /* 0x000000ffff8a7224 */ /* 0x002fc600078e00e0 */
[----:B------:R5:W-:Y:S01]  /*62e0*/  LDGSTS.E [R142+0xb800], [R220.64], !P0 ;  /* 0x0b800000dc8e7fae */ /* 0x000be2000c121844 */
[----:B------:R-:W-:Y:S02]  /*62f0*/  IMAD.MOV.U32 R139, RZ, RZ, R225 ;  /* 0x000000ffff8b7224 */ /* 0x000fe400078e00e1 */
[----:B------:R-:W-:-:S04]  /*6300*/  IMAD.WIDE R224, R226, 0x4, R160 ;  /* 0x00000004e2e07825 */ /* 0x000fc800078e02a0 */
[----:B--2---:R-:W-:Y:S02]  /*6310*/  IMAD.MOV.U32 R136, RZ, RZ, R222 ;  /* 0x000000ffff887224 */ /* 0x004fe400078e00de */
[----:B------:R-:W-:Y:S02]  /*6320*/  IMAD.MOV.U32 R137, RZ, RZ, R223 ;  /* 0x000000ffff897224 */ /* 0x000fe400078e00df */
[----:B------:R-:W-:-:S04]  /*6330*/  IMAD.WIDE R222, R226, 0x4, R158 ;  /* 0x00000004e2de7825 */ /* 0x000fc800078e029e */
[----:B------:R-:W-:Y:S01]  /*6340*/  IMAD.WIDE R226, R226, 0x4, R162 ;  /* 0x00000004e2e27825 */ /* 0x000fe200078e02a2 */
[----:B------:R5:W-:Y:S01]  /*6350*/  LDGSTS.E [R142+0xba00], [R222.64], !P0 ;  /* 0x0ba00000de8e7fae */ /* 0x000be2000c121844 */
[----:B----4-:R-:W-:Y:S02]  /*6360*/  LOP3.LUT R141, R141, 0x7f, RZ, 0xc0, !PT ;  /* 0x0000007f8d8d7812 */ /* 0x010fe400078ec0ff */
[----:B------:R-:W-:Y:S01]  /*6370*/  IMAD.MOV.U32 R148, RZ, RZ, R136 ;  /* 0x000000ffff947224 */ /* 0x000fe200078e0088 */
[----:B------:R5:W-:Y:S01]  /*6380*/  LDGSTS.E [R142+0xbc00], [R224.64], !P0 ;  /* 0x0bc00000e08e7fae */ /* 0x000be2000c121844 */
[----:B------:R-:W-:-:S03]  /*6390*/  IMAD.MOV.U32 R149, RZ, RZ, R137 ;  /* 0x000000ffff957224 */ /* 0x000fc600078e0089 */
[----:B------:R5:W-:Y:S01]  /*63a0*/  LDGSTS.E [R142+0xbe00], [R226.64], !P0 ;  /* 0x0be00000e28e7fae */ /* 0x000be2000c121844 */
[----:B------:R-:W-:Y:S02]  /*63b0*/  ISETP.NE.U32.AND P0, PT, R2, RZ, PT ;  /* 0x000000ff0200720c */ /* 0x000fe40003f05070 */
[----:B------:R-:W-:Y:S01]  /*63c0*/  LOP3.LUT R2, R251, 0x60, RZ, 0xc0, !PT ;  /* 0x00000060fb027812 */ /* 0x000fe200078ec0ff */
[----:B------:R5:W-:Y:S03]  /*63d0*/  LDGSTS.E [R142+0xd800], [R228.64], !P5 ;  /* 0x0d800000e48e7fae */ /* 0x000be6000e921844 */
[----:B------:R-:W-:Y:S01]  /*63e0*/  SHF.R.U32.HI R140, RZ, 0x1, R2 ;  /* 0x00000001ff8c7819 */ /* 0x000fe20000011602 */
[----:B------:R5:W-:Y:S01]  /*63f0*/  LDGSTS.E [R142+0xda00], [R230.64], !P5 ;  /* 0x0da00000e68e7fae */ /* 0x000be2000e921844 */
[----:B------:R-:W-:-:S03]  /*6400*/  SHF.L.U32 R2, R3, 0x5, RZ ;  /* 0x0000000503027819 */ /* 0x000fc600000006ff */
[----:B------:R5:W-:Y:S04]  /*6410*/  LDGSTS.E [R142+0xdc00], [R232.64], !P5 ;  /* 0x0dc00000e88e7fae */ /* 0x000be8000e921844 */
[----:B------:R5:W-:Y:S01]  /*6420*/  LDGSTS.E [R142+0xde00], [R234.64], !P5 ;  /* 0x0de00000ea8e7fae */ /* 0x000be2000e921844 */
[----:B------:R-:W-:Y:S01]  /*6430*/  ISETP.GE.U32.AND P5, PT, R0, 0x7fffffc0, PT ;  /* 0x7fffffc00000780c */ /* 0x000fe20003fa6070 */
[----:B------:R-:W-:Y:S02]  /*6440*/  IMAD R0, R3, 0x1f, RZ ;  /* 0x0000001f03007824 */ /* 0x000fe400078e02ff */
[----:B------:R-:W-:Y:S02]  /*6450*/  IMAD.SHL.U32 R3, R141, 0x4, RZ ;  /* 0x000000048d037824 */ /* 0x000fe400078e00ff */
[----:B------:R-:W-:-:S04]  /*6460*/  IMAD.WIDE R236, R0, 0x4, R132 ;  /* 0x0000000400ec7825 */ /* 0x000fc800078e0284 */
[C---:B------:R-:W-:Y:S01]  /*6470*/  IMAD.WIDE R238, R0.reuse, 0x4, R158 ;  /* 0x0000000400ee7825 */ /* 0x040fe200078e029e */
[----:B------:R5:W-:Y:S03]  /*6480*/  LDGSTS.E [R142+0xf800], [R236.64], !P3 ;  /* 0x0f800000ec8e7fae */ /* 0x000be6000d921844 */
[C---:B------:R-:W-:Y:S01]  /*6490*/  IMAD.WIDE R146, R0.reuse, 0x4, R160 ;  /* 0x0000000400927825 */ /* 0x040fe200078e02a0 */
[----:B------:R5:W-:Y:S03]  /*64a0*/  LDGSTS.E [R142+0xfa00], [R238.64], !P3 ;  /* 0x0fa00000ee8e7fae */ /* 0x000be6000d921844 */
[----:B---3--:R-:W-:Y:S01]  /*64b0*/  IMAD.WIDE R144, R0, 0x4, R162 ;  /* 0x0000000400907825 */ /* 0x008fe200078e02a2 */
[----:B------:R-:W-:Y:S01]  /*64c0*/  IADD3 R0, R250, -0x25, RZ ;  /* 0xffffffdbfa007810 */ /* 0x000fe20007ffe0ff */
[----:B------:R1:W-:Y:S02]  /*64d0*/  LDGSTS.E [R142+0xfc00], [R146.64], !P3 ;  /* 0x0fc00000928e7fae */ /* 0x0003e4000d921844 */
[----:B------:R-:W-:-:S02]  /*64e0*/  IMAD.MOV.U32 R141, RZ, RZ, R135 ;  /* 0x000000ffff8d7224 */ /* 0x000fc400078e0087 */
[----:B------:R5:W-:Y:S01]  /*64f0*/  LDGSTS.E [R142+0xfe00], [R144.64], !P3 ;  /* 0x0fe00000908e7fae */ /* 0x000be2000d921844 */
[----:B------:R-:W-:Y:S02]  /*6500*/  ISETP.GE.U32.AND P3, PT, R0, 0x7fffffbc, PT ;  /* 0x7fffffbc0000780c */ /* 0x000fe40003f66070 */
[----:B------:R-:W-:Y:S01]  /*6510*/  LOP3.LUT R0, R3, R140, RZ, 0x3c, !PT ;  /* 0x0000008c03007212 */ /* 0x000fe200078e3cff */
[----:B------:R-:W0:Y:S01]  /*6520*/  LDGDEPBAR ;  /* 0x00000000000079af */ /* 0x000e220000000000 */
[----:B------:R-:W-:Y:S02]  /*6530*/  IMAD.MOV.U32 R140, RZ, RZ, R134 ;  /* 0x000000ffff8c7224 */ /* 0x000fe400078e0086 */
[----:B------:R-:W-:Y:S01]  /*6540*/  LOP3.LUT R134, R0, 0x40, RZ, 0x3c, !PT ;  /* 0x0000004000867812 */ /* 0x000fe200078e3cff */
[----:B------:R2:W-:Y:S04]  /*6550*/  LDGSTS.E [R0+0x40000], [R34.64], P2 ;  /* 0x4000000022007fae */ /* 0x0005e80009121844 */
        /* <DEDUP_REMOVED lines=33> */
[----:B------:R3:W-:Y:S01]  /*6770*/  LDGSTS.E [R134+0x40a00], [R42.64], P2 ;  /* 0x40a000002a867fae */ /* 0x0007e20009121844 */
[----:B------:R-:W-:Y:S01]  /*6780*/  IMAD.WIDE R132, R2, 0x4, R132 ;  /* 0x0000000402847825 */ /* 0x000fe200078e0284 */
[----:B--2---:R-:W-:-:S02]  /*6790*/  IADD3 R0, R250, -0x29, RZ ;  /* 0xffffffd7fa007810 */ /* 0x004fc40007ffe0ff */
        /* <DEDUP_REMOVED lines=19> */
[----:B------:R1:W-:Y:S04]  /*68d0*/  STL.64 [R1+0x218], R146 ;  /* 0x0002189201007387 */ /* 0x0003e80000100a00 */
[----:B------:R3:W-:Y:S04]  /*68e0*/  LDGSTS.E [R134+0x45a00], [R122.64], P2 ;  /* 0x45a000007a867fae */ /* 0x0007e80009121844 */
[----:B------:R2:W-:Y:S04]  /*68f0*/  STL.64 [R1+0x210], R144 ;  /* 0x0002109001007387 */ /* 0x0005e80000100a00 */
[----:B------:R3:W-:Y:S01]  /*6900*/  LDGSTS.E [R134+0x45e00], [R126.64], P2 ;  /* 0x45e000007e867fae */ /* 0x0007e20009121844 */
[----:B-1----:R-:W-:Y:S01]  /*6910*/  MOV R146, R138 ;  /* 0x0000008a00927202 */ /* 0x002fe20000000f00 */
[----:B------:R-:W-:-:S02]  /*6920*/  IMAD.MOV.U32 R147, RZ, RZ, R139 ;  /* 0x000000ffff937224 */ /* 0x000fc400078e008b */
[----:B------:R3:W-:Y:S04]  /*6930*/  LDGSTS.E [R134+0x46200], [R130.64], P2 ;  /* 0x4620000082867fae */ /* 0x0007e80009121844 */
[----:B-----5:R-:W4:Y:S01]  /*6940*/  LDL.LU.64 R142, [R1+0x190] ;  /* 0x00019000018e7983 */ /* 0x020f220000300a00 */
[----:B--2---:R-:W-:Y:S02]  /*6950*/  IMAD.MOV.U32 R144, RZ, RZ, R140 ;  /* 0x000000ffff907224 */ /* 0x004fe400078e008c */
[----:B------:R-:W-:Y:S01]  /*6960*/  IMAD.MOV.U32 R145, RZ, RZ, R141 ;  /* 0x000000ffff917224 */ /* 0x000fe200078e008d */
[----:B------:R3:W-:Y:S04]  /*6970*/  LDGSTS.E [R134+0x46600], [R8.64], P2 ;  /* 0x4660000008867fae */ /* 0x0007e80009121844 */
[----:B------:R3:W-:Y:S04]  /*6980*/  LDGSTS.E [R134+0x46a00], [R12.64], P2 ;  /* 0x46a000000c867fae */ /* 0x0007e80009121844 */
[----:B------:R3:W-:Y:S04]  /*6990*/  LDGSTS.E [R134+0x46e00], [R16.64], P2 ;  /* 0x46e0000010867fae */ /* 0x0007e80009121844 */
[----:B------:R-:W2:Y:S04]  /*69a0*/  LDL.LU.64 R140, [R1+0x128] ;  /* 0x00012800018c7983 */ /* 0x000ea80000300a00 */
[----:B------:R3:W-:Y:S04]  /*69b0*/  LDGSTS.E [R134+0x47200], [R20.64], P2 ;  /* 0x4720000014867fae */ /* 0x0007e80009121844 */
[----:B------:R3:W-:Y:S04]  /*69c0*/  LDGSTS.E [R134+0x47600], [R24.64], P2 ;  /* 0x4760000018867fae */ /* 0x0007e80009121844 */
[----:B------:R-:W5:Y:S04]  /*69d0*/  LDL.LU.64 R138, [R1+0x120] ;  /* 0x00012000018a7983 */ /* 0x000f680000300a00 */
[----:B------:R3:W-:Y:S04]  /*69e0*/  LDGSTS.E [R134+0x47a00], [R28.64], P2 ;  /* 0x47a000001c867fae */ /* 0x0007e80009121844 */
[----:B------:R3:W-:Y:S04]  /*69f0*/  LDGSTS.E [R134+0x47e00], [R32.64], P2 ;  /* 0x47e0000020867fae */ /* 0x0007e80009121844 */
[----:B------:R-:W5:Y:S04]  /*6a00*/  LDL.LU.64 R136, [R1+0x118] ;  /* 0x0001180001887983 */ /* 0x000f680000300a00 */
[----:B------:R-:W0:Y:S04]  /*6a10*/  LDGDEPBAR ;  /* 0x00000000000079af */ /* 0x000e280000000000 */
[----:B---3--:R-:W5:Y:S04]  /*6a20*/  LDL.LU.64 R134, [R1+0x110] ;  /* 0x0001100001867983 */ /* 0x008f680000300a00 */
[----:B------:R-:W-:Y:S01]  /*6a30*/  BAR.SYNC.DEFER_BLOCKING 0x0 ;  /* 0x0000000000007b1d */ /* 0x000fe20000010000 */
[----:B------:R-:W-:-:S04]  /*6a40*/  IMAD.WIDE R158, R2, 0x4, R158 ;  /* 0x00000004029e7825 */ /* 0x000fc800078e029e */
[C---:B------:R-:W-:Y:S01]  /*6a50*/  IMAD.WIDE R166, R2.reuse, 0x4, R160 ;  /* 0x0000000402a67825 */ /* 0x040fe200078e02a0 */
[----:B------:R1:W-:Y:S03]  /*6a60*/  STL.64 [R1+0x450], R132 ;  /* 0x0004508401007387 */ /* 0x0003e60000100a00 */
[C---:B------:R-:W-:Y:S01]  /*6a70*/  IMAD.WIDE R164, R2.reuse, 0x4, R162 ;  /* 0x0000000402a47825 */ /* 0x040fe200078e02a2 */
[----:B------:R1:W-:Y:S04]  /*6a80*/  STL.64 [R1+0x448], R158 ;  /* 0x0004489e01007387 */ /* 0x0003e80000100a00 */
[----:B------:R-:W-:Y:S01]  /*6a90*/  STL.64 [R1+0x440], R166 ;  /* 0x000440a601007387 */ /* 0x000fe20000100a00 */
[----:B------:R-:W-:-:S03]  /*6aa0*/  IMAD.WIDE R148, R2, 0x4, R148 ;  /* 0x0000000402947825 */ /* 0x000fc600078e0294 */
[----:B------:R1:W-:Y:S01]  /*6ab0*/  STL.64 [R1+0x438], R164 ;  /* 0x000438a401007387 */ /* 0x0003e20000100a00 */
[----:B------:R-:W-:Y:S01]  /*6ac0*/  IMAD.WIDE R146, R2, 0x4, R146 ;  /* 0x0000000402927825 */ /* 0x000fe200078e0292 */
[----:B------:R-:W-:Y:S02]  /*6ad0*/  ISETP.GE.U32.AND P2, PT, R0, 0x7fffffb8, PT ;  /* 0x7fffffb80000780c */ /* 0x000fe40003f46070 */
[----:B------:R-:W-:Y:S01]  /*6ae0*/  @!PT LDS RZ, [RZ] ;  /* 0x00000000fffff984 */ /* 0x000fe20000000800 */
[----:B------:R-:W-:Y:S01]  /*6af0*/  @!PT LDS RZ, [RZ] ;  /* 0x00000000fffff984 */ /* 0x000fe20000000800 */
[----:B------:R-:W-:Y:S01]  /*6b00*/  @!PT LDS RZ, [RZ] ;  /* 0x00000000fffff984 */ /* 0x000fe20000000800 */
[----:B------:R1:W-:Y:S01]  /*6b10*/  LDGSTS.E [R3+0x10000], [R132.64], !P5 ;  /* 0x1000000084037fae */ /* 0x0003e2000e921844 */
[----:B------:R-:W-:-:S03]  /*6b20*/  IMAD.WIDE R144, R2, 0x4, R144 ;  /* 0x0000000402907825 */ /* 0x000fc600078e0290 */
[----:B------:R1:W-:Y:S04]  /*6b30*/  LDGSTS.E [R3+0x10200], [R158.64], !P5 ;  /* 0x102000009e037fae */ /* 0x0003e8000e921844 */
[----:B------:R1:W-:Y:S04]  /*6b40*/  LDGSTS.E [R3+0x10400], [R166.64], !P5 ;  /* 0x10400000a6037fae */ /* 0x0003e8000e921844 */
[----:B-1----:R-:W5:Y:S04]  /*6b50*/  LDL.LU.64 R132, [R1+0xa8] ;  /* 0x0000a80001847983 */ /* 0x002f680000300a00 */
[----:B------:R-:W5:Y:S04]  /*6b60*/  LDL.LU.64 R162, [R1+0xa0] ;  /* 0x0000a00001a27983 */ /* 0x000f680000300a00 */
[----:B------:R-:W5:Y:S04]  /*6b70*/  LDL.LU.64 R160, [R1+0x98] ;  /* 0x0000980001a07983 */ /* 0x000f680000300a00 */
[----:B------:R-:W5:Y:S04]  /*6b80*/  LDL.LU.64 R158, [R1+0x90] ;  /* 0x00009000019e7983 */ /* 0x000f680000300a00 */
[----:B------:R1:W-:Y:S04]  /*6b90*/  LDGSTS.E [R3+0x10600], [R164.64], !P5 ;  /* 0x10600000a4037fae */ /* 0x0003e8000e921844 */
[----:B------:R1:W-:Y:S04]  /*6ba0*/  LDGSTS.E [R3+0x12000], [R148.64], !P3 ;  /* 0x1200000094037fae */ /* 0x0003e8000d921844 */
[----:B------:R1:W-:Y:S04]  /*6bb0*/  LDGSTS.E [R3+0x12200], [R146.64], !P3 ;  /* 0x1220000092037fae */ /* 0x0003e8000d921844 */
[----:B-1----:R-:W5:Y:S04]  /*6bc0*/  LDL.LU.64 R164, [R1+0x28] ;  /* 0x0000280001a47983 */ /* 0x002f680000300a00 */
[----:B------:R1:W-:Y:S04]  /*6bd0*/  STL.64 [R1+0x3f0], R148 ;  /* 0x0003f09401007387 */ /* 0x0003e80000100a00 */
[----:B------:R-:W5:Y:S04]  /*6be0*/  LDL.LU.64 R168, [R1+0x20] ;  /* 0x0000200001a87983 */ /* 0x000f680000300a00 */
[----:B------:R1:W-:Y:S04]  /*6bf0*/  STL.64 [R1+0x3e8], R146 ;  /* 0x0003e89201007387 */ /* 0x0003e80000100a00 */
[----:B------:R-:W5:Y:S04]  /*6c00*/  LDL.LU.64 R166, [R1+0x18] ;  /* 0x0000180001a67983 */ /* 0x000f680000300a00 */
[----:B------:R4:W-:Y:S04]  /*6c10*/  STL.64 [R1+0x3e0], R144 ;  /* 0x0003e09001007387 */ /* 0x0009e80000100a00 */
[----:B------:R-:W5:Y:S04]  /*6c20*/  LDL.LU.64 R248, [R1+0x10] ;  /* 0x0000100001f87983 */ /* 0x000f680000300a00 */
[----:B-1----:R-:W5:Y:S04]  /*6c30*/  LDL.LU.64 R148, [R1+0x1c30] ;  /* 0x001c300001947983 */ /* 0x002f680000300a00 */
[----:B------:R-:W5:Y:S04]  /*6c40*/  LDL.LU.64 R146, [R1+0x1c28] ;  /* 0x001c280001927983 */ /* 0x000f680000300a00 */
[----:B------:R1:W-:Y:S01]  /*6c50*/  LDGSTS.E [R3+0x12400], [R144.64], !P3 ;  /* 0x1240000090037fae */ /* 0x0003e2000d921844 */
[----:B----4-:R-:W-:-:S05]  /*6c60*/  IMAD.WIDE R142, R2, 0x4, R142 ;  /* 0x00000004028e7825 */ /* 0x010fca00078e028e */
[----:B------:R4:W-:Y:S04]  /*6c70*/  STL.64 [R1+0x3d8], R142 ;  /* 0x0003d88e01007387 */ /* 0x0009e80000100a00 */
[----:B-1----:R-:W3:Y:S04]  /*6c80*/  LDL.LU.64 R144, [R1+0x1c20] ;  /* 0x001c200001907983 */ /* 0x002ee80000300a00 */
[----:B------:R4:W-:Y:S01]  /*6c90*/  LDGSTS.E [R3+0x12600], [R142.64], !P3 ;  /* 0x126000008e037fae */ /* 0x0009e2000d921844 */
[----:B--2---:R-:W-:-:S05]  /*6ca0*/  IMAD.WIDE R140, R2, 0x4, R140 ;  /* 0x00000004028c7825 */ /* 0x004fca00078e028c */
[----:B------:R1:W-:Y:S04]  /*6cb0*/  LDGSTS.E [R3+0x14000], [R140.64], !P2 ;  /* 0x140000008c037fae */ /* 0x0003e8000d121844 */
[----:B----4-:R-:W2:Y:S01]  /*6cc0*/  LDL.LU.64 R142, [R1+0x1c18] ;  /* 0x001c1800018e7983 */ /* 0x010ea20000300a00 */
[----:B-----5:R-:W-:-:S03]  /*6cd0*/  IMAD.WIDE R138, R2, 0x4, R138 ;  /* 0x00000004028a7825 */ /* 0x020fc600078e028a */
[----:B------:R1:W-:Y:S04]  /*6ce0*/  STL.64 [R1+0x390], R140 ;  /* 0x0003908c01007387 */ /* 0x0003e80000100a00 */
[----:B------:R4:W-:Y:S01]  /*6cf0*/  LDGSTS.E [R3+0x14200], [R138.64], !P2 ;  /* 0x142000008a037fae */ /* 0x0009e2000d121844 */
[----:B------:R-:W-:-:S03]  /*6d00*/  IMAD.WIDE R136, R2, 0x4, R136 ;  /* 0x0000000402887825 */ /* 0x000fc600078e0288 */
[----:B-1----:R-:W5:Y:S04]  /*6d10*/  LDL.LU.64 R140, [R1+0x1c10] ;  /* 0x001c1000018c7983 */ /* 0x002f680000300a00 */
[----:B------:R4:W-:Y:S01]  /*6d20*/  STL.64 [R1+0x388], R138 ;  /* 0x0003888a01007387 */ /* 0x0009e20000100a00 */
[----:B------:R-:W-:-:S03]  /*6d30*/  IMAD.WIDE R134, R2, 0x4, R134 ;  /* 0x0000000402867825 */ /* 0x000fc600078e0286 */
[----:B------:R1:W-:Y:S04]  /*6d40*/  LDGSTS.E [R3+0x14400], [R136.64], !P2 ;  /* 0x1440000088037fae */ /* 0x0003e8000d121844 */
[----:B------:R1:W-:Y:S04]  /*6d50*/  LDGSTS.E [R3+0x14600], [R134.64], !P2 ;  /* 0x1460000086037fae */ /* 0x0003e8000d121844 */
[----:B----4-:R-:W4:Y:S04]  /*6d60*/  LDL.LU.64 R138, [R1+0x1c08] ;  /* 0x001c0800018a7983 */ /* 0x010f280000300a00 */
[----:B------:R1:W-:Y:S04]  /*6d70*/  STL.64 [R1+0x380], R136 ;  /* 0x0003808801007387 */ /* 0x0003e80000100a00 */
[----:B------:R1:W-:Y:S04]  /*6d80*/  STL.64 [R1+0x378], R134 ;  /* 0x0003788601007387 */ /* 0x0003e80000100a00 */
[----:B-1----:R-:W3:Y:S04]  /*6d90*/  LDL.LU.64 R136, [R1+0x1c00] ;  /* 0x001c000001887983 */ /* 0x002ee80000300a00 */
[----:B------:R-:W3:Y:S01]  /*6da0*/  LDL.LU.64 R134, [R1+0x1bf8] ;  /* 0x001bf80001867983 */ /* 0x000ee20000300a00 */
[----:B------:R-:W-:-:S04]  /*6db0*/  IADD3 R0, R250, -0x2d, RZ ;  /* 0xffffffd3fa007810 */ /* 0x000fc80007ffe0ff */
[----:B------:R-:W-:Y:S02]  /*6dc0*/  ISETP.GE.U32.AND P5, PT, R0, 0x7fffffb4, PT ;  /* 0x7fffffb40000780c */ /* 0x000fe40003fa6070 */
[----:B------:R-:W-:-:S04]  /*6dd0*/  IADD3 R0, R250, -0x31, RZ ;  /* 0xffffffcffa007810 */ /* 0x000fc80007ffe0ff */
[----:B------:R-:W-:Y:S01]  /*6de0*/  ISETP.GE.U32.AND P3, PT, R0, 0x7fffffb0, PT ;  /* 0x7fffffb00000780c */ /* 0x000fe20003f66070 */
[----:B------:R-:W-:-:S04]  /*6df0*/  IMAD.WIDE R132, R2, 0x4, R132 ;  /* 0x0000000402847825 */ /* 0x000fc800078e0284 */
[C---:B------:R-:W-:Y:S02]  /*6e00*/  IMAD.WIDE R162, R2.reuse, 0x4, R162 ;  /* 0x0000000402a27825 */ /* 0x040fe400078e02a2 */
[----:B------:R1:W-:Y:S02]  /*6e10*/  LDGSTS.E [R3+0x16000], [R132.64], !P5 ;  /* 0x1600000084037fae */ /* 0x0003e4000e921844 */
[C---:B------:R-:W-:Y:S02]  /*6e20*/  IMAD.WIDE R160, R2.reuse, 0x4, R160 ;  /* 0x0000000402a07825 */ /* 0x040fe400078e02a0 */
[----:B------:R1:W-:Y:S02]  /*6e30*/  STL.64 [R1+0x350], R162 ;  /* 0x000350a201007387 */ /* 0x0003e40000100a00 */
[----:B------:R-:W-:Y:S02]  /*6e40*/  IMAD.WIDE R158, R2, 0x4, R158 ;  /* 0x00000004029e7825 */ /* 0x000fe400078e029e */
[----:B------:R1:W-:Y:S01]  /*6e50*/  LDGSTS.E [R3+0x16200], [R162.64], !P5 ;  /* 0x16200000a2037fae */ /* 0x0003e2000e921844 */
[----:B------:R-:W-:-:S03]  /*6e60*/  IADD3 R0, R250, -0x35, RZ ;  /* 0xffffffcbfa007810 */ /* 0x000fc60007ffe0ff */
[----:B------:R1:W-:Y:S04]  /*6e70*/  STL.64 [R1+0x348], R160 ;  /* 0x000348a001007387 */ /* 0x0003e80000100a00 */
[----:B------:R1:W-:Y:S01]  /*6e80*/  LDGSTS.E [R3+0x16400], [R160.64], !P5 ;  /* 0x16400000a0037fae */ /* 0x0003e2000e921844 */
[----:B------:R-:W-:-:S03]  /*6e90*/  IMAD.WIDE R164, R2, 0x4, R164 ;  /* 0x0000000402a47825 */ /* 0x000fc600078e02a4 */
[----:B------:R1:W-:Y:S01]  /*6ea0*/  STL.64 [R1+0x340], R158 ;  /* 0x0003409e01007387 */ /* 0x0003e20000100a00 */
[----:B------:R-:W-:-:S03]  /*6eb0*/  ISETP.GE.U32.AND P2, PT, R0, 0x7fffffac, PT ;  /* 0x7fffffac0000780c */ /* 0x000fc60003f46070 */
[----:B------:R1:W-:Y:S02]  /*6ec0*/  LDGSTS.E [R3+0x16600], [R158.64], !P5 ;  /* 0x166000009e037fae */ /* 0x0003e4000e921844 */
[C---:B-1----:R-:W-:Y:S02]  /*6ed0*/  IMAD.WIDE R162, R2.reuse, 0x4, R168 ;  /* 0x0000000402a27825 */ /* 0x042fe400078e02a8 */
[----:B------:R-:W-:Y:S04]  /*6ee0*/  STL.64 [R1+0x318], R164 ;  /* 0x000318a401007387 */ /* 0x000fe80000100a00 */
[----:B------:R2:W-:Y:S01]  /*6ef0*/  LDGSTS.E [R3+0x18000], [R164.64], !P3 ;  /* 0x18000000a4037fae */ /* 0x0005e2000d921844 */
[----:B------:R-:W-:-:S03]  /*6f00*/  IMAD.WIDE R160, R2, 0x4, R166 ;  /* 0x0000000402a07825 */ /* 0x000fc600078e02a6 */
[----:B------:R1:W-:Y:S04]  /*6f10*/  STL.64 [R1+0x310], R162 ;  /* 0x000310a201007387 */ /* 0x0003e80000100a00 */
[----:B------:R1:W-:Y:S01]  /*6f20*/  LDGSTS.E [R3+0x18200], [R162.64], !P3 ;  /* 0x18200000a2037fae */ /* 0x0003e2000d921844 */
[----:B------:R-:W-:-:S03]  /*6f30*/  IMAD.WIDE R158, R2, 0x4, R248 ;  /* 0x00000004029e7825 */ /* 0x000fc600078e02f8 */
[----:B------:R3:W-:Y:S04]  /*6f40*/  STL.64 [R1+0x308], R160 ;  /* 0x000308a001007387 */ /* 0x0007e80000100a00 */
[----:B------:R3:W-:Y:S04]  /*6f50*/  LDGSTS.E [R3+0x18400], [R160.64], !P3 ;  /* 0x18400000a0037fae */ /* 0x0007e8000d921844 */
[----:B------:R2:W-:Y:S04]  /*6f60*/  STL.64 [R1+0x300], R158 ;  /* 0x0003009e01007387 */ /* 0x0005e80000100a00 */
[----:B------:R2:W-:Y:S01]  /*6f70*/  LDGSTS.E [R3+0x18600], [R158.64], !P3 ;  /* 0x186000009e037fae */ /* 0x0005e2000d921844 */
[----:B------:R-:W-:-:S04]  /*6f80*/  IADD3 R0, R250, -0x39, RZ ;  /* 0xffffffc7fa007810 */ /* 0x000fc80007ffe0ff */
[----:B------:R-:W-:Y:S01]  /*6f90*/  ISETP.GE.U32.AND P5, PT, R0, 0x7fffffa8, PT ;  /* 0x7fffffa80000780c */ /* 0x000fe20003fa6070 */
[----:B-1----:R-:W-:-:S04]  /*6fa0*/  IMAD.WIDE R162, R2, 0x4, R148 ;  /* 0x0000000402a27825 */ /* 0x002fc800078e0294 */
[----:B------:R-:W-:-:S04]  /*6fb0*/  IMAD.WIDE R150, R2, 0x4, R150 ;  /* 0x0000000402967825 */ /* 0x000fc800078e0296 */
[----:B------:R-:W-:Y:S01]  /*6fc0*/  IMAD.WIDE R148, R2, 0x4, R152 ;  /* 0x0000000402947825 */ /* 0x000fe200078e0298 */
[----:B------:R-:W-:-:S03]  /*6fd0*/  IADD3 R0, R250, -0x3d, RZ ;  /* 0xffffffc3fa007810 */ /* 0x000fc60007ffe0ff */
[----:B--2---:R-:W-:-:S04]  /*6fe0*/  IMAD.WIDE R164, R2, 0x4, R142 ;  /* 0x0000000402a47825 */ /* 0x004fc800078e028e */
[----:B-----5:R-:W-:-:S04]  /*6ff0*/  IMAD.WIDE R140, R2, 0x4, R140 ;  /* 0x00000004028c7825 */ /* 0x020fc800078e028c */
[----:B----4-:R-:W-:-:S04]  /*7000*/  IMAD.WIDE R138, R2, 0x4, R138 ;  /* 0x00000004028a7825 */ /* 0x010fc800078e028a */
[----:B---3--:R-:W-:Y:S01]  /*7010*/  IMAD.WIDE R160, R2, 0x4, R134 ;  /* 0x0000000402a07825 */ /* 0x008fe200078e0286 */
[----:B------:R-:W-:-:S03]  /*7020*/  LOP3.LUT R135, R251, 0x7f, RZ, 0xc0, !PT ;  /* 0x0000007ffb877812 */ /* 0x000fc600078ec0ff */
[----:B------:R-:W-:-:S04]  /*7030*/  IMAD.WIDE R158, R2, 0x4, R136 ;  /* 0x00000004029e7825 */ /* 0x000fc800078e0288 */
[----:B------:R-:W-:Y:S01]  /*7040*/  IMAD.SHL.U32 R134, R135, 0x4, RZ ;  /* 0x0000000487867824 */ /* 0x000fe200078e00ff */
[----:B------:R1:W-:Y:S04]  /*7050*/  STL.64 [R1+0x2d8], R160 ;  /* 0x0002d8a001007387 */ /* 0x0003e80000100a00 */
[----:B------:R-:W-:Y:S04]  /*7060*/  STL.64 [R1+0x2d0], R158 ;  /* 0x0002d09e01007387 */ /* 0x000fe80000100a00 */
[----:B------:R1:W-:Y:S04]  /*7070*/  LDGSTS.E [R134+0x1a000], [R160.64], !P2 ;  /* 0x1a000000a0867fae */ /* 0x0003e8000d121844 */
[----:B------:R-:W-:Y:S04]  /*7080*/  STL.64 [R1+0x2c8], R138 ;  /* 0x0002c88a01007387 */ /* 0x000fe80000100a00 */
[----:B------:R2:W-:Y:S04]  /*7090*/  LDGSTS.E [R134+0x1a200], [R158.64], !P2 ;  /* 0x1a2000009e867fae */ /* 0x0005e8000d121844 */
[----:B------:R3:W-:Y:S04]  /*70a0*/  STL.64 [R1+0x2c0], R140 ;  /* 0x0002c08c01007387 */ /* 0x0007e80000100a00 */
[----:B------:R4:W-:Y:S04]  /*70b0*/  LDGSTS.E [R134+0x1a400], [R138.64], !P2 ;  /* 0x1a4000008a867fae */ /* 0x0009e8000d121844 */
[----:B------:R3:W-:Y:S04]  /*70c0*/  LDGSTS.E [R134+0x1a600], [R140.64], !P2 ;  /* 0x1a6000008c867fae */ /* 0x0007e8000d121844 */
[----:B------:R-:W5:Y:S01]  /*70d0*/  LDL.LU.64 R168, [R1+0x200] ;  /* 0x0002000001a87983 */ /* 0x000f620000300a00 */
[----:B-1----:R-:W-:-:S03]  /*70e0*/  IMAD.WIDE R160, R2, 0x4, R146 ;  /* 0x0000000402a07825 */ /* 0x002fc600078e0292 */
[----:B------:R1:W-:Y:S04]  /*70f0*/  LDGSTS.E [R134+0x1c000], [R164.64], !P5 ;  /* 0x1c000000a4867fae */ /* 0x0003e8000e921844 */
[----:B---3--:R-:W3:Y:S04]  /*7100*/  LDL.LU.64 R140, [R1+0x1f8] ;  /* 0x0001f800018c7983 */ /* 0x008ee80000300a00 */
[----:B----4-:R-:W4:Y:S04]  /*7110*/  LDL.LU.64 R138, [R1+0x1f0] ;  /* 0x0001f000018a7983 */ /* 0x010f280000300a00 */
[----:B------:R-:W4:Y:S01]  /*7120*/  LDL.LU.64 R142, [R1+0x208] ;  /* 0x00020800018e7983 */ /* 0x000f220000300a00 */
[----:B------:R-:W-:-:S03]  /*7130*/  IMAD.WIDE R146, R2, 0x4, R154 ;  /* 0x0000000402927825 */ /* 0x000fc600078e029a */
[----:B------:R1:W-:Y:S04]  /*7140*/  STL.64 [R1+0x298], R164 ;  /* 0x000298a401007387 */ /* 0x0003e80000100a00 */
[----:B------:R-:W4:Y:S04]  /*7150*/  LDL.LU.64 R166, [R1+0x188] ;  /* 0x0001880001a67983 */ /* 0x000f280000300a00 */
[----:B-1----:R-:W4:Y:S04]  /*7160*/  LDL.LU.64 R164, [R1+0x180] ;  /* 0x0001800001a47983 */ /* 0x002f280000300a00 */
[----:B------:R1:W-:Y:S04]  /*7170*/  STL.64 [R1+0x270], R150 ;  /* 0x0002709601007387 */ /* 0x0003e80000100a00 */
[----:B------:R1:W-:Y:S04]  /*7180*/  STL.64 [R1+0x268], R148 ;  /* 0x0002689401007387 */ /* 0x0003e80000100a00 */
[----:B------:R-:W4:Y:S04]  /*7190*/  LDL.LU.64 R248, [R1+0x178] ;  /* 0x0001780001f87983 */ /* 0x000f280000300a00 */
[----:B------:R1:W-:Y:S04]  /*71a0*/  STL.64 [R1+0x260], R146 ;  /* 0x0002609201007387 */ /* 0x0003e80000100a00 */
[----:B------:R-:W4:Y:S04]  /*71b0*/  LDL.LU.64 R250, [R1+0x170] ;  /* 0x0001700001fa7983 */ /* 0x000f280000300a00 */
[----:B------:R-:W1:Y:S01]  /*71c0*/  S2R R136, SR_TID.X ;  /* 0x0000000000887919 */ /* 0x000e620000002100 */
[----:B------:R-:W-:Y:S01]  /*71d0*/  IMAD.MOV.U32 R137, RZ, RZ, c[0x0][0x180] ;  /* 0x00006000ff897624 */ /* 0x000fe200078e00ff */
[----:B------:R-:W-:Y:S01]  /*71e0*/  ISETP.GE.U32.AND P3, PT, R0, 0x7fffffa4, PT ;  /* 0x7fffffa40000780c */ /* 0x000fe20003f66070 */
[----:B--2---:R-:W-:-:S03]  /*71f0*/  IMAD.WIDE R158, R2, 0x4, R144 ;  /* 0x00000004029e7825 */ /* 0x004fc600078e0290 */
[C---:B------:R-:W-:Y:S01]  /*7200*/  IADD3 R0, R137.reuse, -0x22, RZ ;  /* 0xffffffde89007810 */ /* 0x040fe20007ffe0ff */
[----:B------:R-:W-:Y:S01]  /*7210*/  IMAD.WIDE R144, R2, 0x4, R156 ;  /* 0x0000000402907825 */ /* 0x000fe200078e029c */
[----:B------:R2:W-:Y:S02]  /*7220*/  LDGSTS.E [R134+0x1c200], [R158.64], !P5 ;  /* 0x1c2000009e867fae */ /* 0x0005e4000e921844 */
[----:B------:R-:W-:Y:S02]  /*7230*/  ISETP.GE.U32.AND P2, PT, R0, 0x7fffffbf, PT ;  /* 0x7fffffbf0000780c */ /* 0x000fe40003f46070 */
[----:B------:R-:W-:Y:S01]  /*7240*/  IADD3 R0, R137, -0x26, RZ ;  /* 0xffffffda89007810 */ /* 0x000fe20007ffe0ff */
[----:B------:R2:W-:Y:S04]  /*7250*/  STL.64 [R1+0x258], R144 ;  /* 0x0002589001007387 */ /* 0x0005e80000100a00 */
[----:B------:R2:W-:Y:S04]  /*7260*/  LDGSTS.E [R134+0x1c400], [R160.64], !P5 ;  /* 0x1c400000a0867fae */ /* 0x0005e8000e921844 */
[----:B------:R-:W4:Y:S01]  /*7270*/  LDL.LU.64 R156, [R1+0x108] ;  /* 0x00010800019c7983 */ /* 0x000f220000300a00 */
[----:B-1----:R-:W-:-:S03]  /*7280*/  LOP3.LUT R136, R136, 0x7f, RZ, 0xc0, !PT ;  /* 0x0000007f88887812 */ /* 0x002fc600078ec0ff */
[----:B------:R1:W-:Y:S01]  /*7290*/  LDGSTS.E [R134+0x1c600], [R162.64], !P5 ;  /* 0x1c600000a2867fae */ /* 0x0003e2000e921844 */
[----:B------:R-:W-:Y:S02]  /*72a0*/  ISETP.GE.U32.AND P5, PT, R0, 0x7fffffbb, PT ;  /* 0x7fffffbb0000780c */ /* 0x000fe40003fa6070 */
[----:B------:R-:W-:Y:S01]  /*72b0*/  SHF.L.U32 R136, R136, 0x2, RZ ;  /* 0x0000000288887819 */ /* 0x000fe200000006ff */
[----:B------:R-:W4:Y:S04]  /*72c0*/  LDL.LU.64 R154, [R1+0x100] ;  /* 0x00010000019a7983 */ /* 0x000f280000300a00 */
[----:B------:R1:W-:Y:S01]  /*72d0*/  LDGSTS.E [R134+0x1e000], [R150.64], !P3 ;  /* 0x1e00000096867fae */ /* 0x0003e2000d921844 */
[----:B------:R-:W-:-:S03]  /*72e0*/  LOP3.LUT R136, R136, 0x20, RZ, 0x3c, !PT ;  /* 0x0000002088887812 */ /* 0x000fc600078e3cff */
[----:B------:R-:W4:Y:S04]  /*72f0*/  LDL.LU.64 R152, [R1+0xf8] ;  /* 0x0000f80001987983 */ /* 0x000f280000300a00 */
[----:B------:R2:W-:Y:S04]  /*7300*/  LDGSTS.E [R134+0x1e200], [R148.64], !P3 ;  /* 0x1e20000094867fae */ /* 0x0005e8000d921844 */
[----:B-1----:R-:W4:Y:S04]  /*7310*/  LDL.LU.64 R150, [R1+0xf0] ;  /* 0x0000f00001967983 */ /* 0x002f280000300a00 */
[----:B------:R1:W-:Y:S04]  /*7320*/  LDGSTS.E [R134+0x1e400], [R146.64], !P3 ;  /* 0x1e40000092867fae */ /* 0x0003e8000d921844 */
[----:B------:R1:W-:Y:S01]  /*7330*/  LDGSTS.E [R134+0x1e600], [R144.64], !P3 ;  /* 0x1e60000090867fae */ /* 0x0003e2000d921844 */
[----:B-----5:R-:W-:-:S04]  /*7340*/  IMAD.WIDE R168, R2, 0x4, R168 ;  /* 0x0000000402a87825 */ /* 0x020fc800078e02a8 */
[----:B---3--:R-:W-:-:S04]  /*7350*/  IMAD.WIDE R140, R2, 0x4, R140 ;  /* 0x00000004028c7825 */ /* 0x008fc800078e028c */
[----:B----4-:R-:W-:-:S04]  /*7360*/  IMAD.WIDE R142, R2, 0x4, R142 ;  /* 0x00000004028e7825 */ /* 0x010fc800078e028e */
[C---:B------:R-:W-:Y:S01]  /*7370*/  IMAD.WIDE R138, R2.reuse, 0x4, R138 ;  /* 0x00000004028a7825 */ /* 0x040fe200078e028a */
[----:B------:R3:W-:Y:S04]  /*7380*/  STL.64 [R1+0x430], R142 ;  /* 0x0004308e01007387 */ /* 0x0007e80000100a00 */
[----:B------:R4:W-:Y:S04]  /*7390*/  STL.64 [R1+0x428], R168 ;  /* 0x000428a801007387 */ /* 0x0009e80000100a00 */
[----:B--2---:R-:W2:Y:S01]  /*73a0*/  LDL.LU.64 R148, [R1+0x88] ;  /* 0x0000880001947983 */ /* 0x004ea20000300a00 */
[----:B------:R-:W-:-:S03]  /*73b0*/  IMAD.WIDE R166, R2, 0x4, R166 ;  /* 0x0000000402a67825 */ /* 0x000fc600078e02a6 */
[----:B------:R5:W-:Y:S04]  /*73c0*/  STL.64 [R1+0x420], R140 ;  /* 0x0004208c01007387 */ /* 0x000be80000100a00 */
[----:B-1----:R-:W2:Y:S01]  /*73d0*/  LDL.LU.64 R146, [R1+0x80] ;  /* 0x0000800001927983 */ /* 0x002ea20000300a00 */
[----:B------:R-:W-:-:S03]  /*73e0*/  IMAD.WIDE R164, R2, 0x4, R164 ;  /* 0x0000000402a47825 */ /* 0x000fc600078e02a4 */
[----:B------:R1:W-:Y:S04]  /*73f0*/  STL.64 [R1+0x418], R138 ;  /* 0x0004188a01007387 */ /* 0x0003e80000100a00 */
[----:B------:R3:W-:Y:S04]  /*7400*/  LDGSTS.E [R136+0x10800], [R142.64], !P2 ;  /* 0x108000008e887fae */ /* 0x0007e8000d121844 */
[----:B------:R-:W2:Y:S01]  /*7410*/  LDL.LU.64 R144, [R1+0x78] ;  /* 0x0000780001907983 */ /* 0x000ea20000300a00 */
[----:B------:R-:W-:-:S03]  /*7420*/  IMAD.WIDE R248, R2, 0x4, R248 ;  /* 0x0000000402f87825 */ /* 0x000fc600078e02f8 */
[----:B------:R4:W-:Y:S04]  /*7430*/  LDGSTS.E [R136+0x10a00], [R168.64], !P2 ;  /* 0x10a00000a8887fae */ /* 0x0009e8000d121844 */
[----:B---3--:R-:W3:Y:S01]  /*7440*/  LDL.LU.64 R142, [R1+0x70] ;  /* 0x00007000018e7983 */ /* 0x008ee20000300a00 */
[----:B------:R-:W-:-:S03]  /*7450*/  IMAD.WIDE R250, R2, 0x4, R250 ;  /* 0x0000000402fa7825 */ /* 0x000fc600078e02fa */
[----:B------:R5:W-:Y:S04]  /*7460*/  LDGSTS.E [R136+0x10c00], [R140.64], !P2 ;  /* 0x10c000008c887fae */ /* 0x000be8000d121844 */
[----:B----4-:R-:W4:Y:S04]  /*7470*/  LDL.LU.64 R168, [R1+0x1bf0] ;  /* 0x001bf00001a87983 */ /* 0x010f280000300a00 */
[----:B------:R1:W-:Y:S04]  /*7480*/  LDGSTS.E [R136+0x10e00], [R138.64], !P2 ;  /* 0x10e000008a887fae */ /* 0x0003e8000d121844 */
[----:B-----5:R-:W5:Y:S04]  /*7490*/  LDL.LU.64 R140, [R1+0x8] ;  /* 0x00000800018c7983 */ /* 0x020f680000300a00 */
[----:B------:R1:W-:Y:S04]  /*74a0*/  LDGSTS.E [R136+0x12800], [R166.64], !P5 ;  /* 0x12800000a6887fae */ /* 0x0003e8000e921844 */
[----:B-1----:R-:W4:Y:S04]  /*74b0*/  LDL.LU.64 R138, [R1] ;  /* 0x00000000018a7983 */ /* 0x002f280000300a00 */
[----:B------:R1:W-:Y:S04]  /*74c0*/  STL.64 [R1+0x3d0], R166 ;  /* 0x0003d0a601007387 */ /* 0x0003e80000100a00 */
[----:B------:R1:W-:Y:S04]  /*74d0*/  LDGSTS.E [R136+0x12a00], [R164.64], !P5 ;  /* 0x12a00000a4887fae */ /* 0x0003e8000e921844 */
[----:B------:R1:W-:Y:S04]  /*74e0*/  LDGSTS.E [R136+0x12c00], [R248.64], !P5 ;  /* 0x12c00000f8887fae */ /* 0x0003e8000e921844 */
[----:B-1----:R-:W4:Y:S04]  /*74f0*/  LDL.LU.64 R166, [R1+0x1be8] ;  /* 0x001be80001a67983 */ /* 0x002f280000300a00 */
[----:B------:R1:W-:Y:S04]  /*7500*/  STL.64 [R1+0x3c8], R164 ;  /* 0x0003c8a401007387 */ /* 0x0003e80000100a00 */
[----:B------:R1:W-:Y:S04]  /*7510*/  LDGSTS.E [R136+0x12e00], [R250.64], !P5 ;  /* 0x12e00000fa887fae */ /* 0x0003e8000e921844 */
[----:B-1----:R-:W4:Y:S04]  /*7520*/  LDL.LU.64 R164, [R1+0x1be0] ;  /* 0x001be00001a47983 */ /* 0x002f280000300a00 */
[----:B------:R1:W-:Y:S04]  /*7530*/  STL.64 [R1+0x3c0], R248 ;  /* 0x0003c0f801007387 */ /* 0x0003e80000100a00 */
[----:B------:R1:W-:Y:S04]  /*7540*/  STL.64 [R1+0x3b8], R250 ;  /* 0x0003b8fa01007387 */ /* 0x0003e80000100a00 */
[----:B-1----:R-:W4:Y:S04]  /*7550*/  LDL.LU.64 R248, [R1+0x1bd8] ;  /* 0x001bd80001f87983 */ /* 0x002f280000300a00 */
[----:B------:R-:W4:Y:S01]  /*7560*/  LDL.LU.64 R250, [R1+0x1bd0] ;  /* 0x001bd00001fa7983 */ /* 0x000f220000300a00 */
[----:B------:R-:W-:-:S04]  /*7570*/  IADD3 R0, R137, -0x2a, RZ ;  /* 0xffffffd689007810 */ /* 0x000fc80007ffe0ff */
[----:B------:R-:W-:Y:S02]  /*7580*/  ISETP.GE.U32.AND P3, PT, R0, 0x7fffffb7, PT ;  /* 0x7fffffb70000780c */ /* 0x000fe40003f66070 */
[----:B------:R-:W-:-:S04]  /*7590*/  IADD3 R0, R137, -0x2e, RZ ;  /* 0xffffffd289007810 */ /* 0x000fc80007ffe0ff */
[----:B------:R-:W-:Y:S01]  /*75a0*/  ISETP.GE.U32.AND P2, PT, R0, 0x7fffffb3, PT ;  /* 0x7fffffb30000780c */ /* 0x000fe20003f46070 */
[----:B------:R-:W-:Y:S01]  /*75b0*/  IMAD.WIDE R156, R2, 0x4, R156 ;  /* 0x00000004029c7825 */ /* 0x000fe200078e029c */
[----:B------:R-:W-:-:S03]  /*75c0*/  IADD3 R0, R137, -0x32, RZ ;  /* 0xffffffce89007810 */ /* 0x000fc60007ffe0ff */
[----:B------:R-:W-:Y:S01]  /*75d0*/  IMAD.WIDE R154, R2, 0x4, R154 ;  /* 0x00000004029a7825 */ /* 0x000fe200078e029a */
[----:B------:R-:W-:-:S03]  /*75e0*/  ISETP.GE.U32.AND P5, PT, R0, 0x7fffffaf, PT ;  /* 0x7fffffaf0000780c */ /* 0x000fc60003fa6070 */
[C---:B------:R-:W-:Y:S01]  /*75f0*/  IMAD.WIDE R152, R2.reuse, 0x4, R152 ;  /* 0x0000000402987825 */ /* 0x040fe200078e0298 */
[----:B------:R-:W-:Y:S03]  /*7600*/  STL.64 [R1+0x370], R156 ;  /* 0x0003709c01007387 */ /* 0x000fe60000100a00 */
[----:B------:R-:W-:Y:S01]  /*7610*/  IMAD.WIDE R150, R2, 0x4, R150 ;  /* 0x0000000402967825 */ /* 0x000fe200078e0296 */
[----:B------:R1:W-:Y:S01]  /*7620*/  LDGSTS.E [R136+0x14800], [R156.64], !P3 ;  /* 0x148000009c887fae */ /* 0x0003e2000d921844 */
[----:B------:R-:W-:-:S03]  /*7630*/  IADD3 R0, R137, -0x36, RZ ;  /* 0xffffffca89007810 */ /* 0x000fc60007ffe0ff */
[----:B------:R-:W-:Y:S04]  /*7640*/  STL.64 [R1+0x368], R154 ;  /* 0x0003689a01007387 */ /* 0x000fe80000100a00 */
[----:B------:R1:W-:Y:S04]  /*7650*/  LDGSTS.E [R136+0x14a00], [R154.64], !P3 ;  /* 0x14a000009a887fae */ /* 0x0003e8000d921844 */
[----:B------:R-:W-:Y:S04]  /*7660*/  STL.64 [R1+0x360], R152 ;  /* 0x0003609801007387 */ /* 0x000fe80000100a00 */
[----:B------:R1:W-:Y:S04]  /*7670*/  LDGSTS.E [R136+0x14c00], [R152.64], !P3 ;  /* 0x14c0000098887fae */ /* 0x0003e8000d921844 */
[----:B------:R-:W-:Y:S04]  /*7680*/  STL.64 [R1+0x358], R150 ;  /* 0x0003589601007387 */ /* 0x000fe80000100a00 */
[----:B------:R1:W-:Y:S01]  /*7690*/  LDGSTS.E [R136+0x14e00], [R150.64], !P3 ;  /* 0x14e0000096887fae */ /* 0x0003e2000d921844 */
[----:B------:R-:W-:Y:S01]  /*76a0*/  ISETP.GE.U32.AND P3, PT, R0, 0x7fffffab, PT ;  /* 0x7fffffab0000780c */ /* 0x000fe20003f66070 */
[----:B--2---:R-:W-:-:S04]  /*76b0*/  IMAD.WIDE R148, R2, 0x4, R148 ;  /* 0x0000000402947825 */ /* 0x004fc800078e0294 */
[C---:B------:R-:W-:Y:S01]  /*76c0*/  IMAD.WIDE R146, R2.reuse, 0x4, R146 ;  /* 0x0000000402927825 */ /* 0x040fe200078e0292 */
[----:B------:R-:W-:Y:S04]  /*76d0*/  STL.64 [R1+0x338], R148 ;  /* 0x0003389401007387 */ /* 0x000fe80000100a00 */
[----:B------:R2:W-:Y:S01]  /*76e0*/  LDGSTS.E [R136+0x16800], [R148.64], !P2 ;  /* 0x1680000094887fae */ /* 0x0005e2000d121844 */
[----:B------:R-:W-:-:S03]  /*76f0*/  IMAD.WIDE R144, R2, 0x4, R144 ;  /* 0x0000000402907825 */ /* 0x000fc600078e0290 */
[----:B------:R-:W-:Y:S04]  /*7700*/  STL.64 [R1+0x330], R146 ;  /* 0x0003309201007387 */ /* 0x000fe80000100a00 */
[----:B------:R1:W-:Y:S01]  /*7710*/  LDGSTS.E [R136+0x16a00], [R146.64], !P2 ;  /* 0x16a0000092887fae */ /* 0x0003e2000d121844 */
[----:B---3--:R-:W-:-:S03]  /*7720*/  IMAD.WIDE R142, R2, 0x4, R142 ;  /* 0x00000004028e7825 */ /* 0x008fc600078e028e */
[----:B------:R5:W-:Y:S04]  /*7730*/  STL.64 [R1+0x328], R144 ;  /* 0x0003289001007387 */ /* 0x000be80000100a00 */
[----:B------:R5:W-:Y:S04]  /*7740*/  LDGSTS.E [R136+0x16c00], [R144.64], !P2 ;  /* 0x16c0000090887fae */ /* 0x000be8000d121844 */
[----:B------:R4:W-:Y:S04]  /*7750*/  STL.64 [R1+0x320], R142 ;  /* 0x0003208e01007387 */ /* 0x0009e80000100a00 */
[----:B------:R4:W-:Y:S01]  /*7760*/  LDGSTS.E [R136+0x16e00], [R142.64], !P2 ;  /* 0x16e000008e887fae */ /* 0x0009e2000d121844 */
[----:B-----5:R-:W-:-:S04]  /*7770*/  IMAD.WIDE R144, R2, 0x4, R140 ;  /* 0x0000000402907825 */ /* 0x020fc800078e028c */
[C---:B----4-:R-:W-:Y:S01]  /*7780*/  IMAD.WIDE R142, R2.reuse, 0x4, R138 ;  /* 0x00000004028e7825 */ /* 0x050fe200078e028a */
[----:B------:R-:W-:Y:S04]  /*7790*/  STL.64 [R1+0x2f8], R144 ;  /* 0x0002f89001007387 */ /* 0x000fe80000100a00 */
[----:B------:R3:W-:Y:S04]  /*77a0*/  LDGSTS.E [R136+0x18800], [R144.64], !P5 ;  /* 0x1880000090887fae */ /* 0x0007e8000e921844 */
[----:B------:R4:W-:Y:S04]  /*77b0*/  STL.64 [R1+0x2f0], R142 ;  /* 0x0002f08e01007387 */ /* 0x0009e80000100a00 */
[----:B------:R4:W-:Y:S02]  /*77c0*/  LDGSTS.E [R136+0x18a00], [R142.64], !P5 ;  /* 0x18a000008e887fae */ /* 0x0009e4000e921844 */
[----:B----4-:R-:W-:-:S04]  /*77d0*/  IMAD.WIDE R142, R2, 0x4, R166 ;  /* 0x00000004028e7825 */ /* 0x010fc800078e02a6 */
[----:B---3--:R-:W-:-:S04]  /*77e0*/  IMAD.WIDE R144, R2, 0x4, R164 ;  /* 0x0000000402907825 */ /* 0x008fc800078e02a4 */
[----:B------:R-:W-:-:S04]  /*77f0*/  IMAD.WIDE R138, R2, 0x4, R248 ;  /* 0x00000004028a7825 */ /* 0x000fc800078e02f8 */
[----:B------:R-:W-:-:S05]  /*7800*/  IMAD.WIDE R140, R2, 0x4, R250 ;  /* 0x00000004028c7825 */ /* 0x000fca00078e02fa */
[----:B------:R3:W-:Y:S04]  /*7810*/  STL.64 [R1+0x2e8], R140 ;  /* 0x0002e88c01007387 */ /* 0x0007e80000100a00 */
[----:B------:R3:W-:Y:S04]  /*7820*/  LDGSTS.E [R136+0x18c00], [R140.64], !P5 ;  /* 0x18c000008c887fae */ /* 0x0007e8000e921844 */
[----:B------:R4:W-:Y:S04]  /*7830*/  STL.64 [R1+0x2e0], R138 ;  /* 0x0002e08a01007387 */ /* 0x0009e80000100a00 */
[----:B------:R4:W-:Y:S01]  /*7840*/  LDGSTS.E [R136+0x18e00], [R138.64], !P5 ;  /* 0x18e000008a887fae */ /* 0x0009e2000e921844 */
[----:B---3--:R-:W-:-:S03]  /*7850*/  IMAD.WIDE R140, R2, 0x4, R168 ;  /* 0x00000004028c7825 */ /* 0x008fc600078e02a8 */
[----:B------:R-:W-:Y:S04]  /*7860*/  STL.64 [R1+0x2b8], R144 ;  /* 0x0002b89001007387 */ /* 0x000fe80000100a00 */
[----:B------:R3:W-:Y:S01]  /*7870*/  STL.64 [R1+0x2b0], R142 ;  /* 0x0002b08e01007387 */ /* 0x0007e20000100a00 */
[----:B----4-:R-:W-:-:S03]  /*7880*/  IMAD.WIDE R138, R2, 0x4, R170 ;  /* 0x00000004028a7825 */ /* 0x010fc600078e02aa */
[----:B------:R4:W-:Y:S04]  /*7890*/  LDGSTS.E [R136+0x1a800], [R144.64], !P3 ;  /* 0x1a80000090887fae */ /* 0x0009e8000d921844 */
[----:B------:R5:W-:Y:S04]  /*78a0*/  STL.64 [R1+0x2a8], R140 ;  /* 0x0002a88c01007387 */ /* 0x000be80000100a00 */
[----:B------:R3:W-:Y:S04]  /*78b0*/  LDGSTS.E [R136+0x1aa00], [R142.64], !P3 ;  /* 0x1aa000008e887fae */ /* 0x0007e8000d921844 */
[----:B------:R1:W-:Y:S04]  /*78c0*/  STL.64 [R1+0x2a0], R138 ;  /* 0x0002a08a01007387 */ /* 0x0003e80000100a00 */
[----:B------:R5:W-:Y:S04]  /*78d0*/  LDGSTS.E [R136+0x1ac00], [R140.64], !P3 ;  /* 0x1ac000008c887fae */ /* 0x000be8000d921844 */
[----:B---3--:R-:W3:Y:S04]  /*78e0*/  LDL.LU.64 R142, [R1+0x1e8] ;  /* 0x0001e800018e7983 */ /* 0x008ee80000300a00 */
[----:B------:R1:W-:Y:S04]  /*78f0*/  LDGSTS.E [R136+0x1ae00], [R138.64], !P3 ;  /* 0x1ae000008a887fae */ /* 0x0003e8000d921844 */
[----:B-----5:R-:W5:Y:S04]  /*7900*/  LDL.LU.64 R140, [R1+0x1e0] ;  /* 0x0001e000018c7983 */ /* 0x020f680000300a00 */
[----:B-1----:R-:W5:Y:S01]  /*7910*/  LDL.LU.64 R138, [R1+0x1d8] ;  /* 0x0001d800018a7983 */ /* 0x002f620000300a00 */
[----:B------:R-:W-:-:S04]  /*7920*/  IADD3 R0, R137, -0x3a, RZ ;  /* 0xffffffc689007810 */ /* 0x000fc80007ffe0ff */
[----:B------:R-:W-:Y:S01]  /*7930*/  ISETP.GE.U32.AND P2, PT, R0, 0x7fffffa7, PT ;  /* 0x7fffffa70000780c */ /* 0x000fe20003f46070 */
[----:B------:R-:W-:Y:S01]  /*7940*/  IMAD.WIDE R150, R2, 0x4, R172 ;  /* 0x0000000402967825 */ /* 0x000fe200078e02ac */
[----:B------:R-:W-:-:S03]  /*7950*/  IADD3 R0, R137, -0x3e, RZ ;  /* 0xffffffc289007810 */ /* 0x000fc60007ffe0ff */
[----:B--2---:R-:W-:Y:S01]  /*7960*/  IMAD.WIDE R148, R2, 0x4, R174 ;  /* 0x0000000402947825 */ /* 0x004fe200078e02ae */
[----:B------:R-:W-:-:S03]  /*7970*/  ISETP.GE.U32.AND P5, PT, R0, 0x7fffffa3, PT ;  /* 0x7fffffa30000780c */ /* 0x000fc60003fa6070 */
[C---:B------:R-:W-:Y:S01]  /*7980*/  IMAD.WIDE R146, R2.reuse, 0x4, R176 ;  /* 0x0000000402927825 */ /* 0x040fe200078e02b0 */
[----:B------:R1:W-:Y:S03]  /*7990*/  STL.64 [R1+0x290], R150 ;  /* 0x0002909601007387 */ /* 0x0003e60000100a00 */
[C---:B----4-:R-:W-:Y:S01]  /*79a0*/  IMAD.WIDE R144, R2.reuse, 0x4, R178 ;  /* 0x0000000402907825 */ /* 0x050fe200078e02b2 */
[----:B------:R2:W-:Y:S04]  /*79b0*/  STL.64 [R1+0x288], R148 ;  /* 0x0002889401007387 */ /* 0x0005e80000100a00 */
[----:B------:R4:W-:Y:S04]  /*79c0*/  STL.64 [R1+0x280], R146 ;  /* 0x0002809201007387 */ /* 0x0009e80000100a00 */
[----:B------:R1:W-:Y:S04]  /*79d0*/  LDGSTS.E [R136+0x1c800], [R150.64], !P2 ;  /* 0x1c80000096887fae */ /* 0x0003e8000d121844 */
[----:B------:R2:W-:Y:S04]  /*79e0*/  STL.64 [R1+0x278], R144 ;  /* 0x0002789001007387 */ /* 0x0005e80000100a00 */
[----:B------:R2:W-:Y:S04]  /*79f0*/  LDGSTS.E [R136+0x1ca00], [R148.64], !P2 ;  /* 0x1ca0000094887fae */ /* 0x0005e8000d121844 */
[----:B------:R-:W5:Y:S01]  /*7a00*/  LDL.LU.64 R164, [R1+0x1d0] ;  /* 0x0001d00001a47983 */ /* 0x000f620000300a00 */
[----:B-1----:R-:W-:-:S03]  /*7a10*/  IMAD.WIDE R150, R2, 0x4, R180 ;  /* 0x0000000402967825 */ /* 0x002fc600078e02b4 */
[----:B------:R4:W-:Y:S04]  /*7a20*/  LDGSTS.E [R136+0x1cc00], [R146.64], !P2 ;  /* 0x1cc0000092887fae */ /* 0x0009e8000d121844 */
[----:B------:R-:W5:Y:S01]  /*7a30*/  LDL.LU.64 R248, [R1+0x168] ;  /* 0x0001680001f87983 */ /* 0x000f620000300a00 */
[----:B--2---:R-:W-:-:S03]  /*7a40*/  IMAD.WIDE R148, R2, 0x4, R182 ;  /* 0x0000000402947825 */ /* 0x004fc600078e02b6 */
[----:B------:R1:W-:Y:S04]  /*7a50*/  LDGSTS.E [R136+0x1ce00], [R144.64], !P2 ;  /* 0x1ce0000090887fae */ /* 0x0003e8000d121844 */
[----:B------:R-:W2:Y:S01]  /*7a60*/  LDL.LU.64 R250, [R1+0x160] ;  /* 0x0001600001fa7983 */ /* 0x000ea20000300a00 */
[----:B----4-:R-:W-:-:S03]  /*7a70*/  IMAD.WIDE R146, R2, 0x4, R184 ;  /* 0x0000000402927825 */ /* 0x010fc600078e02b8 */
[----:B------:R-:W4:Y:S01]  /*7a80*/  LDL.LU.64 R156, [R1+0x158] ;  /* 0x00015800019c7983 */ /* 0x000f220000300a00 */
[----:B-1----:R-:W-:-:S03]  /*7a90*/  IMAD.WIDE R144, R2, 0x4, R186 ;  /* 0x0000000402907825 */ /* 0x002fc600078e02ba */
[----:B------:R-:W2:Y:S04]  /*7aa0*/  LDL.LU.64 R154, [R1+0x150] ;  /* 0x00015000019a7983 */ /* 0x000ea80000300a00 */
[----:B------:R1:W-:Y:S04]  /*7ab0*/  STL.64 [R1+0x250], R150 ;  /* 0x0002509601007387 */ /* 0x0003e80000100a00 */
[----:B------:R1:W-:Y:S04]  /*7ac0*/  STL.64 [R1+0x248], R148 ;  /* 0x0002489401007387 */ /* 0x0003e80000100a00 */
[----:B------:R1:W-:Y:S04]  /*7ad0*/  STL.64 [R1+0x240], R146 ;  /* 0x0002409201007387 */ /* 0x0003e80000100a00 */
[----:B------:R1:W-:Y:S04]  /*7ae0*/  STL.64 [R1+0x238], R144 ;  /* 0x0002389001007387 */ /* 0x0003e80000100a00 */
[----:B------:R1:W-:Y:S04]  /*7af0*/  LDGSTS.E [R136+0x1e800], [R150.64], !P5 ;  /* 0x1e80000096887fae */ /* 0x0003e8000e921844 */
[----:B------:R-:W2:Y:S04]  /*7b00*/  LDL.LU.64 R152, [R1+0xe8] ;  /* 0x0000e80001987983 */ /* 0x000ea80000300a00 */
[----:B------:R1:W-:Y:S04]  /*7b10*/  LDGSTS.E [R136+0x1ea00], [R148.64], !P5 ;  /* 0x1ea0000094887fae */ /* 0x0003e8000e921844 */
[----:B-1----:R-:W2:Y:S04]  /*7b20*/  LDL.LU.64 R150, [R1+0xe0] ;  /* 0x0000e00001967983 */ /* 0x002ea80000300a00 */
[----:B------:R1:W-:Y:S04]  /*7b30*/  LDGSTS.E [R136+0x1ec00], [R146.64], !P5 ;  /* 0x1ec0000092887fae */ /* 0x0003e8000e921844 */
[----:B------:R-:W2:Y:S04]  /*7b40*/  LDL.LU.64 R148, [R1+0xd8] ;  /* 0x0000d80001947983 */ /* 0x000ea80000300a00 */
[----:B------:R3:W-:Y:S04]  /*7b50*/  LDGSTS.E [R136+0x1ee00], [R144.64], !P5 ;  /* 0x1ee0000090887fae */ /* 0x0007e8000e921844 */
[----:B-1----:R-:W2:Y:S01]  /*7b60*/  LDL.LU.64 R146, [R1+0xd0] ;  /* 0x0000d00001927983 */ /* 0x002ea20000300a00 */
[----:B---3--:R-:W-:-:S05]  /*7b70*/  IMAD.WIDE R170, R2, 0x4, R142 ;  /* 0x0000000402aa7825 */ /* 0x008fca00078e028e */
[----:B------:R-:W-:Y:S01]  /*7b80*/  STL.64 [R1+0x410], R170 ;  /* 0x000410aa01007387 */ /* 0x000fe20000100a00 */
[----:B-----5:R-:W-:-:S03]  /*7b90*/  IMAD.WIDE R168, R2, 0x4, R140 ;  /* 0x0000000402a87825 */ /* 0x020fc600078e028c */
[----:B------:R-:W3:Y:S04]  /*7ba0*/  LDL.LU.64 R144, [R1+0x68] ;  /* 0x0000680001907983 */ /* 0x000ee80000300a00 */
[----:B------:R-:W5:Y:S01]  /*7bb0*/  LDL.LU.64 R142, [R1+0x60] ;  /* 0x00006000018e7983 */ /* 0x000f620000300a00 */
[----:B------:R-:W-:-:S03]  /*7bc0*/  IMAD.WIDE R166, R2, 0x4, R138 ;  /* 0x0000000402a67825 */ /* 0x000fc600078e028a */
[----:B------:R-:W-:Y:S04]  /*7bd0*/  STL.64 [R1+0x408], R168 ;  /* 0x000408a801007387 */ /* 0x000fe80000100a00 */
[----:B------:R-:W5:Y:S04]  /*7be0*/  LDL.LU.64 R140, [R1+0x58] ;  /* 0x00005800018c7983 */ /* 0x000f680000300a00 */
[----:B------:R1:W-:Y:S04]  /*7bf0*/  STL.64 [R1+0x400], R166 ;  /* 0x000400a601007387 */ /* 0x0003e80000100a00 */
[----:B------:R-:W5:Y:S01]  /*7c00*/  LDL.LU.64 R138, [R1+0x50] ;  /* 0x00005000018a7983 */ /* 0x000f620000300a00 */
[----:B------:R-:W-:Y:S01]  /*7c10*/  IADD3 R0, R137, -0x23, RZ ;  /* 0xffffffdd89007810 */ /* 0x000fe20007ffe0ff */
[----:B------:R-:W-:-:S03]  /*7c20*/  IMAD.SHL.U32 R135, R135, 0x4, RZ ;  /* 0x0000000487877824 */ /* 0x000fc600078e00ff */
[----:B------:R-:W-:Y:S02]  /*7c30*/  ISETP.GE.U32.AND P3, PT, R0, 0x7fffffbe, PT ;  /* 0x7fffffbe0000780c */ /* 0x000fe40003f66070 */
[----:B------:R-:W-:Y:S02]  /*7c40*/  IADD3 R0, R137, -0x27, RZ ;  /* 0xffffffd989007810 */ /* 0x000fe40007ffe0ff */
[----:B------:R-:W-:Y:S02]  /*7c50*/  LOP3.LUT R135, R135, 0x40, RZ, 0x3c, !PT ;  /* 0x0000004087877812 */ /* 0x000fe400078e3cff */
[----:B------:R-:W-:Y:S02]  /*7c60*/  ISETP.GE.U32.AND P2, PT, R0, 0x7fffffba, PT ;  /* 0x7fffffba0000780c */ /* 0x000fe40003f46070 */
[----:B------:R-:W-:-:S04]  /*7c70*/  IADD3 R0, R137, -0x2b, RZ ;  /* 0xffffffd589007810 */ /* 0x000fc80007ffe0ff */
[----:B------:R-:W-:Y:S01]  /*7c80*/  ISETP.GE.U32.AND P5, PT, R0, 0x7fffffb6, PT ;  /* 0x7fffffb60000780c */ /* 0x000fe20003fa6070 */
[----:B------:R1:W-:Y:S01]  /*7c90*/  LDGSTS.E [R135+0x11000], [R170.64], !P3 ;  /* 0x11000000aa877fae */ /* 0x0003e2000d921844 */
[----:B------:R-:W-:-:S03]  /*7ca0*/  IADD3 R0, R137, -0x2f, RZ ;  /* 0xffffffd189007810 */ /* 0x000fc60007ffe0ff */
[----:B------:R1:W-:Y:S01]  /*7cb0*/  LDGSTS.E [R135+0x11200], [R168.64], !P3 ;  /* 0x11200000a8877fae */ /* 0x0003e2000d921844 */
[----:B------:R-:W-:-:S03]  /*7cc0*/  IMAD.WIDE R164, R2, 0x4, R164 ;  /* 0x0000000402a47825 */ /* 0x000fc600078e02a4 */
[----:B------:R1:W-:Y:S04]  /*7cd0*/  LDGSTS.E [R135+0x11400], [R166.64], !P3 ;  /* 0x11400000a6877fae */ /* 0x0003e8000d921844 */
[----:B------:R2:W-:Y:S04]  /*7ce0*/  STL.64 [R1+0x3f8], R164 ;  /* 0x0003f8a401007387 */ /* 0x0005e80000100a00 */
[----:B------:R2:W-:Y:S01]  /*7cf0*/  LDGSTS.E [R135+0x11600], [R164.64], !P3 ;  /* 0x11600000a4877fae */ /* 0x0005e2000d921844 */
[----:B------:R-:W-:Y:S01]  /*7d00*/  ISETP.GE.U32.AND P3, PT, R0, 0x7fffffb2, PT ;  /* 0x7fffffb20000780c */ /* 0x000fe20003f66070 */
[----:B-1----:R-:W-:Y:S01]  /*7d10*/  IMAD.WIDE R166, R2, 0x4, R248 ;  /* 0x0000000402a67825 */ /* 0x002fe200078e02f8 */
[----:B------:R-:W-:-:S04]  /*7d20*/  IADD3 R0, R137, -0x33, RZ ;  /* 0xffffffcd89007810 */ /* 0x000fc80007ffe0ff */
[----:B------:R1:W-:Y:S01]  /*7d30*/  LDGSTS.E [R135+0x13000], [R166.64], !P2 ;  /* 0x13000000a6877fae */ /* 0x0003e2000d121844 */
[----:B----4-:R-:W-:-:S04]  /*7d40*/  IMAD.WIDE R156, R2, 0x4, R156 ;  /* 0x00000004029c7825 */ /* 0x010fc800078e029c */
[----:B--2---:R-:W-:-:S04]  /*7d50*/  IMAD.WIDE R164, R2, 0x4, R250 ;  /* 0x0000000402a47825 */ /* 0x004fc800078e02fa */
[----:B------:R-:W-:Y:S01]  /*7d60*/  IMAD.WIDE R154, R2, 0x4, R154 ;  /* 0x00000004029a7825 */ /* 0x000fe200078e029a */
[----:B------:R2:W-:Y:S04]  /*7d70*/  LDGSTS.E [R135+0x13200], [R164.64], !P2 ;  /* 0x13200000a4877fae */ /* 0x0005e8000d121844 */
[----:B------:R2:W-:Y:S04]  /*7d80*/  LDGSTS.E [R135+0x13400], [R156.64], !P2 ;  /* 0x134000009c877fae */ /* 0x0005e8000d121844 */
[----:B------:R-:W-:Y:S04]  /*7d90*/  STL.64 [R1+0x3b0], R166 ;  /* 0x0003b0a601007387 */ /* 0x000fe80000100a00 */
[----:B------:R1:W-:Y:S01]  /*7da0*/  LDGSTS.E [R135+0x13600], [R154.64], !P2 ;  /* 0x136000009a877fae */ /* 0x0003e2000d121844 */
[----:B------:R-:W-:-:S03]  /*7db0*/  ISETP.GE.U32.AND P2, PT, R0, 0x7fffffae, PT ;  /* 0x7fffffae0000780c */ /* 0x000fc60003f46070 */
[----:B------:R-:W-:Y:S01]  /*7dc0*/  STL.64 [R1+0x3a8], R164 ;  /* 0x0003a8a401007387 */ /* 0x000fe20000100a00 */
[----:B------:R-:W-:-:S03]  /*7dd0*/  IMAD.WIDE R152, R2, 0x4, R152 ;  /* 0x0000000402987825 */ /* 0x000fc600078e0298 */
[----:B------:R-:W-:Y:S01]  /*7de0*/  STL.64 [R1+0x3a0], R156 ;  /* 0x0003a09c01007387 */ /* 0x000fe20000100a00 */
[----:B------:R-:W-:-:S03]  /*7df0*/  IADD3 R0, R137, -0x37, RZ ;  /* 0xffffffc989007810 */ /* 0x000fc60007ffe0ff */
[----:B------:R-:W-:Y:S01]  /*7e00*/  STL.64 [R1+0x398], R154 ;  /* 0x0003989a01007387 */ /* 0x000fe20000100a00 */
[----:B------:R-:W-:-:S03]  /*7e10*/  IMAD.WIDE R150, R2, 0x4, R150 ;  /* 0x0000000402967825 */ /* 0x000fc600078e0296 */
[----:B------:R-:W-:Y:S04]  /*7e20*/  STL.64 [R1+0x230], R152 ;  /* 0x0002309801007387 */ /* 0x000fe80000100a00 */
[----:B------:R1:W-:Y:S01]  /*7e30*/  LDGSTS.E [R135+0x15000], [R152.64], !P5 ;  /* 0x1500000098877fae */ /* 0x0003e2000e921844 */
[----:B------:R-:W-:-:S03]  /*7e40*/  IMAD.WIDE R148, R2, 0x4, R148 ;  /* 0x0000000402947825 */ /* 0x000fc600078e0294 */
[----:B------:R-:W-:Y:S04]  /*7e50*/  STL.64 [R1+0x228], R150 ;  /* 0x0002289601007387 */ /* 0x000fe80000100a00 */
[----:B------:R1:W-:Y:S01]  /*7e60*/  LDGSTS.E [R135+0x15200], [R150.64], !P5 ;  /* 0x1520000096877fae */ /* 0x0003e2000e921844 */
[----:B------:R-:W-:-:S03]  /*7e70*/  IMAD.WIDE R146, R2, 0x4, R146 ;  /* 0x0000000402927825 */ /* 0x000fc600078e0292 */
[----:B------:R-:W-:Y:S04]  /*7e80*/  STL.64 [R1+0x220], R148 ;  /* 0x0002209401007387 */ /* 0x000fe80000100a00 */
[----:B------:R1:W-:Y:S04]  /*7e90*/  LDGSTS.E [R135+0x15400], [R148.64], !P5 ;  /* 0x1540000094877fae */ /* 0x0003e8000e921844 */
[----:B------:R-:W-:Y:S04]  /*7ea0*/  STL.64 [R1+0x208], R146 ;  /* 0x0002089201007387 */ /* 0x000fe80000100a00 */
[----:B------:R1:W-:Y:S01]  /*7eb0*/  LDGSTS.E [R135+0x15600], [R146.64], !P5 ;  /* 0x1560000092877fae */ /* 0x0003e2000e921844 */
[----:B------:R-:W-:Y:S01]  /*7ec0*/  ISETP.GE.U32.AND P5, PT, R0, 0x7fffffaa, PT ;  /* 0x7fffffaa0000780c */ /* 0x000fe20003fa6070 */
[----:B---3--:R-:W-:-:S04]  /*7ed0*/  IMAD.WIDE R144, R2, 0x4, R144 ;  /* 0x0000000402907825 */ /* 0x008fc800078e0290 */
[C---:B-----5:R-:W-:Y:S01]  /*7ee0*/  IMAD.WIDE R142, R2.reuse, 0x4, R142 ;  /* 0x00000004028e7825 */ /* 0x060fe200078e028e */
[----:B------:R3:W-:Y:S04]  /*7ef0*/  STL.64 [R1+0x200], R144 ;  /* 0x0002009001007387 */ /* 0x0007e80000100a00 */
[----:B------:R3:W-:Y:S01]  /*7f00*/  LDGSTS.E [R135+0x17000], [R144.64], !P3 ;  /* 0x1700000090877fae */ /* 0x0007e2000d921844 */
[----:B------:R-:W-:-:S03]  /*7f10*/  IMAD.WIDE R140, R2, 0x4, R140 ;  /* 0x00000004028c7825 */ /* 0x000fc600078e028c */
[----:B------:R5:W-:Y:S04]  /*7f20*/  STL.64 [R1+0x1f8], R142 ;  /* 0x0001f88e01007387 */ /* 0x000be80000100a00 */
[----:B------:R5:W-:Y:S01]  /*7f30*/  LDGSTS.E [R135+0x17200], [R142.64], !P3 ;  /* 0x172000008e877fae */ /* 0x000be2000d921844 */
[----:B------:R-:W-:-:S03]  /*7f40*/  IMAD.WIDE R138, R2, 0x4, R138 ;  /* 0x00000004028a7825 */ /* 0x000fc600078e028a */
[----:B------:R1:W-:Y:S01]  /*7f50*/  STL.64 [R1+0x1f0], R140 ;  /* 0x0001f08c01007387 */ /* 0x0003e20000100a00 */
[----:B---3--:R-:W-:-:S03]  /*7f60*/  IMAD.WIDE R144, R2, 0x4, R246 ;  /* 0x0000000402907825 */ /* 0x008fc600078e02f6 */
[----:B------:R1:W-:Y:S01]  /*7f70*/  LDGSTS.E [R135+0x17400], [R140.64], !P3 ;  /* 0x174000008c877fae */ /* 0x0003e2000d921844 */
[----:B-----5:R-:W-:-:S03]  /*7f80*/  IMAD.WIDE R142, R2, 0x4, R244 ;  /* 0x00000004028e7825 */ /* 0x020fc600078e02f4 */
[----:B------:R3:W-:Y:S04]  /*7f90*/  STL.64 [R1+0x1e8], R138 ;  /* 0x0001e88a01007387 */ /* 0x0007e80000100a00 */
[----:B------:R3:W-:Y:S01]  /*7fa0*/  LDGSTS.E [R135+0x17600], [R138.64], !P3 ;  /* 0x176000008a877fae */ /* 0x0007e2000d921844 */
[----:B-1----:R-:W-:-:S03]  /*7fb0*/  IMAD.WIDE R140, R2, 0x4, R242 ;  /* 0x00000004028c7825 */ /* 0x002fc600078e02f2 */
[----:B------:R1:W-:Y:S04]  /*7fc0*/  STL.64 [R1+0x1e0], R144 ;  /* 0x0001e09001007387 */ /* 0x0003e80000100a00 */
[----:B------:R1:W-:Y:S01]  /*7fd0*/  LDGSTS.E [R135+0x19000], [R144.64], !P2 ;  /* 0x1900000090877fae */ /* 0x0003e2000d121844 */
[----:B---3--:R-:W-:-:S03]  /*7fe0*/  IMAD.WIDE R138, R2, 0x4, R240 ;  /* 0x00000004028a7825 */ /* 0x008fc600078e02f0 */
        /* <DEDUP_REMOVED lines=9> */
[----:B------:R-:W-:Y:S04]  /*8080*/  STL.64 [R1+0x1a0], R144 ;  /* 0x0001a09001007387 */ /* 0x000fe80000100a00 */
[----:B------:R1:W-:Y:S01]  /*8090*/  STL.64 [R1+0x198], R142 ;  /* 0x0001988e01007387 */ /* 0x0003e20000100a00 */
[----:B---3--:R-:W-:-:S03]  /*80a0*/  IMAD.WIDE R138, R2, 0x4, R194 ;  /* 0x00000004028a7825 */ /* 0x008fc600078e02c2 */
[----:B------:R3:W-:Y:S04]  /*80b0*/  LDGSTS.E [R135+0x1b000], [R144.64], !P5 ;  /* 0x1b00000090877fae */ /* 0x0007e8000e921844 */
[----:B------:R5:W-:Y:S04]  /*80c0*/  STL.64 [R1+0x190], R140 ;  /* 0x0001908c01007387 */ /* 0x000be80000100a00 */
[----:B------:R1:W-:Y:S04]  /*80d0*/  LDGSTS.E [R135+0x1b200], [R142.64], !P5 ;  /* 0x1b2000008e877fae */ /* 0x0003e8000e921844 */
[----:B------:R2:W-:Y:S04]  /*80e0*/  STL.64 [R1+0x188], R138 ;  /* 0x0001888a01007387 */ /* 0x0005e80000100a00 */
[----:B------:R5:W-:Y:S04]  /*80f0*/  LDGSTS.E [R135+0x1b400], [R140.64], !P5 ;  /* 0x1b4000008c877fae */ /* 0x000be8000e921844 */
[----:B-1----:R-:W4:Y:S04]  /*8100*/  LDL.LU.64 R142, [R1+0x1c8] ;  /* 0x0001c800018e7983 */ /* 0x002f280000300a00 */
[----:B------:R2:W-:Y:S04]  /*8110*/  LDGSTS.E [R135+0x1b600], [R138.64], !P5 ;  /* 0x1b6000008a877fae */ /* 0x0005e8000e921844 */
[----:B-----5:R-:W5:Y:S04]  /*8120*/  LDL.LU.64 R140, [R1+0x1c0] ;  /* 0x0001c000018c7983 */ /* 0x020f680000300a00 */
[----:B--2---:R-:W2:Y:S01]  /*8130*/  LDL.LU.64 R138, [R1+0x1b8] ;  /* 0x0001b800018a7983 */ /* 0x004ea20000300a00 */
[----:B------:R-:W-:-:S04]  /*8140*/  IADD3 R0, R137, -0x3b, RZ ;  /* 0xffffffc589007810 */ /* 0x000fc80007ffe0ff */
[----:B------:R-:W-:Y:S01]  /*8150*/  ISETP.GE.U32.AND P3, PT, R0, 0x7fffffa6, PT ;  /* 0x7fffffa60000780c */ /* 0x000fe20003f66070 */
[----:B------:R-:W-:Y:S01]  /*8160*/  IMAD.WIDE R150, R2, 0x4, R196 ;  /* 0x0000000402967825 */ /* 0x000fe200078e02c4 */
[----:B------:R-:W-:-:S03]  /*8170*/  IADD3 R0, R137, -0x3f, RZ ;  /* 0xffffffc189007810 */ /* 0x000fc60007ffe0ff */
[----:B------:R-:W-:Y:S01]  /*8180*/  IMAD.WIDE R148, R2, 0x4, R198 ;  /* 0x0000000402947825 */ /* 0x000fe200078e02c6 */
[----:B------:R-:W-:-:S03]  /*8190*/  ISETP.GE.U32.AND P2, PT, R0, 0x7fffffa2, PT ;  /* 0x7fffffa20000780c */ /* 0x000fc60003f46070 */
[C---:B------:R-:W-:Y:S01]  /*81a0*/  IMAD.WIDE R146, R2.reuse, 0x4, R200 ;  /* 0x0000000402927825 */ /* 0x040fe200078e02c8 */
[----:B------:R1:W-:Y:S03]  /*81b0*/  STL.64 [R1+0x180], R150 ;  /* 0x0001809601007387 */ /* 0x0003e60000100a00 */
[C---:B---3--:R-:W-:Y:S01]  /*81c0*/  IMAD.WIDE R144, R2.reuse, 0x4, R202 ;  /* 0x0000000402907825 */ /* 0x048fe200078e02ca */
[----:B------:R3:W-:Y:S04]  /*81d0*/  STL.64 [R1+0x178], R148 ;  /* 0x0001789401007387 */ /* 0x0007e80000100a00 */
[----:B------:R1:W-:Y:S04]  /*81e0*/  STL.64 [R1+0x170], R146 ;  /* 0x0001709201007387 */ /* 0x0003e80000100a00 */
[----:B------:R1:W-:Y:S04]  /*81f0*/  LDGSTS.E [R135+0x1d000], [R150.64], !P3 ;  /* 0x1d00000096877fae */ /* 0x0003e8000d921844 */
[----:B------:R3:W-:Y:S04]  /*8200*/  STL.64 [R1+0x168], R144 ;  /* 0x0001689001007387 */ /* 0x0007e80000100a00 */
[----:B------:R3:W-:Y:S04]  /*8210*/  LDGSTS.E [R135+0x1d200], [R148.64], !P3 ;  /* 0x1d20000094877fae */ /* 0x0007e8000d921844 */
[----:B------:R-:W2:Y:S01]  /*8220*/  LDL.LU.64 R164, [R1+0x1b0] ;  /* 0x0001b00001a47983 */ /* 0x000ea20000300a00 */
[----:B-1----:R-:W-:-:S03]  /*8230*/  IMAD.WIDE R150, R2, 0x4, R204 ;  /* 0x0000000402967825 */ /* 0x002fc600078e02cc */
[----:B------:R1:W-:Y:S04]  /*8240*/  LDGSTS.E [R135+0x1d400], [R146.64], !P3 ;  /* 0x1d40000092877fae */ /* 0x0003e8000d921844 */
[----:B------:R-:W2:Y:S01]  /*8250*/  LDL.LU.64 R248, [R1+0x148] ;  /* 0x0001480001f87983 */ /* 0x000ea20000300a00 */
[----:B---3--:R-:W-:-:S03]  /*8260*/  IMAD.WIDE R148, R2, 0x4, R206 ;  /* 0x0000000402947825 */ /* 0x008fc600078e02ce */
[----:B------:R3:W-:Y:S04]  /*8270*/  LDGSTS.E [R135+0x1d600], [R144.64], !P3 ;  /* 0x1d60000090877fae */ /* 0x0007e8000d921844 */
[----:B------:R-:W2:Y:S01]  /*8280*/  LDL.LU.64 R250, [R1+0x140] ;  /* 0x0001400001fa7983 */ /* 0x000ea20000300a00 */
[----:B-1----:R-:W-:-:S03]  /*8290*/  IMAD.WIDE R146, R2, 0x4, R208 ;  /* 0x0000000402927825 */ /* 0x002fc600078e02d0 */
[----:B------:R-:W2:Y:S01]  /*82a0*/  LDL.LU.64 R156, [R1+0x138] ;  /* 0x00013800019c7983 */ /* 0x000ea20000300a00 */
[----:B---3--:R-:W-:-:S03]  /*82b0*/  IMAD.WIDE R144, R2, 0x4, R210 ;  /* 0x0000000402907825 */ /* 0x008fc600078e02d2 */
[----:B------:R-:W3:Y:S04]  /*82c0*/  LDL.LU.64 R154, [R1+0x130] ;  /* 0x00013000019a7983 */ /* 0x000ee80000300a00 */
[----:B------:R1:W-:Y:S04]  /*82d0*/  STL.64 [R1+0x160], R150 ;  /* 0x0001609601007387 */ /* 0x0003e80000100a00 */
[----:B------:R1:W-:Y:S04]  /*82e0*/  STL.64 [R1+0x158], R148 ;  /* 0x0001589401007387 */ /* 0x0003e80000100a00 */
[----:B------:R1:W-:Y:S04]  /*82f0*/  STL.64 [R1+0x150], R146 ;  /* 0x0001509201007387 */ /* 0x0003e80000100a00 */
[----:B------:R1:W-:Y:S04]  /*8300*/  STL.64 [R1+0x128], R144 ;  /* 0x0001289001007387 */ /* 0x0003e80000100a00 */
[----:B------:R1:W-:Y:S04]  /*8310*/  LDGSTS.E [R135+0x1f000], [R150.64], !P2 ;  /* 0x1f00000096877fae */ /* 0x0003e8000d121844 */
[----:B------:R-:W3:Y:S04]  /*8320*/  LDL.LU.64 R152, [R1+0xc8] ;  /* 0x0000c80001987983 */ /* 0x000ee80000300a00 */
[----:B------:R1:W-:Y:S04]  /*8330*/  LDGSTS.E [R135+0x1f200], [R148.64], !P2 ;  /* 0x1f20000094877fae */ /* 0x0003e8000d121844 */
[----:B-1----:R-:W3:Y:S04]  /*8340*/  LDL.LU.64 R150, [R1+0xc0] ;  /* 0x0000c00001967983 */ /* 0x002ee80000300a00 */
[----:B------:R1:W-:Y:S04]  /*8350*/  LDGSTS.E [R135+0x1f400], [R146.64], !P2 ;  /* 0x1f40000092877fae */ /* 0x0003e8000d121844 */
[----:B------:R-:W3:Y:S04]  /*8360*/  LDL.LU.64 R148, [R1+0xb8] ;  /* 0x0000b80001947983 */ /* 0x000ee80000300a00 */
[----:B------:R4:W-:Y:S04]  /*8370*/  LDGSTS.E [R135+0x1f600], [R144.64], !P2 ;  /* 0x1f60000090877fae */ /* 0x0009e8000d121844 */
[----:B-1----:R-:W3:Y:S01]  /*8380*/  LDL.LU.64 R146, [R1+0xb0] ;  /* 0x0000b00001927983 */ /* 0x002ee20000300a00 */
[----:B----4-:R-:W-:-:S05]  /*8390*/  IMAD.WIDE R170, R2, 0x4, R142 ;  /* 0x0000000402aa7825 */ /* 0x010fca00078e028e */
[----:B------:R-:W-:Y:S01]  /*83a0*/  STL.64 [R1+0x120], R170 ;  /* 0x000120aa01007387 */ /* 0x000fe20000100a00 */
[----:B-----5:R-:W-:-:S03]  /*83b0*/  IMAD.WIDE R168, R2, 0x4, R140 ;  /* 0x0000000402a87825 */ /* 0x020fc600078e028c */
[----:B------:R-:W4:Y:S04]  /*83c0*/  LDL.LU.64 R144, [R1+0x48] ;  /* 0x0000480001907983 */ /* 0x000f280000300a00 */
[----:B------:R-:W5:Y:S01]  /*83d0*/  LDL.LU.64 R142, [R1+0x40] ;  /* 0x00004000018e7983 */ /* 0x000f620000300a00 */
[----:B--2---:R-:W-:-:S03]  /*83e0*/  IMAD.WIDE R166, R2, 0x4, R138 ;  /* 0x0000000402a67825 */ /* 0x004fc600078e028a */
[----:B------:R-:W-:Y:S04]  /*83f0*/  STL.64 [R1+0x118], R168 ;  /* 0x000118a801007387 */ /* 0x000fe80000100a00 */
[----:B------:R-:W2:Y:S04]  /*8400*/  LDL.LU.64 R140, [R1+0x38] ;  /* 0x00003800018c7983 */ /* 0x000ea80000300a00 */
[----:B------:R1:W-:Y:S04]  /*8410*/  STL.64 [R1+0x110], R166 ;  /* 0x000110a601007387 */ /* 0x0003e80000100a00 */
[----:B------:R-:W2:Y:S01]  /*8420*/  LDL.LU.64 R138, [R1+0x30] ;  /* 0x00003000018a7983 */ /* 0x000ea20000300a00 */
[----:B------:R-:W-:-:S04]  /*8430*/  IADD3 R0, R137, -0x24, RZ ;  /* 0xffffffdc89007810 */ /* 0x000fc80007ffe0ff */
        /* <DEDUP_REMOVED lines=11> */
[----:B------:R1:W-:Y:S01]  /*84f0*/  LDGSTS.E [R135+0x11e00], [R164.64], !P5 ;  /* 0x11e00000a4877fae */ /* 0x0003e2000e921844 */
[----:B------:R-:W-:-:S03]  /*8500*/  ISETP.GE.U32.AND P5, PT, R0, 0x7fffffb1, PT ;  /* 0x7fffffb10000780c */ /* 0x000fc60003fa6070 */
[----:B------:R1:W-:Y:S02]  /*8510*/  STL.64 [R1+0x108], R164 ;  /* 0x000108a401007387 */ /* 0x0003e40000100a00 */
[----:B-1----:R-:W-:Y:S01]  /*8520*/  IMAD.WIDE R166, R2, 0x4, R248 ;  /* 0x0000000402a67825 */ /* 0x002fe200078e02f8 */
[----:B------:R-:W-:-:S03]  /*8530*/  IADD3 R0, R137, -0x34, RZ ;  /* 0xffffffcc89007810 */ /* 0x000fc60007ffe0ff */
[----:B------:R-:W-:-:S04]  /*8540*/  IMAD.WIDE R156, R2, 0x4, R156 ;  /* 0x00000004029c7825 */ /* 0x000fc800078e029c */
[C---:B------:R-:W-:Y:S01]  /*8550*/  IMAD.WIDE R164, R2.reuse, 0x4, R250 ;  /* 0x0000000402a47825 */ /* 0x040fe200078e02fa */
[----:B------:R-:W-:Y:S03]  /*8560*/  STL.64 [R1+0x100], R166 ;  /* 0x000100a601007387 */ /* 0x000fe60000100a00 */
[C---:B---3--:R-:W-:Y:S01]  /*8570*/  IMAD.WIDE R154, R2.reuse, 0x4, R154 ;  /* 0x00000004029a7825 */ /* 0x048fe200078e029a */
[----:B------:R1:W-:Y:S04]  /*8580*/  LDGSTS.E [R135+0x13800], [R166.64], !P3 ;  /* 0x13800000a6877fae */ /* 0x0003e8000d921844 */
[----:B------:R-:W-:Y:S04]  /*8590*/  STL.64 [R1+0xf8], R164 ;  /* 0x0000f8a401007387 */ /* 0x000fe80000100a00 */
[----:B------:R1:W-:Y:S04]  /*85a0*/  LDGSTS.E [R135+0x13a00], [R164.64], !P3 ;  /* 0x13a00000a4877fae */ /* 0x0003e8000d921844 */
[----:B------:R-:W-:Y:S04]  /*85b0*/  STL.64 [R1+0xf0], R156 ;  /* 0x0000f09c01007387 */ /* 0x000fe80000100a00 */
[----:B------:R1:W-:Y:S01]  /*85c0*/  LDGSTS.E [R135+0x13c00], [R156.64], !P3 ;  /* 0x13c000009c877fae */ /* 0x0003e2000d921844 */
[----:B------:R-:W-:-:S03]  /*85d0*/  IMAD.WIDE R152, R2, 0x4, R152 ;  /* 0x0000000402987825 */ /* 0x000fc600078e0298 */
[----:B------:R-:W-:Y:S04]  /*85e0*/  STL.64 [R1+0xe8], R154 ;  /* 0x0000e89a01007387 */ /* 0x000fe80000100a00 */
[----:B------:R1:W-:Y:S01]  /*85f0*/  LDGSTS.E [R135+0x13e00], [R154.64], !P3 ;  /* 0x13e000009a877fae */ /* 0x0003e2000d921844 */
[----:B------:R-:W-:Y:S01]  /*8600*/  IMAD.WIDE R150, R2, 0x4, R150 ;  /* 0x0000000402967825 */ /* 0x000fe200078e0296 */
[----:B------:R-:W-:Y:S02]  /*8610*/  ISETP.GE.U32.AND P3, PT, R0, 0x7fffffad, PT ;  /* 0x7fffffad0000780c */ /* 0x000fe40003f66070 */
        /* <DEDUP_REMOVED lines=10> */
[----:B----4-:R-:W-:-:S04]  /*86c0*/  IMAD.WIDE R144, R2, 0x4, R144 ;  /* 0x0000000402907825 */ /* 0x010fc800078e0290 */
[C---:B-----5:R-:W-:Y:S01]  /*86d0*/  IMAD.WIDE R142, R2.reuse, 0x4, R142 ;  /* 0x00000004028e7825 */ /* 0x060fe200078e028e */
[----:B------:R4:W-:Y:S04]  /*86e0*/  STL.64 [R1+0xc0], R144 ;  /* 0x0000c09001007387 */ /* 0x0009e80000100a00 */
[----:B------:R4:W-:Y:S01]  /*86f0*/  LDGSTS.E [R135+0x17800], [R144.64], !P5 ;  /* 0x1780000090877fae */ /* 0x0009e2000e921844 */
[----:B--2---:R-:W-:-:S03]  /*8700*/  IMAD.WIDE R140, R2, 0x4, R140 ;  /* 0x00000004028c7825 */ /* 0x004fc600078e028c */
[----:B------:R-:W-:Y:S04]  /*8710*/  STL.64 [R1+0xb8], R142 ;  /* 0x0000b88e01007387 */ /* 0x000fe80000100a00 */
[----:B------:R2:W-:Y:S01]  /*8720*/  LDGSTS.E [R135+0x17a00], [R142.64], !P5 ;  /* 0x17a000008e877fae */ /* 0x0005e2000e921844 */
[----:B------:R-:W-:-:S03]  /*8730*/  IMAD.WIDE R138, R2, 0x4, R138 ;  /* 0x00000004028a7825 */ /* 0x000fc600078e028a */
[----:B------:R5:W-:Y:S04]  /*8740*/  STL.64 [R1+0xb0], R140 ;  /* 0x0000b08c01007387 */ /* 0x000be80000100a00 */
[----:B------:R5:W-:Y:S01]  /*8750*/  LDGSTS.E [R135+0x17c00], [R140.64], !P5 ;  /* 0x17c000008c877fae */ /* 0x000be2000e921844 */
[----:B----4-:R-:W-:-:S03]  /*8760*/  IMAD.WIDE R144, R2, 0x4, R216 ;  /* 0x0000000402907825 */ /* 0x010fc600078e02d8 */
[----:B------:R4:W-:Y:S04]  /*8770*/  STL.64 [R1+0xa8], R138 ;  /* 0x0000a88a01007387 */ /* 0x0009e80000100a00 */
[----:B------:R4:W-:Y:S01]  /*8780*/  LDGSTS.E [R135+0x17e00], [R138.64], !P5 ;  /* 0x17e000008a877fae */ /* 0x0009e2000e921844 */
[----:B-----5:R-:W-:-:S04]  /*8790*/  IMAD.WIDE R140, R2, 0x4, R212 ;  /* 0x00000004028c7825 */ /* 0x020fc800078e02d4 */
[----:B--2---:R-:W-:-:S04]  /*87a0*/  IMAD.WIDE R142, R2, 0x4, R218 ;  /* 0x00000004028e7825 */ /* 0x004fc800078e02da */
[C---:B----4-:R-:W-:Y:S01]  /*87b0*/  IMAD.WIDE R138, R2.reuse, 0x4, R214 ;  /* 0x00000004028a7825 */ /* 0x050fe200078e02d6 */
[----:B------:R2:W-:Y:S04]  /*87c0*/  STL.64 [R1+0xa0], R140 ;  /* 0x0000a08c01007387 */ /* 0x0005e80000100a00 */
[----:B------:R2:W-:Y:S04]  /*87d0*/  LDGSTS.E [R135+0x19800], [R140.64], !P3 ;  /* 0x198000008c877fae */ /* 0x0005e8000d921844 */
[----:B------:R4:W-:Y:S04]  /*87e0*/  STL.64 [R1+0x98], R138 ;  /* 0x0000988a01007387 */ /* 0x0009e80000100a00 */
[----:B------:R4:W-:Y:S04]  /*87f0*/  LDGSTS.E [R135+0x19a00], [R138.64], !P3 ;  /* 0x19a000008a877fae */ /* 0x0009e8000d921844 */
[----:B--2---:R-:W2:Y:S04]  /*8800*/  LDL.LU.64 R140, [R1+0x218] ;  /* 0x00021800018c7983 */ /* 0x004ea80000300a00 */
[----:B------:R5:W-:Y:S04]  /*8810*/  STL.64 [R1+0x90], R144 ;  /* 0x0000909001007387 */ /* 0x000be80000100a00 */
[----:B------:R1:W-:Y:S04]  /*8820*/  STL.64 [R1+0x88], R142 ;  /* 0x0000888e01007387 */ /* 0x0003e80000100a00 */
[----:B----4-:R-:W4:Y:S01]  /*8830*/  LDL.LU.64 R138, [R1+0x210] ;  /* 0x00021000018a7983 */ /* 0x010f220000300a00 */
[----:B------:R-:W-:Y:S01]  /*8840*/  IADD3 R0, R137, -0x38, RZ ;  /* 0xffffffc889007810 */ /* 0x000fe20007ffe0ff */
[----:B---3--:R-:W-:-:S02]  /*8850*/  IMAD.WIDE R148, R2, 0x4, R220 ;  /* 0x0000000402947825 */ /* 0x008fc400078e02dc */
[----:B------:R5:W-:Y:S01]  /*8860*/  LDGSTS.E [R135+0x19c00], [R144.64], !P3 ;  /* 0x19c0000090877fae */ /* 0x000be2000d921844 */
[----:B------:R-:W-:Y:S02]  /*8870*/  ISETP.GE.U32.AND P2, PT, R0, 0x7fffffa9, PT ;  /* 0x7fffffa90000780c */ /* 0x000fe40003f46070 */
[----:B------:R-:W-:Y:S01]  /*8880*/  IADD3 R0, R137, -0x3c, RZ ;  /* 0xffffffc489007810 */ /* 0x000fe20007ffe0ff */
[----:B-1----:R-:W-:Y:S01]  /*8890*/  IMAD.WIDE R146, R2, 0x4, R222 ;  /* 0x0000000402927825 */ /* 0x002fe200078e02de */
[----:B------:R1:W-:Y:S02]  /*88a0*/  LDGSTS.E [R135+0x19e00], [R142.64], !P3 ;  /* 0x19e000008e877fae */ /* 0x0003e4000d921844 */
[----:B------:R-:W-:Y:S02]  /*88b0*/  ISETP.GE.U32.AND P5, PT, R0, 0x7fffffa5, PT ;  /* 0x7fffffa50000780c */ /* 0x000fe40003fa6070 */
[----:B------:R3:W-:Y:S01]  /*88c0*/  STL.64 [R1+0x80], R148 ;  /* 0x0000809401007387 */ /* 0x0007e20000100a00 */
[----:B-----5:R-:W-:-:S03]  /*88d0*/  IMAD.WIDE R144, R2, 0x4, R224 ;  /* 0x0000000402907825 */ /* 0x020fc600078e02e0 */
[----:B------:R5:W-:Y:S01]  /*88e0*/  STL.64 [R1+0x78], R146 ;  /* 0x0000789201007387 */ /* 0x000be20000100a00 */
[----:B-1----:R-:W-:-:S03]  /*88f0*/  IMAD.WIDE R142, R2, 0x4, R226 ;  /* 0x00000004028e7825 */ /* 0x002fc600078e02e2 */
[----:B------:R3:W-:Y:S04]  /*8900*/  LDGSTS.E [R135+0x1b800], [R148.64], !P2 ;  /* 0x1b80000094877fae */ /* 0x0007e8000d121844 */
[----:B------:R5:W-:Y:S04]  /*8910*/  LDGSTS.E [R135+0x1ba00], [R146.64], !P2 ;  /* 0x1ba0000092877fae */ /* 0x000be8000d121844 */
[----:B------:R1:W-:Y:S01]  /*8920*/  STL.64 [R1+0x70], R144 ;  /* 0x0000709001007387 */ /* 0x0003e20000100a00 */
[----:B---3--:R-:W-:-:S03]  /*8930*/  IMAD.WIDE R148, R2, 0x4, R228 ;  /* 0x0000000402947825 */ /* 0x008fc600078e02e4 */
[----:B------:R1:W-:Y:S01]  /*8940*/  LDGSTS.E [R135+0x1bc00], [R144.64], !P2 ;  /* 0x1bc0000090877fae */ /* 0x0003e2000d121844 */
[----:B-----5:R-:W-:-:S03]  /*8950*/  IMAD.WIDE R146, R2, 0x4, R230 ;  /* 0x0000000402927825 */ /* 0x020fc600078e02e6 */
[----:B------:R3:W-:Y:S04]  /*8960*/  STL.64 [R1+0x68], R142 ;  /* 0x0000688e01007387 */ /* 0x0007e80000100a00 */
[----:B------:R3:W-:Y:S01]  /*8970*/  LDGSTS.E [R135+0x1be00], [R142.64], !P2 ;  /* 0x1be000008e877fae */ /* 0x0007e2000d121844 */
[----:B-1----:R-:W-:-:S03]  /*8980*/  IMAD.WIDE R144, R2, 0x4, R232 ;  /* 0x0000000402907825 */ /* 0x002fc600078e02e8 */
[----:B------:R-:W-:Y:S04]  /*8990*/  STL.64 [R1+0x60], R148 ;  /* 0x0000609401007387 */ /* 0x000fe80000100a00 */
[----:B------:R1:W-:Y:S01]  /*89a0*/  LDGSTS.E [R135+0x1d800], [R148.64], !P5 ;  /* 0x1d80000094877fae */ /* 0x0003e2000e921844 */
[----:B---3--:R-:W-:-:S03]  /*89b0*/  IMAD.WIDE R142, R2, 0x4, R234 ;  /* 0x00000004028e7825 */ /* 0x008fc600078e02ea */
[----:B------:R-:W-:Y:S04]  /*89c0*/  STL.64 [R1+0x58], R146 ;  /* 0x0000589201007387 */ /* 0x000fe80000100a00 */
[----:B------:R1:W-:Y:S04]  /*89d0*/  LDGSTS.E [R135+0x1da00], [R146.64], !P5 ;  /* 0x1da0000092877fae */ /* 0x0003e8000e921844 */
[----:B------:R3:W-:Y:S04]  /*89e0*/  STL.64 [R1+0x50], R144 ;  /* 0x0000509001007387 */ /* 0x0007e80000100a00 */
[----:B------:R3:W-:Y:S04]  /*89f0*/  LDGSTS.E [R135+0x1dc00], [R144.64], !P5 ;  /* 0x1dc0000090877fae */ /* 0x0007e8000e921844 */
[----:B------:R5:W-:Y:S04]  /*8a00*/  STL.64 [R1+0x48], R142 ;  /* 0x0000488e01007387 */ /* 0x000be80000100a00 */
[----:B------:R5:W-:Y:S01]  /*8a10*/  LDGSTS.E [R135+0x1de00], [R142.64], !P5 ;  /* 0x1de000008e877fae */ /* 0x000be2000e921844 */
[----:B---3--:R-:W-:-:S05]  /*8a20*/  IMAD.WIDE R144, R2, 0x4, R236 ;  /* 0x0000000402907825 */ /* 0x008fca00078e02ec */
[----:B------:R1:W-:Y:S01]  /*8a30*/  LDGSTS.E [R135+0x1f800], [R144.64], !P1 ;  /* 0x1f80000090877fae */ /* 0x0003e2000c921844 */
[----:B-----5:R-:W-:-:S05]  /*8a40*/  IMAD.WIDE R142, R2, 0x4, R238 ;  /* 0x00000004028e7825 */ /* 0x020fca00078e02ee */
[----:B------:R1:W-:Y:S01]  /*8a50*/  LDGSTS.E [R135+0x1fa00], [R142.64], !P1 ;  /* 0x1fa000008e877fae */ /* 0x0003e2000c921844 */
[----:B------:R-:W-:-:S04]  /*8a60*/  IADD3 R0, R137, -0x41, RZ ;  /* 0xffffffbf89007810 */ /* 0x000fc80007ffe0ff */
[----:B------:R-:W-:Y:S02]  /*8a70*/  ISETP.GE.U32.AND P3, PT, R0, 0x7fffffa0, PT ;  /* 0x7fffffa00000780c */ /* 0x000fe40003f66070 */
[----:B------:R-:W-:-:S04]  /*8a80*/  IADD3 R0, R137, -0x45, RZ ;  /* 0xffffffbb89007810 */ /* 0x000fc80007ffe0ff */
[----:B------:R-:W-:Y:S02]  /*8a90*/  ISETP.GE.U32.AND P2, PT, R0, 0x7fffff9c, PT ;  /* 0x7fffff9c0000780c */ /* 0x000fe40003f46070 */
[----:B------:R-:W-:-:S04]  /*8aa0*/  IADD3 R0, R137, -0x49, RZ ;  /* 0xffffffb789007810 */ /* 0x000fc80007ffe0ff */
[----:B------:R-:W-:Y:S01]  /*8ab0*/  ISETP.GE.U32.AND P5, PT, R0, 0x7fffff98, PT ;  /* 0x7fffff980000780c */ /* 0x000fe20003fa6070 */
[----:B------:R-:W-:-:S04]  /*8ac0*/  IMAD.MOV.U32 R0, RZ, RZ, c[0x0][0x18c] ;  /* 0x00006300ff007624 */ /* 0x000fc800078e00ff */
[----:B------:R-:W-:-:S04]  /*8ad0*/  IMAD.SHL.U32 R0, R0, 0x20, RZ ;  /* 0x0000002000007824 */ /* 0x000fc800078e00ff */
[----:B------:R-:W-:-:S04]  /*8ae0*/  IMAD.WIDE R34, R0, 0x4, R34 ;  /* 0x0000000400227825 */ /* 0x000fc800078e0222 */
        /* <DEDUP_REMOVED lines=12> */
[C---:B------:R-:W-:Y:S01]  /*8bb0*/  IMAD.WIDE R88, R0.reuse, 0x4, R88 ;  /* 0x0000000400587825 */ /* 0x040fe200078e0258 */
[----:B------:R3:W-:Y:S03]  /*8bc0*/  STL.64 [R1+0x40], R144 ;  /* 0x0000409001007387 */ /* 0x0007e60000100a00 */
[C---:B------:R-:W-:Y:S01]  /*8bd0*/  IMAD.WIDE R92, R0.reuse, 0x4, R92 ;  /* 0x00000004005c7825 */ /* 0x040fe200078e025c */
[----:B------:R5:W-:Y:S03]  /*8be0*/  STL.64 [R1+0x38], R142 ;  /* 0x0000388e01007387 */ /* 0x000be60000100a00 */
        /* <DEDUP_REMOVED lines=12> */
[----:B--2---:R-:W-:-:S05]  /*8cb0*/  IMAD.WIDE R140, R2, 0x4, R140 ;  /* 0x00000004028c7825 */ /* 0x004fca00078e028c */
[----:B------:R1:W-:Y:S01]  /*8cc0*/  LDGSTS.E [R135+0x1fc00], [R140.64], !P1 ;  /* 0x1fc000008c877fae */ /* 0x0003e2000c921844 */
[----:B----4-:R-:W-:-:S05]  /*8cd0*/  IMAD.WIDE R138, R2, 0x4, R138 ;  /* 0x00000004028a7825 */ /* 0x010fca00078e028a */
[----:B------:R1:W-:Y:S04]  /*8ce0*/  LDGSTS.E [R135+0x1fe00], [R138.64], !P1 ;  /* 0x1fe000008a877fae */ /* 0x0003e8000c921844 */
[----:B------:R-:W0:Y:S04]  /*8cf0*/  LDGDEPBAR ;  /* 0x00000000000079af */ /* 0x000e280000000000 */
[----:B-1----:R-:W1:Y:S02]  /*8d00*/  S2R R135, SR_TID.X ;  /* 0x0000000000877919 */ /* 0x002e640000002100 */
[----:B-1----:R-:W-:-:S04]  /*8d10*/  LOP3.LUT R136, R135, 0x60, RZ, 0xc0, !PT ;  /* 0x0000006087887812 */ /* 0x002fc800078ec0ff */
[----:B------:R-:W-:-:S04]  /*8d20*/  SHF.R.U32.HI R136, RZ, 0x1, R136 ;  /* 0x00000001ff887819 */ /* 0x000fc80000011688 */
[----:B------:R-:W-:-:S05]  /*8d30*/  LOP3.LUT R135, R134, R136, RZ, 0x3c, !PT ;  /* 0x0000008886877212 */ /* 0x000fca00078e3cff */
        /* <DEDUP_REMOVED lines=17> */
[----:B------:R1:W-:Y:S04]  /*8e50*/  LDGSTS.E [R135+0x4bc00], [R96.64], P0 ;  /* 0x4bc0000060877fae */ /* 0x0003e80008121844 */
[----:B------:R1:W-:Y:S04]  /*8e60*/  STL.64 [R1+0x20], R34 ;  /* 0x0000202201007387 */ /* 0x0003e80000100a00 */
[----:B------:R1:W-:Y:S01]  /*8e70*/  LDGSTS.E [R135+0x4c000], [R100.64], P0 ;  /* 0x4c00000064877fae */ /* 0x0003e20008121844 */
[----:B------:R-:W-:-:S03]  /*8e80*/  IMAD.WIDE R6, R0, 0x4, R6 ;  /* 0x0000000400067825 */ /* 0x000fc600078e0206 */
[----:B------:R1:W-:Y:S04]  /*8e90*/  STL.64 [R1+0x18], R36 ;  /* 0x0000182401007387 */ /* 0x0003e80000100a00 */
[----:B------:R1:W-:Y:S01]  /*8ea0*/  LDGSTS.E [R135+0x4c400], [R104.64], P0 ;  /* 0x4c40000068877fae */ /* 0x0003e20008121844 */
[----:B------:R-:W-:-:S03]  /*8eb0*/  IMAD.WIDE R10, R0, 0x4, R10 ;  /* 0x00000004000a7825 */ /* 0x000fc600078e020a */
[----:B------:R-:W-:Y:S04]  /*8ec0*/  STL.64 [R1+0x10], R40 ;  /* 0x0000102801007387 */ /* 0x000fe80000100a00 */
[----:B------:R1:W-:Y:S01]  /*8ed0*/  LDGSTS.E [R135+0x4c800], [R108.64], P0 ;  /* 0x4c8000006c877fae */ /* 0x0003e20008121844 */
[----:B------:R-:W-:-:S03]  /*8ee0*/  IMAD.WIDE R14, R0, 0x4, R14 ;  /* 0x00000004000e7825 */ /* 0x000fc600078e020e */
[----:B------:R-:W-:Y:S04]  /*8ef0*/  STL.64 [R1], R44 ;  /* 0x0000002c01007387 */ /* 0x000fe80000100a00 */
[----:B------:R1:W-:Y:S01]  /*8f00*/  LDGSTS.E [R135+0x4cc00], [R112.64], P0 ;  /* 0x4cc0000070877fae */ /* 0x0003e20008121844 */
[----:B------:R-:W-:-:S03]  /*8f10*/  IMAD.WIDE R18, R0, 0x4, R18 ;  /* 0x0000000400127825 */ /* 0x000fc600078e0212 */
[----:B------:R1:W-:Y:S04]  /*8f20*/  STL.64 [R1+0x8], R38 ;  /* 0x0000082601007387 */ /* 0x0003e80000100a00 */
[----:B------:R1:W-:Y:S01]  /*8f30*/  LDGSTS.E [R135+0x4d000], [R116.64], P0 ;  /* 0x4d00000074877fae */ /* 0x0003e20008121844 */
[----:B------:R-:W-:-:S03]  /*8f40*/  IMAD.WIDE R22, R0, 0x4, R22 ;  /* 0x0000000400167825 */ /* 0x000fc600078e0216 */
[----:B------:R1:W-:Y:S04]  /*8f50*/  LDGSTS.E [R135+0x4d400], [R120.64], P0 ;  /* 0x4d40000078877fae */ /* 0x0003e80008121844 */
[----:B------:R-:W4:Y:S01]  /*8f60*/  LDL.LU.64 R148, [R1+0x450] ;  /* 0x0004500001947983 */ /* 0x000f220000300a00 */
[----:B------:R-:W-:-:S03]  /*8f70*/  IMAD.WIDE R26, R0, 0x4, R26 ;  /* 0x00000004001a7825 */ /* 0x000fc600078e021a */
[----:B------:R1:W-:Y:S04]  /*8f80*/  LDGSTS.E [R135+0x4d800], [R124.64], P0 ;  /* 0x4d8000007c877fae */ /* 0x0003e80008121844 */
[----:B---3--:R-:W3:Y:S01]  /*8f90*/  LDL.LU.64 R144, [R1+0x448] ;  /* 0x0004480001907983 */ /* 0x008ee20000300a00 */
[----:B------:R-:W-:-:S03]  /*8fa0*/  IMAD.WIDE R30, R0, 0x4, R30 ;  /* 0x00000004001e7825 */ /* 0x000fc600078e021e */
[----:B------:R1:W-:Y:S04]  /*8fb0*/  LDGSTS.E [R135+0x4dc00], [R128.64], P0 ;  /* 0x4dc0000080877fae */ /* 0x0003e80008121844 */
[----:B-----5:R-:W5:Y:S04]  /*8fc0*/  LDL.LU.64 R142, [R1+0x440] ;  /* 0x00044000018e7983 */ /* 0x020f680000300a00 */
[----:B------:R1:W-:Y:S04]  /*8fd0*/  LDGSTS.E [R135+0x4e000], [R4.64], P0 ;  /* 0x4e00000004877fae */ /* 0x0003e80008121844 */
[----:B--2---:R-:W2:Y:S04]  /*8fe0*/  LDL.LU.64 R140, [R1+0x438] ;  /* 0x00043800018c7983 */ /* 0x004ea80000300a00 */
[----:B------:R1:W-:Y:S04]  /*8ff0*/  LDGSTS.E [R135+0x4e400], [R6.64], P0 ;  /* 0x4e40000006877fae */ /* 0x0003e80008121844 */
[----:B------:R1:W-:Y:S04]  /*9000*/  LDGSTS.E [R135+0x4e800], [R10.64], P0 ;  /* 0x4e8000000a877fae */ /* 0x0003e80008121844 */
[----:B------:R1:W-:Y:S01]  /*9010*/  LDGSTS.E [R135+0x4ec00], [R14.64], P0 ;  /* 0x4ec000000e877fae */ /* 0x0003e20008121844 */
[----:B------:R-:W-:-:S03]  /*9020*/  LOP3.LUT R147, R134, R136, RZ, 0x3c, !PT ;  /* 0x0000008886937212 */ /* 0x000fc600078e3cff */
[----:B------:R1:W-:Y:S04]  /*9030*/  LDGSTS.E [R135+0x4f000], [R18.64], P0 ;  /* 0x4f00000012877fae */ /* 0x0003e80008121844 */
[----:B------:R1:W-:Y:S04]  /*9040*/  LDGSTS.E [R135+0x4f400], [R22.64], P0 ;  /* 0x4f40000016877fae */ /* 0x0003e80008121844 */
[----:B------:R-:W2:Y:S04]  /*9050*/  LDL.LU.64 R152, [R1+0x3f0] ;  /* 0x0003f00001987983 */ /* 0x000ea80000300a00 */
[----:B------:R1:W-:Y:S04]  /*9060*/  LDGSTS.E [R135+0x4f800], [R26.64], P0 ;  /* 0x4f8000001a877fae */ /* 0x0003e80008121844 */
[----:B------:R-:W2:Y:S04]  /*9070*/  LDL.LU.64 R150, [R1+0x3e8] ;  /* 0x0003e80001967983 */ /* 0x000ea80000300a00 */
[----:B------:R1:W-:Y:S04]  /*9080*/  LDGSTS.E [R135+0x4fc00], [R30.64], P0 ;  /* 0x4fc000001e877fae */ /* 0x0003e80008121844 */
[----:B------:R-:W2:Y:S04]  /*9090*/  LDL.LU.64 R138, [R1+0x3e0] ;  /* 0x0003e000018a7983 */ /* 0x000ea80000300a00 */
[----:B-1----:R-:W2:Y:S01]  /*90a0*/  LDL.LU.64 R134, [R1+0x3d8] ;  /* 0x0003d80001867983 */ /* 0x002ea20000300a00 */
[----:B------:R-:W-:Y:S01]  /*90b0*/  LOP3.LUT R147, R147, 0x40, RZ, 0x3c, !PT ;  /* 0x0000004093937812 */ /* 0x000fe200078e3cff */
[----:B------:R-:W-:-:S04]  /*90c0*/  IMAD.WIDE R250, R0, 0x4, R42 ;  /* 0x0000000400fa7825 */ /* 0x000fc800078e022a */
[C---:B------:R-:W-:Y:S01]  /*90d0*/  IMAD.WIDE R246, R0.reuse, 0x4, R46 ;  /* 0x0000000400f67825 */ /* 0x040fe200078e022e */
[----:B------:R1:W-:Y:S03]  /*90e0*/  LDGSTS.E [R147+0x48200], [R36.64], P0 ;  /* 0x4820000024937fae */ /* 0x0003e60008121844 */
        /* <DEDUP_REMOVED lines=47> */
[----:B------:R-:W1:Y:S03]  /*93e0*/  S2R R136, SR_TID.X ;  /* 0x0000000000887919 */ /* 0x000e660000002100 */
[C---:B------:R-:W-:Y:S01]  /*93f0*/  IMAD.WIDE R20, R0.reuse, 0x4, R20 ;  /* 0x0000000400147825 */ /* 0x040fe200078e0214 */
[----:B------:R1:W-:Y:S03]  /*9400*/  LDGSTS.E [R147+0x4e200], [R130.64], P0 ;  /* 0x4e20000082937fae */ /* 0x0003e60008121844 */
[C---:B------:R-:W-:Y:S01]  /*9410*/  IMAD.WIDE R24, R0.reuse, 0x4, R24 ;  /* 0x0000000400187825 */ /* 0x040fe200078e0218 */
[----:B------:R1:W-:Y:S03]  /*9420*/  LDGSTS.E [R147+0x4e600], [R8.64], P0 ;  /* 0x4e60000008937fae */ /* 0x0003e60008121844 */
[C---:B------:R-:W-:Y:S01]  /*9430*/  IMAD.WIDE R28, R0.reuse, 0x4, R28 ;  /* 0x00000004001c7825 */ /* 0x040fe200078e021c */
[----:B------:R1:W-:Y:S03]  /*9440*/  LDGSTS.E [R147+0x4ea00], [R12.64], P0 ;  /* 0x4ea000000c937fae */ /* 0x0003e60008121844 */
[----:B------:R-:W-:Y:S01]  /*9450*/  IMAD.WIDE R32, R0, 0x4, R32 ;  /* 0x0000000400207825 */ /* 0x000fe200078e0220 */
[----:B------:R1:W-:Y:S04]  /*9460*/  LDGSTS.E [R147+0x4ee00], [R16.64], P0 ;  /* 0x4ee0000010937fae */ /* 0x0003e80008121844 */
[----:B------:R1:W-:Y:S04]  /*9470*/  LDGSTS.E [R147+0x4f200], [R20.64], P0 ;  /* 0x4f20000014937fae */ /* 0x0003e80008121844 */
[----:B------:R1:W-:Y:S04]  /*9480*/  LDGSTS.E [R147+0x4f600], [R24.64], P0 ;  /* 0x4f60000018937fae */ /* 0x0003e80008121844 */
[----:B------:R1:W-:Y:S04]  /*9490*/  LDGSTS.E [R147+0x4fa00], [R28.64], P0 ;  /* 0x4fa000001c937fae */ /* 0x0003e80008121844 */
[----:B------:R1:W-:Y:S04]  /*94a0*/  LDGSTS.E [R147+0x4fe00], [R32.64], P0 ;  /* 0x4fe0000020937fae */ /* 0x0003e80008121844 */
[----:B------:R-:W0:Y:S01]  /*94b0*/  LDGDEPBAR ;  /* 0x00000000000079af */ /* 0x000e220000000000 */
[----:B------:R-:W-:-:S02]  /*94c0*/  IADD3 R3, R137, -0x4d, RZ ;  /* 0xffffffb389037810 */ /* 0x000fc40007ffe0ff */
[----:B-1----:R-:W-:Y:S02]  /*94d0*/  LOP3.LUT R147, R136, 0x7f, RZ, 0xc0, !PT ;  /* 0x0000007f88937812 */ /* 0x002fe400078ec0ff */
[----:B------:R-:W-:Y:S02]  /*94e0*/  ISETP.GE.U32.AND P1, PT, R3, 0x7fffff94, PT ;  /* 0x7fffff940300780c */ /* 0x000fe40003f26070 */
[----:B------:R-:W-:Y:S01]  /*94f0*/  IADD3 R3, R137, -0x51, RZ ;  /* 0xffffffaf89037810 */ /* 0x000fe20007ffe0ff */
[----:B------:R-:W-:-:S03]  /*9500*/  IMAD.SHL.U32 R191, R147, 0x4, RZ ;  /* 0x0000000493bf7824 */ /* 0x000fc600078e00ff */
[----:B------:R-:W-:Y:S02]  /*9510*/  ISETP.GE.U32.AND P0, PT, R3, 0x7fffff90, PT ;  /* 0x7fffff900300780c */ /* 0x000fe40003f06070 */
[----:B------:R-:W-:Y:S01]  /*9520*/  IADD3 R3, R137, -0x55, RZ ;  /* 0xffffffab89037810 */ /* 0x000fe20007ffe0ff */
[C---:B----4-:R-:W-:Y:S01]  /*9530*/  IMAD.WIDE R34, R2.reuse, 0x4, R148 ;  /* 0x0000000402227825 */ /* 0x050fe200078e0294 */
[----:B------:R-:W-:Y:S06]  /*9540*/  BAR.SYNC.DEFER_BLOCKING 0x0 ;  /* 0x0000000000007b1d */ /* 0x000fec0000010000 */
[----:B------:R-:W4:Y:S01]  /*9550*/  LDL.LU.64 R148, [R1+0x390] ;  /* 0x0003900001947983 */ /* 0x000f220000300a00 */
[----:B---3--:R-:W-:-:S03]  /*9560*/  IMAD.WIDE R36, R2, 0x4, R144 ;  /* 0x0000000402247825 */ /* 0x008fc600078e0290 */
[----:B------:R-:W3:Y:S01]  /*9570*/  LDL.LU.64 R144, [R1+0x388] ;  /* 0x0003880001907983 */ /* 0x000ee20000300a00 */
[----:B-----5:R-:W-:-:S03]  /*9580*/  IMAD.WIDE R38, R2, 0x4, R142 ;  /* 0x0000000402267825 */ /* 0x020fc600078e028e */
[----:B------:R-:W5:Y:S01]  /*9590*/  LDL.LU.64 R142, [R1+0x380] ;  /* 0x00038000018e7983 */ /* 0x000f620000300a00 */
[----:B--2---:R-:W-:-:S03]  /*95a0*/  IMAD.WIDE R40, R2, 0x4, R140 ;  /* 0x0000000402287825 */ /* 0x004fc600078e028c */
[----:B------:R-:W-:Y:S01]  /*95b0*/  @!PT LDS RZ, [RZ] ;  /* 0x00000000fffff984 */ /* 0x000fe20000000800 */
[----:B------:R-:W-:Y:S01]  /*95c0*/  @!PT LDS RZ, [RZ] ;  /* 0x00000000fffff984 */ /* 0x000fe20000000800 */
[----:B------:R-:W-:Y:S01]  /*95d0*/  @!PT LDS RZ, [RZ] ;  /* 0x00000000fffff984 */ /* 0x000fe20000000800 */
[----:B------:R1:W-:Y:S04]  /*95e0*/  LDGSTS.E [R191+0x20000], [R34.64], !P3 ;  /* 0x2000000022bf7fae */ /* 0x0003e8000d921844 */
[----:B------:R-:W2:Y:S04]  /*95f0*/  LDL.LU.64 R140, [R1+0x378] ;  /* 0x00037800018c7983 */ /* 0x000ea80000300a00 */
[----:B------:R1:W-:Y:S04]  /*9600*/  LDGSTS.E [R191+0x20200], [R36.64], !P3 ;  /* 0x2020000024bf7fae */ /* 0x0003e8000d921844 */
[----:B------:R-:W-:Y:S04]  /*9610*/  STL.64 [R1+0x1b18], R38 ;  /* 0x001b182601007387 */ /* 0x000fe80000100a00 */
[----:B------:R1:W-:Y:S04]  /*9620*/  LDGSTS.E [R191+0x20400], [R38.64], !P3 ;  /* 0x2040000026bf7fae */ /* 0x0003e8000d921844 */
[----:B------:R-:W-:Y:S01]  /*9630*/  STL.64 [R1+0x1b20], R40 ;  /* 0x001b202801007387 */ /* 0x000fe20000100a00 */
[----:B------:R-:W-:-:S03]  /*9640*/  IMAD.WIDE R42, R2, 0x4, R152 ;  /* 0x00000004022a7825 */ /* 0x000fc600078e0298 */
[----:B------:R1:W-:Y:S01]  /*9650*/  LDGSTS.E [R191+0x20600], [R40.64], !P3 ;  /* 0x2060000028bf7fae */ /* 0x0003e2000d921844 */
[----:B------:R-:W-:Y:S01]  /*9660*/  ISETP.GE.U32.AND P3, PT, R3, 0x7fffff8c, PT ;  /* 0x7fffff8c0300780c */ /* 0x000fe20003f66070 */
[C---:B------:R-:W-:Y:S01]  /*9670*/  IMAD.WIDE R44, R2.reuse, 0x4, R150 ;  /* 0x00000004022c7825 */ /* 0x040fe200078e0296 */
[----:B------:R-:W-:Y:S01]  /*9680*/  IADD3 R3, R137, -0x59, RZ ;  /* 0xffffffa789037810 */ /* 0x000fe20007ffe0ff */
[----:B------:R1:W-:Y:S04]  /*9690*/  LDGSTS.E [R191+0x22000], [R42.64], !P2 ;  /* 0x220000002abf7fae */ /* 0x0003e8000d121844 */
[----:B------:R1:W-:Y:S01]  /*96a0*/  LDGSTS.E [R191+0x22200], [R44.64], !P2 ;  /* 0x222000002cbf7fae */ /* 0x0003e2000d121844 */
[----:B------:R-:W-:-:S05]  /*96b0*/  IMAD.WIDE R46, R2, 0x4, R138 ;  /* 0x00000004022e7825 */ /* 0x000fca00078e028a */
[----:B------:R1:W-:Y:S01]  /*96c0*/  LDGSTS.E [R191+0x22400], [R46.64], !P2 ;  /* 0x224000002ebf7fae */ /* 0x0003e2000d121844 */
[----:B------:R-:W-:-:S03]  /*96d0*/  IMAD.WIDE R48, R2, 0x4, R134 ;  /* 0x0000000402307825 */ /* 0x000fc600078e0286 */
[----:B------:R-:W2:Y:S04]  /*96e0*/  LDL.LU.64 R134, [R1+0x350] ;  /* 0x0003500001867983 */ /* 0x000ea80000300a00 */
[----:B------:R-:W-:Y:S04]  /*96f0*/  STL.64 [R1+0x1b28], R42 ;  /* 0x001b282a01007387 */ /* 0x000fe80000100a00 */
[----:B------:R-:W-:Y:S04]  /*9700*/  STL.64 [R1+0x1b30], R44 ;  /* 0x001b302c01007387 */ /* 0x000fe80000100a00 */
[----:B------:R-:W2:Y:S04]  /*9710*/  LDL.LU.64 R136, [R1+0x348] ;  /* 0x0003480001887983 */ /* 0x000ea80000300a00 */
[----:B------:R-:W2:Y:S04]  /*9720*/  LDL.LU.64 R138, [R1+0x340] ;  /* 0x00034000018a7983 */ /* 0x000ea80000300a00 */
[----:B------:R-:W-:Y:S04]  /*9730*/  STL.64 [R1+0x1b38], R46 ;  /* 0x001b382e01007387 */ /* 0x000fe80000100a00 */
[----:B------:R1:W-:Y:S04]  /*9740*/  STL.64 [R1+0x1b40], R48 ;  /* 0x001b403001007387 */ /* 0x0003e80000100a00 */
[----:B------:R1:W-:Y:S01]  /*9750*/  LDGSTS.E [R191+0x22600], [R48.64], !P2 ;  /* 0x2260000030bf7fae */ /* 0x0003e2000d121844 */
[----:B------:R-:W-:-:S04]  /*9760*/  IMAD.WIDE R132, R2, 0x4, R132 ;  /* 0x0000000402847825 */ /* 0x000fc800078e0284 */
[----:B-1----:R-:W-:Y:S02]  /*9770*/  IMAD.SHL.U32 R49, R147, 0x4, RZ ;  /* 0x0000000493317824 */ /* 0x002fe400078e00ff */
[----:B----4-:R-:W-:-:S04]  /*9780*/  IMAD.WIDE R50, R2, 0x4, R148 ;  /* 0x0000000402327825 */ /* 0x010fc800078e0294 */
[C---:B---3--:R-:W-:Y:S01]  /*9790*/  IMAD.WIDE R52, R2.reuse, 0x4, R144 ;  /* 0x0000000402347825 */ /* 0x048fe200078e0290 */
[----:B------:R1:W-:Y:S04]  /*97a0*/  LDGSTS.E [R49+0x24000], [R50.64], !P5 ;  /* 0x2400000032317fae */ /* 0x0003e8000e921844 */
[----:B------:R3:W-:Y:S01]  /*97b0*/  LDGSTS.E [R49+0x24200], [R52.64], !P5 ;  /* 0x2420000034317fae */ /* 0x0007e2000e921844 */
[----:B-----5:R-:W-:-:S05]  /*97c0*/  IMAD.WIDE R54, R2, 0x4, R142 ;  /* 0x0000000402367825 */ /* 0x020fca00078e028e */
[----:B------:R4:W-:Y:S01]  /*97d0*/  LDGSTS.E [R49+0x24400], [R54.64], !P5 ;  /* 0x2440000036317fae */ /* 0x0009e2000e921844 */
[----:B--2---:R-:W-:-:S03]  /*97e0*/  IMAD.WIDE R56, R2, 0x4, R140 ;  /* 0x0000000402387825 */ /* 0x004fc600078e028c */
[----:B------:R-:W2:Y:S04]  /*97f0*/  LDL.LU.64 R140, [R1+0x318] ;  /* 0x00031800018c7983 */ /* 0x000ea80000300a00 */
[----:B------:R-:W5:Y:S04]  /*9800*/  LDL.LU.64 R142, [R1+0x310] ;  /* 0x00031000018e7983 */ /* 0x000f680000300a00 */
[----:B------:R-:W4:Y:S04]  /*9810*/  LDL.LU.64 R144, [R1+0x308] ;  /* 0x0003080001907983 */ /* 0x000f280000300a00 */
[----:B------:R-:W4:Y:S04]  /*9820*/  LDL.LU.64 R146, [R1+0x300] ;  /* 0x0003000001927983 */ /* 0x000f280000300a00 */
[----:B------:R-:W-:Y:S04]  /*9830*/  STL.64 [R1+0x1b48], R50 ;  /* 0x001b483201007387 */ /* 0x000fe80000100a00 */
[----:B------:R3:W-:Y:S04]  /*9840*/  STL.64 [R1+0x1b50], R52 ;  /* 0x001b503401007387 */ /* 0x0007e80000100a00 */
[----:B------:R-:W-:Y:S04]  /*9850*/  STL.64 [R1+0x1b58], R54 ;  /* 0x001b583601007387 */ /* 0x000fe80000100a00 */
[----:B------:R-:W-:Y:S04]  /*9860*/  STL.64 [R1+0x1b60], R56 ;  /* 0x001b603801007387 */ /* 0x000fe80000100a00 */
[----:B------:R-:W4:Y:S04]  /*9870*/  LDL.LU.64 R148, [R1+0x2d8] ;  /* 0x0002d80001947983 */ /* 0x000f280000300a00 */
[----:B------:R-:W4:Y:S04]  /*9880*/  LDL.LU.64 R150, [R1+0x2d0] ;  /* 0x0002d00001967983 */ /* 0x000f280000300a00 */
[----:B------:R-:W4:Y:S01]  /*9890*/  LDL.LU.64 R152, [R1+0x2c8] ;  /* 0x0002c80001987983 */ /* 0x000f220000300a00 */
[----:B------:R-:W-:-:S03]  /*98a0*/  IMAD.WIDE R134, R2, 0x4, R134 ;  /* 0x0000000402867825 */ /* 0x000fc600078e0286 */
[----:B------:R-:W4:Y:S04]  /*98b0*/  LDL.LU.64 R154, [R1+0x2c0] ;  /* 0x0002c000019a7983 */ /* 0x000f280000300a00 */
[----:B------:R-:W-:Y:S01]  /*98c0*/  STL.64 [R1+0x1b68], R132 ;  /* 0x001b688401007387 */ /* 0x000fe20000100a00 */
[----:B------:R-:W-:-:S03]  /*98d0*/  IMAD.WIDE R136, R2, 0x4, R136 ;  /* 0x0000000402887825 */ /* 0x000fc600078e0288 */
[----:B------:R-:W-:Y:S01]  /*98e0*/  STL.64 [R1+0x1b70], R134 ;  /* 0x001b708601007387 */ /* 0x000fe20000100a00 */
[----:B------:R-:W-:-:S03]  /*98f0*/  IMAD.WIDE R138, R2, 0x4, R138 ;  /* 0x00000004028a7825 */ /* 0x000fc600078e028a */
[----:B------:R1:W-:Y:S04]  /*9900*/  STL.64 [R1+0x1b78], R136 ;  /* 0x001b788801007387 */ /* 0x0003e80000100a00 */
[----:B------:R1:W-:Y:S04]  /*9910*/  STL.64 [R1+0x1b80], R138 ;  /* 0x001b808a01007387 */ /* 0x0003e80000100a00 */
[----:B------:R-:W4:Y:S01]  /*9920*/  LDL.LU.64 R156, [R1+0x298] ;  /* 0x00029800019c7983 */ /* 0x000f220000300a00 */
[----:B---3--:R-:W-:-:S03]  /*9930*/  LOP3.LUT R52, R191, 0x20, RZ, 0x3c, !PT ;  /* 0x00000020bf347812 */ /* 0x008fc600078e3cff */
[----:B------:R3:W-:Y:S04]  /*9940*/  LDGSTS.E [R49+0x24600], [R56.64], !P5 ;  /* 0x2460000038317fae */ /* 0x0007e8000e921844 */
[----:B------:R1:W-:Y:S04]  /*9950*/  LDGSTS.E [R49+0x26000], [R132.64], !P1 ;  /* 0x2600000084317fae */ /* 0x0003e8000c921844 */
[----:B------:R1:W-:Y:S04]  /*9960*/  LDGSTS.E [R49+0x26200], [R134.64], !P1 ;  /* 0x2620000086317fae */ /* 0x0003e8000c921844 */
[----:B------:R1:W-:Y:S01]  /*9970*/  LDGSTS.E [R49+0x26400], [R136.64], !P1 ;  /* 0x2640000088317fae */ /* 0x0003e2000c921844 */
[----:B------:R-:W-:-:S02]  /*9980*/  MOV R48, c[0x0][0x180] ;  /* 0x0000600000307a02 */ /* 0x000fc40000000f00 */
[----:B------:R-:W-:Y:S01]  /*9990*/  ISETP.GE.U32.AND P2, PT, R3, 0x7fffff88, PT ;  /* 0x7fffff880300780c */ /* 0x000fe20003f46070 */
[----:B------:R1:W-:Y:S01]  /*99a0*/  LDGSTS.E [R49+0x26600], [R138.64], !P1 ;  /* 0x266000008a317fae */ /* 0x0003e2000c921844 */
[----:B--2---:R-:W-:-:S04]  /*99b0*/  IMAD.WIDE R140, R2, 0x4, R140 ;  /* 0x00000004028c7825 */ /* 0x004fc800078e028c */
[C---:B-----5:R-:W-:Y:S01]  /*99c0*/  IMAD.WIDE R142, R2.reuse, 0x4, R142 ;  /* 0x00000004028e7825 */ /* 0x060fe200078e028e */
[----:B------:R-:W-:Y:S03]  /*99d0*/  STL.64 [R1+0x1b88], R140 ;  /* 0x001b888c01007387 */ /* 0x000fe60000100a00 */
[C---:B----4-:R-:W-:Y:S01]  /*99e0*/  IMAD.WIDE R144, R2.reuse, 0x4, R144 ;  /* 0x0000000402907825 */ /* 0x050fe200078e0290 */
[----:B------:R-:W-:Y:S03]  /*99f0*/  STL.64 [R1+0x1b90], R142 ;  /* 0x001b908e01007387 */ /* 0x000fe60000100a00 */
[C---:B------:R-:W-:Y:S01]  /*9a00*/  IMAD.WIDE R146, R2.reuse, 0x4, R146 ;  /* 0x0000000402927825 */ /* 0x040fe200078e0292 */
[----:B------:R-:W-:Y:S04]  /*9a10*/  STL.64 [R1+0x1b98], R144 ;  /* 0x001b989001007387 */ /* 0x000fe80000100a00 */
[----:B------:R-:W-:Y:S04]  /*9a20*/  STL.64 [R1+0x1ba0], R146 ;  /* 0x001ba09201007387 */ /* 0x000fe80000100a00 */
[----:B------:R-:W2:Y:S04]  /*9a30*/  LDL.LU.64 R164, [R1+0x270] ;  /* 0x0002700001a47983 */ /* 0x000ea80000300a00 */
[----:B------:R-:W4:Y:S04]  /*9a40*/  LDL.LU.64 R166, [R1+0x268] ;  /* 0x0002680001a67983 */ /* 0x000f280000300a00 */
[----:B------:R-:W5:Y:S01]  /*9a50*/  LDL.LU.64 R168, [R1+0x260] ;  /* 0x0002600001a87983 */ /* 0x000f620000300a00 */
[----:B------:R-:W-:-:S03]  /*9a60*/  IMAD.WIDE R148, R2, 0x4, R148 ;  /* 0x0000000402947825 */ /* 0x000fc600078e0294 */
[----:B------:R-:W3:Y:S01]  /*9a70*/  LDL.LU.64 R170, [R1+0x258] ;  /* 0x0002580001aa7983 */ /* 0x000ee20000300a00 */
[----:B------:R-:W-:-:S03]  /*9a80*/  IMAD.WIDE R150, R2, 0x4, R150 ;  /* 0x0000000402967825 */ /* 0x000fc600078e0296 */
[----:B------:R-:W3:Y:S01]  /*9a90*/  LDL.LU.64 R172, [R1+0x430] ;  /* 0x0004300001ac7983 */ /* 0x000ee20000300a00 */
[----:B------:R-:W-:-:S03]  /*9aa0*/  IMAD.WIDE R152, R2, 0x4, R152 ;  /* 0x0000000402987825 */ /* 0x000fc600078e0298 */
[----:B------:R-:W-:Y:S01]  /*9ab0*/  STL.64 [R1+0x1ba8], R148 ;  /* 0x001ba89401007387 */ /* 0x000fe20000100a00 */
[----:B------:R-:W-:-:S03]  /*9ac0*/  IMAD.WIDE R154, R2, 0x4, R154 ;  /* 0x00000004029a7825 */ /* 0x000fc600078e029a */
[----:B------:R-:W-:Y:S04]  /*9ad0*/  STL.64 [R1+0x1bb0], R150 ;  /* 0x001bb09601007387 */ /* 0x000fe80000100a00 */
[----:B------:R-:W-:Y:S04]  /*9ae0*/  STL.64 [R1+0x1bb8], R152 ;  /* 0x001bb89801007387 */ /* 0x000fe80000100a00 */
[----:B------:R-:W-:Y:S04]  /*9af0*/  STL.64 [R1+0x1bc0], R154 ;  /* 0x001bc09a01007387 */ /* 0x000fe80000100a00 */
[----:B------:R-:W3:Y:S04]  /*9b00*/  LDL.LU.64 R174, [R1+0x428] ;  /* 0x0004280001ae7983 */ /* 0x000ee80000300a00 */
[----:B------:R-:W3:Y:S04]  /*9b10*/  LDL.LU.64 R176, [R1+0x420] ;  /* 0x0004200001b07983 */ /* 0x000ee80000300a00 */
[----:B------:R-:W3:Y:S01]  /*9b20*/  LDL.LU.64 R178, [R1+0x418] ;  /* 0x0004180001b27983 */ /* 0x000ee20000300a00 */
[----:B------:R-:W-:-:S03]  /*9b30*/  IMAD.WIDE R156, R2, 0x4, R156 ;  /* 0x00000004029c7825 */ /* 0x000fc600078e029c */
[----:B------:R-:W3:Y:S04]  /*9b40*/  LDL.LU.64 R180, [R1+0x3d0] ;  /* 0x0003d00001b47983 */ /* 0x000ee80000300a00 */
[----:B------:R-:W-:Y:S04]  /*9b50*/  STL.64 [R1+0x1bc8], R156 ;  /* 0x001bc89c01007387 */ /* 0x000fe80000100a00 */
[----:B------:R-:W3:Y:S04]  /*9b60*/  LDL.LU.64 R182, [R1+0x3c8] ;  /* 0x0003c80001b67983 */ /* 0x000ee80000300a00 */
        /* <DEDUP_REMOVED lines=27> */
[----:B-1----:R-:W3:Y:S04]  /*9d20*/  LDL.LU.64 R50, [R1+0x408] ;  /* 0x0004080001327983 */ /* 0x002ee80000300a00 */
[----:B------:R-:W3:Y:S04]  /*9d30*/  LDL.LU.64 R46, [R1+0x400] ;  /* 0x00040000012e7983 */ /* 0x000ee80000300a00 */
[----:B------:R-:W3:Y:S04]  /*9d40*/  LDL.LU.64 R44, [R1+0x3f8] ;  /* 0x0003f800012c7983 */ /* 0x000ee80000300a00 */
[----:B------:R-:W3:Y:S04]  /*9d50*/  LDL.LU.64 R136, [R1+0x3b0] ;  /* 0x0003b00001887983 */ /* 0x000ee80000300a00 */
[----:B------:R-:W3:Y:S04]  /*9d60*/  LDL.LU.64 R42, [R1+0x3a8] ;  /* 0x0003a800012a7983 */ /* 0x000ee80000300a00 */
[----:B------:R-:W3:Y:S04]  /*9d70*/  LDL.LU.64 R134, [R1+0x3a0] ;  /* 0x0003a00001867983 */ /* 0x000ee80000300a00 */
[----:B------:R-:W3:Y:S04]  /*9d80*/  LDL.LU.64 R40, [R1+0x398] ;  /* 0x0003980001287983 */ /* 0x000ee80000300a00 */
[----:B------:R-:W3:Y:S01]  /*9d90*/  LDL.LU.64 R38, [R1+0x230] ;  /* 0x0002300001267983 */ /* 0x000ee20000300a00 */
[----:B------:R-:W-:-:S03]  /*9da0*/  IADD3 R3, R48, -0x5d, RZ ;  /* 0xffffffa330037810 */ /* 0x000fc60007ffe0ff */
[----:B------:R1:W-:Y:S01]  /*9db0*/  LDGSTS.E [R49+0x28000], [R140.64], !P0 ;  /* 0x280000008c317fae */ /* 0x0003e2000c121844 */
[----:B------:R-:W-:Y:S02]  /*9dc0*/  ISETP.GE.U32.AND P5, PT, R3, 0x7fffff84, PT ;  /* 0x7fffff840300780c */ /* 0x000fe40003fa6070 */
[C---:B------:R-:W-:Y:S01]  /*9dd0*/  IADD3 R3, R48.reuse, -0x42, RZ ;  /* 0xffffffbe30037810 */ /* 0x040fe20007ffe0ff */
[----:B------:R1:W-:Y:S03]  /*9de0*/  LDGSTS.E [R49+0x28200], [R142.64], !P0 ;  /* 0x282000008e317fae */ /* 0x0003e6000c121844 */
[----:B------:R-:W-:Y:S01]  /*9df0*/  ISETP.GE.U32.AND P1, PT, R3, 0x7fffff9f, PT ;  /* 0x7fffff9f0300780c */ /* 0x000fe20003f26070 */
[----:B------:R1:W-:Y:S01]  /*9e00*/  LDGSTS.E [R49+0x28400], [R144.64], !P0 ;  /* 0x2840000090317fae */ /* 0x0003e2000c121844 */
[----:B------:R-:W-:-:S03]  /*9e10*/  IADD3 R3, R48, -0x46, RZ ;  /* 0xffffffba30037810 */ /* 0x000fc60007ffe0ff */
[----:B------:R1:W-:Y:S01]  /*9e20*/  LDGSTS.E [R49+0x28600], [R146.64], !P0 ;  /* 0x2860000092317fae */ /* 0x0003e2000c121844 */
[----:B------:R-:W-:Y:S01]  /*9e30*/  ISETP.GE.U32.AND P0, PT, R3, 0x7fffff9b, PT ;  /* 0x7fffff9b0300780c */ /* 0x000fe20003f06070 */
[----:B------:R-:W-:Y:S01]  /*9e40*/  IMAD.WIDE R158, R2, 0x4, R158 ;  /* 0x00000004029e7825 */ /* 0x000fe200078e029e */
[----:B------:R-:W-:Y:S01]  /*9e50*/  IADD3 R3, R48, -0x4a, RZ ;  /* 0xffffffb630037810 */ /* 0x000fe20007ffe0ff */
[----:B------:R1:W-:Y:S02]  /*9e60*/  LDGSTS.E [R49+0x2a000], [R148.64], !P3 ;  /* 0x2a00000094317fae */ /* 0x0003e4000d921844 */
[C---:B------:R-:W-:Y:S02]  /*9e70*/  IMAD.WIDE R160, R2.reuse, 0x4, R160 ;  /* 0x0000000402a07825 */ /* 0x040fe400078e02a0 */
[----:B------:R1:W-:Y:S02]  /*9e80*/  LDGSTS.E [R49+0x2a200], [R150.64], !P3 ;  /* 0x2a20000096317fae */ /* 0x0003e4000d921844 */
[----:B------:R-:W-:-:S02]  /*9e90*/  IMAD.WIDE R162, R2, 0x4, R162 ;  /* 0x0000000402a27825 */ /* 0x000fc400078e02a2 */
[----:B------:R1:W-:Y:S04]  /*9ea0*/  LDGSTS.E [R49+0x2a400], [R152.64], !P3 ;  /* 0x2a40000098317fae */ /* 0x0003e8000d921844 */
        /* <DEDUP_REMOVED lines=9> */
[----:B------:R-:W1:Y:S04]  /*9f40*/  S2R R53, SR_TID.X ;  /* 0x0000000000357919 */ /* 0x000e680000002100 */
[----:B------:R-:W3:Y:S04]  /*9f50*/  LDL.LU.64 R132, [R1+0x228] ;  /* 0x0002280001847983 */ /* 0x000ee80000300a00 */
[----:B------:R-:W3:Y:S01]  /*9f60*/  LDL.LU.64 R54, [R1+0x220] ;  /* 0x0002200001367983 */ /* 0x000ee20000300a00 */
[----:B--2---:R-:W-:-:S04]  /*9f70*/  IMAD.WIDE R164, R2, 0x4, R164 ;  /* 0x0000000402a47825 */ /* 0x004fc800078e02a4 */
[C---:B----4-:R-:W-:Y:S01]  /*9f80*/  IMAD.WIDE R166, R2.reuse, 0x4, R166 ;  /* 0x0000000402a67825 */ /* 0x050fe200078e02a6 */
[----:B------:R2:W-:Y:S03]  /*9f90*/  LDGSTS.E [R49+0x2e000], [R164.64], !P5 ;  /* 0x2e000000a4317fae */ /* 0x0005e6000e921844 */
[C---:B-----5:R-:W-:Y:S01]  /*9fa0*/  IMAD.WIDE R168, R2.reuse, 0x4, R168 ;  /* 0x0000000402a87825 */ /* 0x060fe200078e02a8 */
[----:B------:R2:W-:Y:S03]  /*9fb0*/  LDGSTS.E [R49+0x2e200], [R166.64], !P5 ;  /* 0x2e200000a6317fae */ /* 0x0005e6000e921844 */
[C---:B---3--:R-:W-:Y:S01]  /*9fc0*/  IMAD.WIDE R170, R2.reuse, 0x4, R170 ;  /* 0x0000000402aa7825 */ /* 0x048fe200078e02aa */
[----:B------:R2:W-:Y:S03]  /*9fd0*/  LDGSTS.E [R49+0x2e400], [R168.64], !P5 ;  /* 0x2e400000a8317fae */ /* 0x0005e6000e921844 */
[----:B------:R-:W-:Y:S01]  /*9fe0*/  IMAD.WIDE R172, R2, 0x4, R172 ;  /* 0x0000000402ac7825 */ /* 0x000fe200078e02ac */
[----:B------:R2:W-:Y:S01]  /*9ff0*/  LDGSTS.E [R49+0x2e600], [R170.64], !P5 ;  /* 0x2e600000aa317fae */ /* 0x0005e2000e921844 */
[----:B------:R-:W-:-:S02]  /*a000*/  ISETP.GE.U32.AND P5, PT, R3, 0x7fffff8f, PT ;  /* 0x7fffff8f0300780c */ /* 0x000fc40003fa6070 */
[----:B------:R-:W-:Y:S01]  /*a010*/  IADD3 R3, R48, -0x56, RZ ;  /* 0xffffffaa30037810 */ /* 0x000fe20007ffe0ff */
[----:B------:R3:W-:Y:S01]  /*a020*/  LDGSTS.E [R52+0x20800], [R172.64], !P1 ;  /* 0x20800000ac347fae */ /* 0x0007e2000c921844 */
[----:B------:R-:W-:-:S04]  /*a030*/  IMAD.WIDE R174, R2, 0x4, R174 ;  /* 0x0000000402ae7825 */ /* 0x000fc800078e02ae */
[C---:B------:R-:W-:Y:S01]  /*a040*/  IMAD.WIDE R176, R2.reuse, 0x4, R176 ;  /* 0x0000000402b07825 */ /* 0x040fe200078e02b0 */
[----:B------:R3:W-:Y:S03]  /*a050*/  LDGSTS.E [R52+0x20a00], [R174.64], !P1 ;  /* 0x20a00000ae347fae */ /* 0x0007e6000c921844 */
[C---:B------:R-:W-:Y:S01]  /*a060*/  IMAD.WIDE R178, R2.reuse, 0x4, R178 ;  /* 0x0000000402b27825 */ /* 0x040fe200078e02b2 */
[----:B------:R3:W-:Y:S03]  /*a070*/  LDGSTS.E [R52+0x20c00], [R176.64], !P1 ;  /* 0x20c00000b0347fae */ /* 0x0007e6000c921844 */
[----:B------:R-:W-:Y:S01]  /*a080*/  IMAD.WIDE R180, R2, 0x4, R180 ;  /* 0x0000000402b47825 */ /* 0x000fe200078e02b4 */
[----:B------:R3:W-:Y:S01]  /*a090*/  LDGSTS.E [R52+0x20e00], [R178.64], !P1 ;  /* 0x20e00000b2347fae */ /* 0x0007e2000c921844 */
[----:B------:R-:W-:-:S03]  /*a0a0*/  ISETP.GE.U32.AND P1, PT, R3, 0x7fffff8b, PT ;  /* 0x7fffff8b0300780c */ /* 0x000fc60003f26070 */
[----:B------:R3:W-:Y:S01]  /*a0b0*/  LDGSTS.E [R52+0x22800], [R180.64], !P0 ;  /* 0x22800000b4347fae */ /* 0x0007e2000c121844 */
[----:B------:R-:W-:-:S04]  /*a0c0*/  IMAD.WIDE R182, R2, 0x4, R182 ;  /* 0x0000000402b67825 */ /* 0x000fc800078e02b6 */
[C---:B------:R-:W-:Y:S01]  /*a0d0*/  IMAD.WIDE R184, R2.reuse, 0x4, R184 ;  /* 0x0000000402b87825 */ /* 0x040fe200078e02b8 */
[----:B------:R3:W-:Y:S03]  /*a0e0*/  LDGSTS.E [R52+0x22a00], [R182.64], !P0 ;  /* 0x22a00000b6347fae */ /* 0x0007e6000c121844 */
[----:B------:R-:W-:Y:S01]  /*a0f0*/  IMAD.WIDE R186, R2, 0x4, R186 ;  /* 0x0000000402ba7825 */ /* 0x000fe200078e02ba */
[----:B------:R-:W-:Y:S01]  /*a100*/  IADD3 R3, R48, -0x5a, RZ ;  /* 0xffffffa630037810 */ /* 0x000fe20007ffe0ff */
[----:B------:R3:W-:Y:S02]  /*a110*/  LDGSTS.E [R52+0x22c00], [R184.64], !P0 ;  /* 0x22c00000b8347fae */ /* 0x0007e4000c121844 */
[C---:B------:R-:W-:Y:S02]  /*a120*/  IMAD.WIDE R188, R2.reuse, 0x4, R188 ;  /* 0x0000000402bc7825 */ /* 0x040fe400078e02bc */
[----:B------:R3:W-:Y:S02]  /*a130*/  LDGSTS.E [R52+0x22e00], [R186.64], !P0 ;  /* 0x22e00000ba347fae */ /* 0x0007e4000c121844 */
[----:B------:R-:W-:-:S02]  /*a140*/  IMAD.WIDE R190, R2, 0x4, R190 ;  /* 0x0000000402be7825 */ /* 0x000fc400078e02be */
[----:B------:R3:W-:Y:S02]  /*a150*/  LDGSTS.E [R52+0x24800], [R188.64], !P3 ;  /* 0x24800000bc347fae */ /* 0x0007e4000d921844 */
[----:B------:R-:W-:-:S04]  /*a160*/  IMAD.WIDE R192, R2, 0x4, R192 ;  /* 0x0000000402c07825 */ /* 0x000fc800078e02c0 */
[C---:B------:R-:W-:Y:S01]  /*a170*/  IMAD.WIDE R194, R2.reuse, 0x4, R194 ;  /* 0x0000000402c27825 */ /* 0x040fe200078e02c2 */
[----:B------:R3:W-:Y:S03]  /*a180*/  LDGSTS.E [R52+0x24a00], [R190.64], !P3 ;  /* 0x24a00000be347fae */ /* 0x0007e6000d921844 */
[C---:B------:R-:W-:Y:S01]  /*a190*/  IMAD.WIDE R196, R2.reuse, 0x4, R196 ;  /* 0x0000000402c47825 */ /* 0x040fe200078e02c4 */
[----:B------:R-:W-:Y:S01]  /*a1a0*/  ISETP.GE.U32.AND P0, PT, R3, 0x7fffff87, PT ;  /* 0x7fffff870300780c */ /* 0x000fe20003f06070 */
[----:B------:R3:W-:Y:S02]  /*a1b0*/  LDGSTS.E [R52+0x24c00], [R192.64], !P3 ;  /* 0x24c00000c0347fae */ /* 0x0007e4000d921844 */
[----:B------:R-:W-:Y:S01]  /*a1c0*/  IMAD.WIDE R198, R2, 0x4, R198 ;  /* 0x0000000402c67825 */ /* 0x000fe200078e02c6 */
[----:B------:R-:W-:Y:S01]  /*a1d0*/  IADD3 R3, R48, -0x5e, RZ ;  /* 0xffffffa230037810 */ /* 0x000fe20007ffe0ff */
[----:B------:R3:W-:Y:S02]  /*a1e0*/  LDGSTS.E [R52+0x24e00], [R194.64], !P3 ;  /* 0x24e00000c2347fae */ /* 0x0007e4000d921844 */
[----:B------:R-:W-:-:S02]  /*a1f0*/  IMAD.WIDE R200, R2, 0x4, R200 ;  /* 0x0000000402c87825 */ /* 0x000fc400078e02c8 */
[----:B------:R3:W-:Y:S02]  /*a200*/  LDGSTS.E [R52+0x26800], [R196.64], !P2 ;  /* 0x26800000c4347fae */ /* 0x0007e4000d121844 */
[C---:B------:R-:W-:Y:S02]  /*a210*/  IMAD.WIDE R202, R2.reuse, 0x4, R202 ;  /* 0x0000000402ca7825 */ /* 0x040fe400078e02ca */
[----:B------:R3:W-:Y:S02]  /*a220*/  LDGSTS.E [R52+0x26a00], [R198.64], !P2 ;  /* 0x26a00000c6347fae */ /* 0x0007e4000d121844 */
[C---:B------:R-:W-:Y:S01]  /*a230*/  IMAD.WIDE R204, R2.reuse, 0x4, R204 ;  /* 0x0000000402cc7825 */ /* 0x040fe200078e02cc */
[----:B------:R-:W-:Y:S01]  /*a240*/  ISETP.GE.U32.AND P3, PT, R3, 0x7fffff83, PT ;  /* 0x7fffff830300780c */ /* 0x000fe20003f66070 */
[----:B------:R3:W-:Y:S02]  /*a250*/  LDGSTS.E [R52+0x26c00], [R200.64], !P2 ;  /* 0x26c00000c8347fae */ /* 0x0007e4000d121844 */
[----:B------:R-:W-:-:S02]  /*a260*/  IMAD.WIDE R206, R2, 0x4, R206 ;  /* 0x0000000402ce7825 */ /* 0x000fc400078e02ce */
[----:B------:R3:W-:Y:S02]  /*a270*/  LDGSTS.E [R52+0x26e00], [R202.64], !P2 ;  /* 0x26e00000ca347fae */ /* 0x0007e4000d121844 */
[C---:B------:R-:W-:Y:S02]  /*a280*/  IMAD.WIDE R208, R2.reuse, 0x4, R208 ;  /* 0x0000000402d07825 */ /* 0x040fe400078e02d0 */
[----:B------:R3:W-:Y:S02]  /*a290*/  LDGSTS.E [R52+0x28800], [R204.64], !P5 ;  /* 0x28800000cc347fae */ /* 0x0007e4000e921844 */
[C---:B------:R-:W-:Y:S02]  /*a2a0*/  IMAD.WIDE R210, R2.reuse, 0x4, R210 ;  /* 0x0000000402d27825 */ /* 0x040fe400078e02d2 */
[----:B------:R3:W-:Y:S02]  /*a2b0*/  LDGSTS.E [R52+0x28a00], [R206.64], !P5 ;  /* 0x28a00000ce347fae */ /* 0x0007e4000e921844 */
[----:B------:R-:W-:Y:S01]  /*a2c0*/  IMAD.WIDE R212, R2, 0x4, R212 ;  /* 0x0000000402d47825 */ /* 0x000fe200078e02d4 */
[----:B------:R-:W-:Y:S01]  /*a2d0*/  IADD3 R3, R48, -0x43, RZ ;  /* 0xffffffbd30037810 */ /* 0x000fe20007ffe0ff */
[----:B------:R3:W-:Y:S02]  /*a2e0*/  LDGSTS.E [R52+0x28c00], [R208.64], !P5 ;  /* 0x28c00000d0347fae */ /* 0x0007e4000e921844 */
[----:B------:R-:W-:-:S02]  /*a2f0*/  IMAD.WIDE R214, R2, 0x4, R214 ;  /* 0x0000000402d67825 */ /* 0x000fc400078e02d6 */
[----:B------:R3:W-:Y:S02]  /*a300*/  LDGSTS.E [R52+0x28e00], [R210.64], !P5 ;  /* 0x28e00000d2347fae */ /* 0x0007e4000e921844 */
[C---:B------:R-:W-:Y:S01]  /*a310*/  IMAD.WIDE R216, R2.reuse, 0x4, R216 ;  /* 0x0000000402d87825 */ /* 0x040fe200078e02d8 */
[----:B-1----:R-:W-:Y:S01]  /*a320*/  LOP3.LUT R53, R53, 0x7f, RZ, 0xc0, !PT ;  /* 0x0000007f35357812 */ /* 0x002fe200078ec0ff */
        /* <DEDUP_REMOVED lines=12> */
[----:B------:R-:W-:-:S02]  /*a3f0*/  IMAD.WIDE R228, R2, 0x4, R228 ;  /* 0x0000000402e47825 */ /* 0x000fc400078e02e4 */
[----:B------:R3:W-:Y:S02]  /*a400*/  LDGSTS.E [R52+0x2cc00], [R224.64], !P0 ;  /* 0x2cc00000e0347fae */ /* 0x0007e4000c121844 */
[----:B------:R-:W-:Y:S01]  /*a410*/  IMAD.WIDE R230, R2, 0x4, R230 ;  /* 0x0000000402e67825 */ /* 0x000fe200078e02e6 */
[----:B------:R-:W-:Y:S01]  /*a420*/  IADD3 R3, R48, -0x47, RZ ;  /* 0xffffffb930037810 */ /* 0x000fe20007ffe0ff */
[----:B------:R3:W-:Y:S02]  /*a430*/  LDGSTS.E [R52+0x2ce00], [R226.64], !P0 ;  /* 0x2ce00000e2347fae */ /* 0x0007e4000c121844 */
[C---:B------:R-:W-:Y:S02]  /*a440*/  IMAD.WIDE R232, R2.reuse, 0x4, R232 ;  /* 0x0000000402e87825 */ /* 0x040fe400078e02e8 */
[----:B------:R3:W-:Y:S02]  /*a450*/  LDGSTS.E [R52+0x2e800], [R228.64], !P3 ;  /* 0x2e800000e4347fae */ /* 0x0007e4000d921844 */
[----:B------:R-:W-:-:S02]  /*a460*/  IMAD.WIDE R234, R2, 0x4, R234 ;  /* 0x0000000402ea7825 */ /* 0x000fc400078e02ea */
[----:B------:R3:W-:Y:S02]  /*a470*/  LDGSTS.E [R52+0x2ea00], [R230.64], !P3 ;  /* 0x2ea00000e6347fae */ /* 0x0007e4000d921844 */
[----:B------:R-:W-:Y:S02]  /*a480*/  IMAD.SHL.U32 R53, R53, 0x4, RZ ;  /* 0x0000000435357824 */ /* 0x000fe400078e00ff */
[----:B------:R3:W-:Y:S01]  /*a490*/  LDGSTS.E [R52+0x2ec00], [R232.64], !P3 ;  /* 0x2ec00000e8347fae */ /* 0x0007e2000d921844 */
[C---:B------:R-:W-:Y:S01]  /*a4a0*/  IMAD.WIDE R236, R2.reuse, 0x4, R236 ;  /* 0x0000000402ec7825 */ /* 0x040fe200078e02ec */
[----:B------:R-:W-:Y:S02]  /*a4b0*/  ISETP.GE.U32.AND P5, PT, R3, 0x7fffff9a, PT ;  /* 0x7fffff9a0300780c */ /* 0x000fe40003fa6070 */
[----:B------:R3:W-:Y:S01]  /*a4c0*/  LDGSTS.E [R52+0x2ee00], [R234.64], !P3 ;  /* 0x2ee00000ea347fae */ /* 0x0007e2000d921844 */
[----:B------:R-:W-:Y:S01]  /*a4d0*/  IMAD.WIDE R50, R2, 0x4, R50 ;  /* 0x0000000402327825 */ /* 0x000fe200078e0232 */
[----:B------:R-:W-:-:S03]  /*a4e0*/  LOP3.LUT R57, R53, 0x40, RZ, 0x3c, !PT ;  /* 0x0000004035397812 */ /* 0x000fc600078e3cff */
[C---:B------:R-:W-:Y:S02]  /*a4f0*/  IMAD.WIDE R46, R2.reuse, 0x4, R46 ;  /* 0x00000004022e7825 */ /* 0x040fe400078e022e */
[----:B------:R1:W-:Y:S02]  /*a500*/  LDGSTS.E [R57+0x21000], [R236.64], !P2 ;  /* 0x21000000ec397fae */ /* 0x0003e4000d121844 */
[C---:B------:R-:W-:Y:S02]  /*a510*/  IMAD.WIDE R44, R2.reuse, 0x4, R44 ;  /* 0x00000004022c7825 */ /* 0x040fe400078e022c */
[----:B------:R4:W-:Y:S04]  /*a520*/  LDGSTS.E [R57+0x21200], [R50.64], !P2 ;  /* 0x2120000032397fae */ /* 0x0009e8000d121844 */
[----:B---3--:R-:W3:Y:S04]  /*a530*/  LDL.LU.64 R52, [R1+0x208] ;  /* 0x0002080001347983 */ /* 0x008ee80000300a00 */
[----:B------:R4:W-:Y:S01]  /*a540*/  STL.64 [R1+0x130], R50 ;  /* 0x0001303201007387 */ /* 0x0009e20000100a00 */
[----:B------:R-:W-:-:S03]  /*a550*/  IMAD.WIDE R138, R2, 0x4, R136 ;  /* 0x00000004028a7825 */ /* 0x000fc600078e0288 */
[----:B------:R5:W-:Y:S01]  /*a560*/  STL.64 [R1+0x138], R46 ;  /* 0x0001382e01007387 */ /* 0x000be20000100a00 */
[----:B------:R-:W-:-:S03]  /*a570*/  IMAD.WIDE R136, R2, 0x4, R42 ;  /* 0x0000000402887825 */ /* 0x000fc600078e022a */
[----:B------:R1:W-:Y:S04]  /*a580*/  STL.64 [R1+0x140], R44 ;  /* 0x0001402c01007387 */ /* 0x0003e80000100a00 */
[----:B------:R5:W-:Y:S04]  /*a590*/  LDGSTS.E [R57+0x21400], [R46.64], !P2 ;  /* 0x214000002e397fae */ /* 0x000be8000d121844 */
[----:B----4-:R-:W4:Y:S01]  /*a5a0*/  LDL.LU.64 R50, [R1+0x200] ;  /* 0x0002000001327983 */ /* 0x010f220000300a00 */
[----:B------:R-:W-:-:S03]  /*a5b0*/  IMAD.WIDE R134, R2, 0x4, R134 ;  /* 0x0000000402867825 */ /* 0x000fc600078e0286 */
[----:B------:R1:W-:Y:S04]  /*a5c0*/  LDGSTS.E [R57+0x21600], [R44.64], !P2 ;  /* 0x216000002c397fae */ /* 0x0003e8000d121844 */
[----:B-----5:R-:W5:Y:S01]  /*a5d0*/  LDL.LU.64 R46, [R1+0x1f8] ;  /* 0x0001f800012e7983 */ /* 0x020f620000300a00 */
[----:B------:R-:W-:-:S03]  /*a5e0*/  IMAD.WIDE R40, R2, 0x4, R40 ;  /* 0x0000000402287825 */ /* 0x000fc600078e0228 */
[----:B------:R2:W-:Y:S04]  /*a5f0*/  LDGSTS.E [R57+0x23000], [R138.64], !P5 ;  /* 0x230000008a397fae */ /* 0x0005e8000e921844 */
[----:B-1----:R-:W5:Y:S04]  /*a600*/  LDL.LU.64 R44, [R1+0x1f0] ;  /* 0x0001f000012c7983 */ /* 0x002f680000300a00 */
[----:B------:R-:W5:Y:S04]  /*a610*/  LDL.LU.64 R42, [R1+0x1e8] ;  /* 0x0001e800012a7983 */ /* 0x000f680000300a00 */
[----:B------:R-:W-:Y:S04]  /*a620*/  STL.64 [R1+0x148], R138 ;  /* 0x0001488a01007387 */ /* 0x000fe80000100a00 */
[----:B------:R1:W-:Y:S04]  /*a630*/  STL.64 [R1+0x1b0], R136 ;  /* 0x0001b08801007387 */ /* 0x0003e80000100a00 */
[----:B------:R1:W-:Y:S04]  /*a640*/  LDGSTS.E [R57+0x23200], [R136.64], !P5 ;  /* 0x2320000088397fae */ /* 0x0003e8000e921844 */
[----:B------:R-:W-:Y:S04]  /*a650*/  STL.64 [R1+0x1b8], R134 ;  /* 0x0001b88601007387 */ /* 0x000fe80000100a00 */
[----:B------:R2:W-:Y:S01]  /*a660*/  LDGSTS.E [R57+0x23400], [R134.64], !P5 ;  /* 0x2340000086397fae */ /* 0x0005e2000e921844 */
[----:B-1----:R-:W-:-:S03]  /*a670*/  IMAD.WIDE R136, R2, 0x4, R38 ;  /* 0x0000000402887825 */ /* 0x002fc600078e0226 */
[----:B------:R1:W-:Y:S04]  /*a680*/  STL.64 [R1+0x1c0], R40 ;  /* 0x0001c02801007387 */ /* 0x0003e80000100a00 */
[----:B------:R1:W-:Y:S04]  /*a690*/  LDGSTS.E [R57+0x23600], [R40.64], !P5 ;  /* 0x2360000028397fae */ /* 0x0003e8000e921844 */
[----:B-1----:R-:W5:Y:S04]  /*a6a0*/  LDL.LU.64 R40, [R1+0x1e0] ;  /* 0x0001e00001287983 */ /* 0x002f680000300a00 */
[----:B------:R-:W5:Y:S04]  /*a6b0*/  LDL.LU.64 R38, [R1+0x1d8] ;  /* 0x0001d80001267983 */ /* 0x000f680000300a00 */
[----:B--2---:R-:W5:Y:S04]  /*a6c0*/  LDL.LU.64 R138, [R1+0x1d0] ;  /* 0x0001d000018a7983 */ /* 0x004f680000300a00 */
[----:B------:R-:W-:Y:S04]  /*a6d0*/  STL.64 [R1+0x210], R136 ;  /* 0x0002108801007387 */ /* 0x000fe80000100a00 */
[----:B------:R-:W5:Y:S01]  /*a6e0*/  LDL.LU.64 R134, [R1+0x1a8] ;  /* 0x0001a80001867983 */ /* 0x000f620000300a00 */
[----:B------:R-:W-:-:S04]  /*a6f0*/  IADD3 R3, R48, -0x4b, RZ ;  /* 0xffffffb530037810 */ /* 0x000fc80007ffe0ff */
[----:B------:R-:W-:Y:S01]  /*a700*/  ISETP.GE.U32.AND P1, PT, R3, 0x7fffff96, PT ;  /* 0x7fffff960300780c */ /* 0x000fe20003f26070 */
[----:B------:R-:W-:Y:S01]  /*a710*/  IMAD.WIDE R132, R2, 0x4, R132 ;  /* 0x0000000402847825 */ /* 0x000fe200078e0284 */
[----:B------:R-:W-:-:S03]  /*a720*/  IADD3 R3, R48, -0x4f, RZ ;  /* 0xffffffb130037810 */ /* 0x000fc60007ffe0ff */
[----:B------:R-:W-:Y:S01]  /*a730*/  IMAD.WIDE R54, R2, 0x4, R54 ;  /* 0x0000000402367825 */ /* 0x000fe200078e0236 */
[----:B------:R-:W-:Y:S01]  /*a740*/  ISETP.GE.U32.AND P0, PT, R3, 0x7fffff92, PT ;  /* 0x7fffff920300780c */ /* 0x000fe20003f06070 */
[----:B------:R1:W-:Y:S01]  /*a750*/  STL.64 [R1+0x1c8], R132 ;  /* 0x0001c88401007387 */ /* 0x0003e20000100a00 */
[----:B------:R-:W-:-:S03]  /*a760*/  IADD3 R3, R48, -0x53, RZ ;  /* 0xffffffad30037810 */ /* 0x000fc60007ffe0ff */
[----:B------:R1:W-:Y:S04]  /*a770*/  STL.64 [R1+0x218], R54 ;  /* 0x0002183601007387 */ /* 0x0003e80000100a00 */
[----:B------:R1:W-:Y:S04]  /*a780*/  LDGSTS.E [R57+0x25000], [R136.64], !P1 ;  /* 0x2500000088397fae */ /* 0x0003e8000c921844 */
[----:B------:R1:W-:Y:S04]  /*a790*/  LDGSTS.E [R57+0x25200], [R132.64], !P1 ;  /* 0x2520000084397fae */ /* 0x0003e8000c921844 */
[----:B------:R1:W-:Y:S01]  /*a7a0*/  LDGSTS.E [R57+0x25400], [R54.64], !P1 ;  /* 0x2540000036397fae */ /* 0x0003e2000c921844 */
[----:B------:R-:W-:Y:S01]  /*a7b0*/  ISETP.GE.U32.AND P3, PT, R3, 0x7fffff8e, PT ;  /* 0x7fffff8e0300780c */ /* 0x000fe20003f66070 */
[----:B---3--:R-:W-:-:S05]  /*a7c0*/  IMAD.WIDE R52, R2, 0x4, R52 ;  /* 0x0000000402347825 */ /* 0x008fca00078e0234 */
[----:B------:R3:W-:Y:S04]  /*a7d0*/  STL.64 [R1+0x208], R52 ;  /* 0x0002083401007387 */ /* 0x0007e80000100a00 */
[----:B-1----:R-:W2:Y:S04]  /*a7e0*/  LDL.LU.64 R132, [R1+0x1a0] ;  /* 0x0001a00001847983 */ /* 0x002ea80000300a00 */
[----:B------:R3:W-:Y:S04]  /*a7f0*/  LDGSTS.E [R57+0x25600], [R52.64], !P1 ;  /* 0x2560000034397fae */ /* 0x0007e8000c921844 */
[----:B------:R-:W2:Y:S01]  /*a800*/  LDL.LU.64 R54, [R1+0x198] ;  /* 0x0001980001367983 */ /* 0x000ea20000300a00 */
[----:B----4-:R-:W-:-:S03]  /*a810*/  IMAD.WIDE R50, R2, 0x4, R50 ;  /* 0x0000000402327825 */ /* 0x010fc600078e0232 */
[----:B---3--:R-:W3:Y:S01]  /*a820*/  LDL.LU.64 R52, [R1+0x190] ;  /* 0x0001900001347983 */ /* 0x008ee20000300a00 */
[----:B-----5:R-:W-:-:S03]  /*a830*/  IMAD.WIDE R46, R2, 0x4, R46 ;  /* 0x00000004022e7825 */ /* 0x020fc600078e022e */
[----:B------:R-:W4:Y:S04]  /*a840*/  LDL.LU.64 R136, [R1+0x188] ;  /* 0x0001880001887983 */ /* 0x000f280000300a00 */
[----:B------:R1:W-:Y:S01]  /*a850*/  STL.64 [R1+0x200], R50 ;  /* 0x0002003201007387 */ /* 0x0003e20000100a00 */
[----:B------:R-:W-:-:S03]  /*a860*/  IMAD.WIDE R44, R2, 0x4, R44 ;  /* 0x00000004022c7825 */ /* 0x000fc600078e022c */
[----:B------:R5:W-:Y:S01]  /*a870*/  STL.64 [R1+0x1f8], R46 ;  /* 0x0001f82e01007387 */ /* 0x000be20000100a00 */
[----:B------:R-:W-:-:S03]  /*a880*/  IMAD.WIDE R42, R2, 0x4, R42 ;  /* 0x00000004022a7825 */ /* 0x000fc600078e022a */
[----:B------:R1:W-:Y:S04]  /*a890*/  STL.64 [R1+0x1f0], R44 ;  /* 0x0001f02c01007387 */ /* 0x0003e80000100a00 */
[----:B------:R1:W-:Y:S04]  /*a8a0*/  LDGSTS.E [R57+0x27000], [R50.64], !P0 ;  /* 0x2700000032397fae */ /* 0x0003e8000c121844 */
[----:B------:R5:W-:Y:S04]  /*a8b0*/  STL.64 [R1+0x1e8], R42 ;  /* 0x0001e82a01007387 */ /* 0x000be80000100a00 */
[----:B------:R5:W-:Y:S04]  /*a8c0*/  LDGSTS.E [R57+0x27200], [R46.64], !P0 ;  /* 0x272000002e397fae */ /* 0x000be8000c121844 */
[----:B-1----:R-:W4:Y:S04]  /*a8d0*/  LDL.LU.64 R50, [R1+0x180] ;  /* 0x0001800001327983 */ /* 0x002f280000300a00 */
[----:B------:R1:W-:Y:S04]  /*a8e0*/  LDGSTS.E [R57+0x27400], [R44.64], !P0 ;  /* 0x274000002c397fae */ /* 0x0003e8000c121844 */
[----:B-----5:R-:W5:Y:S04]  /*a8f0*/  LDL.LU.64 R46, [R1+0x178] ;  /* 0x00017800012e7983 */ /* 0x020f680000300a00 */
[----:B------:R1:W-:Y:S04]  /*a900*/  LDGSTS.E [R57+0x27600], [R42.64], !P0 ;  /* 0x276000002a397fae */ /* 0x0003e8000c121844 */
[----:B-1----:R-:W5:Y:S01]  /*a910*/  LDL.LU.64 R44, [R1+0x170] ;  /* 0x00017000012c7983 */ /* 0x002f620000300a00 */
[----:B------:R-:W-:-:S03]  /*a920*/  IMAD.WIDE R40, R2, 0x4, R40 ;  /* 0x0000000402287825 */ /* 0x000fc600078e0228 */
[----:B------:R-:W5:Y:S01]  /*a930*/  LDL.LU.64 R42, [R1+0x168] ;  /* 0x00016800012a7983 */ /* 0x000f620000300a00 */
[----:B------:R-:W-:-:S03]  /*a940*/  IMAD.WIDE R38, R2, 0x4, R38 ;  /* 0x0000000402267825 */ /* 0x000fc600078e0226 */
[----:B------:R1:W-:Y:S01]  /*a950*/  STL.64 [R1+0x1e0], R40 ;  /* 0x0001e02801007387 */ /* 0x0003e20000100a00 */
[----:B------:R-:W-:-:S03]  /*a960*/  IMAD.WIDE R138, R2, 0x4, R138 ;  /* 0x00000004028a7825 */ /* 0x000fc600078e028a */
[----:B------:R1:W-:Y:S04]  /*a970*/  STL.64 [R1+0x1d8], R38 ;  /* 0x0001d82601007387 */ /* 0x0003e80000100a00 */
[----:B------:R1:W-:Y:S01]  /*a980*/  LDGSTS.E [R57+0x29000], [R40.64], !P3 ;  /* 0x2900000028397fae */ /* 0x0003e2000d921844 */
[----:B------:R-:W-:-:S03]  /*a990*/  IMAD.WIDE R134, R2, 0x4, R134 ;  /* 0x0000000402867825 */ /* 0x000fc600078e0286 */
[----:B------:R-:W-:Y:S04]  /*a9a0*/  STL.64 [R1+0x1d0], R138 ;  /* 0x0001d08a01007387 */ /* 0x000fe80000100a00 */
[----:B------:R1:W-:Y:S04]  /*a9b0*/  LDGSTS.E [R57+0x29200], [R38.64], !P3 ;  /* 0x2920000026397fae */ /* 0x0003e8000d921844 */
[----:B-1----:R-:W5:Y:S04]  /*a9c0*/  LDL.LU.64 R40, [R1+0x160] ;  /* 0x0001600001287983 */ /* 0x002f680000300a00 */
[----:B------:R1:W-:Y:S04]  /*a9d0*/  STL.64 [R1+0x1a8], R134 ;  /* 0x0001a88601007387 */ /* 0x0003e80000100a00 */
[----:B------:R-:W5:Y:S01]  /*a9e0*/  LDL.LU.64 R38, [R1+0x158] ;  /* 0x0001580001267983 */ /* 0x000f620000300a00 */
[----:B------:R-:W-:-:S03]  /*a9f0*/  IADD3 R3, R48, -0x57, RZ ;  /* 0xffffffa930037810 */ /* 0x000fc60007ffe0ff */
[----:B------:R2:W-:Y:S01]  /*aa00*/  LDGSTS.E [R57+0x29400], [R138.64], !P3 ;  /* 0x294000008a397fae */ /* 0x0005e2000d921844 */
[----:B------:R-:W-:Y:S02]  /*aa10*/  ISETP.GE.U32.AND P2, PT, R3, 0x7fffff8a, PT ;  /* 0x7fffff8a0300780c */ /* 0x000fe40003f46070 */
[----:B------:R-:W-:Y:S01]  /*aa20*/  IADD3 R3, R48, -0x5b, RZ ;  /* 0xffffffa530037810 */ /* 0x000fe20007ffe0ff */
[----:B------:R1:W-:Y:S03]  /*aa30*/  LDGSTS.E [R57+0x29600], [R134.64], !P3 ;  /* 0x2960000086397fae */ /* 0x0003e6000d921844 */
[----:B------:R-:W-:Y:S01]  /*aa40*/  ISETP.GE.U32.AND P5, PT, R3, 0x7fffff86, PT ;  /* 0x7fffff860300780c */ /* 0x000fe20003fa6070 */
[----:B-1----:R-:W5:Y:S01]  /*aa50*/  LDL.LU.64 R134, [R1+0x150] ;  /* 0x0001500001867983 */ /* 0x002f620000300a00 */
[----:B--2---:R-:W-:-:S05]  /*aa60*/  IMAD.WIDE R138, R2, 0x4, R132 ;  /* 0x00000004028a7825 */ /* 0x004fca00078e0284 */
[----:B------:R-:W-:Y:S01]  /*aa70*/  STL.64 [R1+0x1a0], R138 ;  /* 0x0001a08a01007387 */ /* 0x000fe20000100a00 */
[----:B------:R-:W-:-:S03]  /*aa80*/  IMAD.WIDE R54, R2, 0x4, R54 ;  /* 0x0000000402367825 */ /* 0x000fc600078e0236 */
[----:B------:R-:W2:Y:S01]  /*aa90*/  LDL.LU.64 R132, [R1+0x128] ;  /* 0x0001280001847983 */ /* 0x000ea20000300a00 */
[----:B---3--:R-:W-:-:S03]  /*aaa0*/  IMAD.WIDE R52, R2, 0x4, R52 ;  /* 0x0000000402347825 */ /* 0x008fc600078e0234 */
[----:B------:R1:W-:Y:S01]  /*aab0*/  STL.64 [R1+0x198], R54 ;  /* 0x0001983601007387 */ /* 0x0003e20000100a00 */
[----:B----4-:R-:W-:-:S03]  /*aac0*/  IMAD.WIDE R136, R2, 0x4, R136 ;  /* 0x0000000402887825 */ /* 0x010fc600078e0288 */
[----:B------:R3:W-:Y:S04]  /*aad0*/  LDGSTS.E [R57+0x2b000], [R138.64], !P2 ;  /* 0x2b0000008a397fae */ /* 0x0007e8000d121844 */
[----:B------:R4:W-:Y:S04]  /*aae0*/  STL.64 [R1+0x190], R52 ;  /* 0x0001903401007387 */ /* 0x0009e80000100a00 */
[----:B------:R1:W-:Y:S04]  /*aaf0*/  LDGSTS.E [R57+0x2b200], [R54.64], !P2 ;  /* 0x2b20000036397fae */ /* 0x0003e8000d121844 */
[----:B------:R4:W-:Y:S04]  /*ab00*/  LDGSTS.E [R57+0x2b400], [R52.64], !P2 ;  /* 0x2b40000034397fae */ /* 0x0009e8000d121844 */
[----:B------:R5:W-:Y:S04]  /*ab10*/  LDGSTS.E [R57+0x2b600], [R136.64], !P2 ;  /* 0x2b60000088397fae */ /* 0x000be8000d121844 */
[----:B-1----:R-:W2:Y:S04]  /*ab20*/  LDL.LU.64 R54, [R1+0x120] ;  /* 0x0001200001367983 */ /* 0x002ea80000300a00 */
[----:B------:R5:W-:Y:S01]  /*ab30*/  STL.64 [R1+0x188], R136 ;  /* 0x0001888801007387 */ /* 0x000be20000100a00 */
[----:B---3--:R-:W-:-:S03]  /*ab40*/  IMAD.WIDE R138, R2, 0x4, R50 ;  /* 0x00000004028a7825 */ /* 0x008fc600078e0232 */
[----:B----4-:R-:W3:Y:S04]  /*ab50*/  LDL.LU.64 R52, [R1+0x118] ;  /* 0x0001180001347983 */ /* 0x010ee80000300a00 */
[----:B------:R1:W-:Y:S01]  /*ab60*/  STL.64 [R1+0x180], R138 ;  /* 0x0001808a01007387 */ /* 0x0003e20000100a00 */
[----:B-----5:R-:W-:-:S03]  /*ab70*/  IMAD.WIDE R136, R2, 0x4, R46 ;  /* 0x0000000402887825 */ /* 0x020fc600078e022e */
[----:B------:R-:W4:Y:S04]  /*ab80*/  LDL.LU.64 R50, [R1+0x110] ;  /* 0x0001100001327983 */ /* 0x000f280000300a00 */
[----:B------:R5:W-:Y:S01]  /*ab90*/  STL.64 [R1+0x178], R136 ;  /* 0x0001788801007387 */ /* 0x000be20000100a00 */
[----:B------:R-:W-:-:S03]  /*aba0*/  IMAD.WIDE R44, R2, 0x4, R44 ;  /* 0x00000004022c7825 */ /* 0x000fc600078e022c */
[----:B------:R-:W4:Y:S04]  /*abb0*/  LDL.LU.64 R46, [R1+0x108] ;  /* 0x00010800012e7983 */ /* 0x000f280000300a00 */
[----:B------:R1:W-:Y:S01]  /*abc0*/  LDGSTS.E [R57+0x2d000], [R138.64], !P5 ;  /* 0x2d0000008a397fae */ /* 0x0003e2000e921844 */
[----:B------:R-:W-:-:S03]  /*abd0*/  IMAD.WIDE R42, R2, 0x4, R42 ;  /* 0x00000004022a7825 */ /* 0x000fc600078e022a */
[----:B------:R1:W-:Y:S04]  /*abe0*/  STL.64 [R1+0x170], R44 ;  /* 0x0001702c01007387 */ /* 0x0003e80000100a00 */
[----:B------:R5:W-:Y:S04]  /*abf0*/  LDGSTS.E [R57+0x2d200], [R136.64], !P5 ;  /* 0x2d20000088397fae */ /* 0x000be8000e921844 */
[----:B------:R1:W-:Y:S04]  /*ac00*/  STL.64 [R1+0x168], R42 ;  /* 0x0001682a01007387 */ /* 0x0003e80000100a00 */
[----:B------:R5:W-:Y:S04]  /*ac10*/  LDGSTS.E [R57+0x2d400], [R44.64], !P5 ;  /* 0x2d4000002c397fae */ /* 0x000be8000e921844 */
[----:B------:R5:W-:Y:S01]  /*ac20*/  LDGSTS.E [R57+0x2d600], [R42.64], !P5 ;  /* 0x2d6000002a397fae */ /* 0x000be2000e921844 */
[----:B-1----:R-:W-:-:S04]  /*ac30*/  IMAD.WIDE R138, R2, 0x4, R40 ;  /* 0x00000004028a7825 */ /* 0x002fc800078e0228 */
[----:B-----5:R-:W-:Y:S02]  /*ac40*/  IMAD.WIDE R136, R2, 0x4, R38 ;  /* 0x0000000402887825 */ /* 0x020fe400078e0226 */
[----:B------:R-:W4:Y:S04]  /*ac50*/  LDL.LU.64 R38, [R1+0x100] ;  /* 0x0001000001267983 */ /* 0x000f280000300a00 */
[----:B------:R-:W4:Y:S04]  /*ac60*/  LDL.LU.64 R44, [R1+0xf8] ;  /* 0x0000f800012c7983 */ /* 0x000f280000300a00 */
[----:B------:R1:W-:Y:S04]  /*ac70*/  STL.64 [R1+0x160], R138 ;  /* 0x0001608a01007387 */ /* 0x0003e80000100a00 */
[----:B------:R-:W4:Y:S04]  /*ac80*/  LDL.LU.64 R42, [R1+0xf0] ;  /* 0x0000f000012a7983 */ /* 0x000f280000300a00 */
[----:B------:R1:W-:Y:S04]  /*ac90*/  STL.64 [R1+0x158], R136 ;  /* 0x0001588801007387 */ /* 0x0003e80000100a00 */
[----:B------:R-:W4:Y:S01]  /*aca0*/  LDL.LU.64 R40, [R1+0xe8] ;  /* 0x0000e80001287983 */ /* 0x000f220000300a00 */
[----:B------:R-:W-:-:S04]  /*acb0*/  IADD3 R3, R48, -0x5f, RZ ;  /* 0xffffffa130037810 */ /* 0x000fc80007ffe0ff */
[----:B------:R-:W-:Y:S02]  /*acc0*/  ISETP.GE.U32.AND P1, PT, R3, 0x7fffff82, PT ;  /* 0x7fffff820300780c */ /* 0x000fe40003f26070 */
[----:B------:R-:W-:Y:S01]  /*acd0*/  IADD3 R3, R48, -0x44, RZ ;  /* 0xffffffbc30037810 */ /* 0x000fe20007ffe0ff */
[----:B------:R-:W-:-:S03]  /*ace0*/  IMAD.WIDE R134, R2, 0x4, R134 ;  /* 0x0000000402867825 */ /* 0x000fc600078e0286 */
[----:B------:R-:W-:Y:S02]  /*acf0*/  ISETP.GE.U32.AND P0, PT, R3, 0x7fffff9d, PT ;  /* 0x7fffff9d0300780c */ /* 0x000fe40003f06070 */
[----:B------:R1:W-:Y:S01]  /*ad00*/  STL.64 [R1+0x150], R134 ;  /* 0x0001508601007387 */ /* 0x0003e20000100a00 */
[----:B------:R-:W-:-:S04]  /*ad10*/  IADD3 R3, R48, -0x48, RZ ;  /* 0xffffffb830037810 */ /* 0x000fc80007ffe0ff */
[----:B------:R1:W-:Y:S01]  /*ad20*/  LDGSTS.E [R57+0x2f000], [R138.64], !P1 ;  /* 0x2f0000008a397fae */ /* 0x0003e2000c921844 */
[----:B------:R-:W-:-:S03]  /*ad30*/  LOP3.LUT R49, R49, 0x60, RZ, 0x3c, !PT ;  /* 0x0000006031317812 */ /* 0x000fc600078e3cff */
[----:B------:R1:W-:Y:S04]  /*ad40*/  LDGSTS.E [R57+0x2f200], [R136.64], !P1 ;  /* 0x2f20000088397fae */ /* 0x0003e8000c921844 */
[----:B------:R1:W-:Y:S01]  /*ad50*/  LDGSTS.E [R57+0x2f400], [R134.64], !P1 ;  /* 0x2f40000086397fae */ /* 0x0003e2000c921844 */
[----:B------:R-:W-:Y:S01]  /*ad60*/  ISETP.GE.U32.AND P3, PT, R3, 0x7fffff99, PT ;  /* 0x7fffff990300780c */ /* 0x000fe20003f66070 */
[----:B--2---:R-:W-:-:S05]  /*ad70*/  IMAD.WIDE R132, R2, 0x4, R132 ;  /* 0x0000000402847825 */ /* 0x004fca00078e0284 */
[----:B------:R2:W-:Y:S04]  /*ad80*/  STL.64 [R1+0x128], R132 ;  /* 0x0001288401007387 */ /* 0x0005e80000100a00 */
[----:B-1----:R-:W5:Y:S04]  /*ad90*/  LDL.LU.64 R138, [R1+0xe0] ;  /* 0x0000e000018a7983 */ /* 0x002f680000300a00 */
[----:B------:R2:W-:Y:S01]  /*ada0*/  LDGSTS.E [R57+0x2f600], [R132.64], !P1 ;  /* 0x2f60000084397fae */ /* 0x0005e2000c921844 */
[----:B------:R-:W-:-:S05]  /*adb0*/  IMAD.WIDE R54, R2, 0x4, R54 ;  /* 0x0000000402367825 */ /* 0x000fca00078e0236 */
[----:B------:R1:W-:Y:S01]  /*adc0*/  STL.64 [R1+0x120], R54 ;  /* 0x0001203601007387 */ /* 0x0003e20000100a00 */
[----:B---3--:R-:W-:-:S03]  /*add0*/  IMAD.WIDE R52, R2, 0x4, R52 ;  /* 0x0000000402347825 */ /* 0x008fc600078e0234 */
[----:B------:R-:W3:Y:S04]  /*ade0*/  LDL.LU.64 R136, [R1+0xd8] ;  /* 0x0000d80001887983 */ /* 0x000ee80000300a00 */
[----:B------:R-:W3:Y:S01]  /*adf0*/  LDL.LU.64 R134, [R1+0xd0] ;  /* 0x0000d00001867983 */ /* 0x000ee20000300a00 */
[----:B----4-:R-:W-:-:S03]  /*ae00*/  IMAD.WIDE R50, R2, 0x4, R50 ;  /* 0x0000000402327825 */ /* 0x010fc600078e0232 */
[----:B------:R4:W-:Y:S04]  /*ae10*/  STL.64 [R1+0x118], R52 ;  /* 0x0001183401007387 */ /* 0x0009e80000100a00 */
[----:B--2---:R-:W2:Y:S01]  /*ae20*/  LDL.LU.64 R132, [R1+0xc8] ;  /* 0x0000c80001847983 */ /* 0x004ea20000300a00 */
[----:B------:R-:W-:-:S03]  /*ae30*/  IMAD.WIDE R46, R2, 0x4, R46 ;  /* 0x00000004022e7825 */ /* 0x000fc600078e022e */
[----:B------:R1:W-:Y:S04]  /*ae40*/  STL.64 [R1+0x110], R50 ;  /* 0x0001103201007387 */ /* 0x0003e80000100a00 */
[----:B------:R1:W-:Y:S04]  /*ae50*/  STL.64 [R1+0x108], R46 ;  /* 0x0001082e01007387 */ /* 0x0003e80000100a00 */
[----:B------:R1:W-:Y:S04]  /*ae60*/  LDGSTS.E [R49+0x21800], [R54.64], !P0 ;  /* 0x2180000036317fae */ /* 0x0003e8000c121844 */
[----:B------:R-:W2:Y:S04]  /*ae70*/  LDL.LU.64 R56, [R1+0xc0] ;  /* 0x0000c00001387983 */ /* 0x000ea80000300a00 */
[----:B------:R4:W-:Y:S04]  /*ae80*/  LDGSTS.E [R49+0x21a00], [R52.64], !P0 ;  /* 0x21a0000034317fae */ /* 0x0009e8000c121844 */
[----:B-1----:R-:W2:Y:S04]  /*ae90*/  LDL.LU.64 R54, [R1+0xb8] ;  /* 0x0000b80001367983 */ /* 0x002ea80000300a00 */
[----:B------:R1:W-:Y:S04]  /*aea0*/  LDGSTS.E [R49+0x21c00], [R50.64], !P0 ;  /* 0x21c0000032317fae */ /* 0x0003e8000c121844 */
[----:B----4-:R-:W4:Y:S04]  /*aeb0*/  LDL.LU.64 R52, [R1+0xb0] ;  /* 0x0000b00001347983 */ /* 0x010f280000300a00 */
[----:B------:R1:W-:Y:S04]  /*aec0*/  LDGSTS.E [R49+0x21e00], [R46.64], !P0 ;  /* 0x21e000002e317fae */ /* 0x0003e8000c121844 */
[----:B-1----:R-:W4:Y:S01]  /*aed0*/  LDL.LU.64 R50, [R1+0xa8] ;  /* 0x0000a80001327983 */ /* 0x002f220000300a00 */
[----:B------:R-:W-:-:S04]  /*aee0*/  IMAD.WIDE R38, R2, 0x4, R38 ;  /* 0x0000000402267825 */ /* 0x000fc800078e0226 */
[C---:B------:R-:W-:Y:S01]  /*aef0*/  IMAD.WIDE R144, R2.reuse, 0x4, R44 ;  /* 0x0000000402907825 */ /* 0x040fe200078e022c */
[----:B------:R1:W-:Y:S04]  /*af00*/  STL.64 [R1+0x100], R38 ;  /* 0x0001002601007387 */ /* 0x0003e80000100a00 */
[----:B------:R-:W4:Y:S01]  /*af10*/  LDL.LU.64 R46, [R1+0x20] ;  /* 0x00002000012e7983 */ /* 0x000f220000300a00 */
[----:B------:R-:W-:-:S03]  /*af20*/  IMAD.WIDE R142, R2, 0x4, R42 ;  /* 0x00000004028e7825 */ /* 0x000fc600078e022a */
[----:B------:R1:W-:Y:S04]  /*af30*/  STL.64 [R1+0xf8], R144 ;  /* 0x0000f89001007387 */ /* 0x0003e80000100a00 */
[----:B------:R-:W4:Y:S01]  /*af40*/  LDL.LU.64 R44, [R1+0x18] ;  /* 0x00001800012c7983 */ /* 0x000f220000300a00 */
[----:B------:R-:W-:-:S03]  /*af50*/  IMAD.WIDE R140, R2, 0x4, R40 ;  /* 0x00000004028c7825 */ /* 0x000fc600078e0228 */
[----:B------:R1:W-:Y:S04]  /*af60*/  STL.64 [R1+0xf0], R142 ;  /* 0x0000f08e01007387 */ /* 0x0003e80000100a00 */
[----:B------:R-:W4:Y:S04]  /*af70*/  LDL.LU.64 R42, [R1+0x10] ;  /* 0x00001000012a7983 */ /* 0x000f280000300a00 */
[----:B------:R1:W-:Y:S04]  /*af80*/  STL.64 [R1+0xe8], R140 ;  /* 0x0000e88c01007387 */ /* 0x0003e80000100a00 */
[----:B------:R-:W4:Y:S04]  /*af90*/  LDL.LU.64 R40, [R1+0x8] ;  /* 0x0000080001287983 */ /* 0x000f280000300a00 */
[----:B------:R1:W-:Y:S01]  /*afa0*/  LDGSTS.E [R49+0x23800], [R38.64], !P3 ;  /* 0x2380000026317fae */ /* 0x0003e2000d921844 */
[----:B------:R-:W-:-:S03]  /*afb0*/  IADD3 R3, R48, -0x4c, RZ ;  /* 0xffffffb430037810 */ /* 0x000fc60007ffe0ff */
[----:B------:R1:W-:Y:S04]  /*afc0*/  LDGSTS.E [R49+0x23a00], [R144.64], !P3 ;  /* 0x23a0000090317fae */ /* 0x0003e8000d921844 */
[----:B-1----:R-:W4:Y:S01]  /*afd0*/  LDL.LU.64 R38, [R1] ;  /* 0x0000000001267983 */ /* 0x002f220000300a00 */
[----:B------:R-:W-:Y:S02]  /*afe0*/  ISETP.GE.U32.AND P2, PT, R3, 0x7fffff95, PT ;  /* 0x7fffff950300780c */ /* 0x000fe40003f46070 */
[C---:B------:R-:W-:Y:S01]  /*aff0*/  IADD3 R3, R48.reuse, -0x50, RZ ;  /* 0xffffffb030037810 */ /* 0x040fe20007ffe0ff */
[----:B------:R1:W-:Y:S03]  /*b000*/  LDGSTS.E [R49+0x23c00], [R142.64], !P3 ;  /* 0x23c000008e317fae */ /* 0x0003e6000d921844 */
[----:B------:R-:W-:Y:S01]  /*b010*/  ISETP.GE.U32.AND P5, PT, R3, 0x7fffff91, PT ;  /* 0x7fffff910300780c */ /* 0x000fe20003fa6070 */
[----:B------:R1:W-:Y:S01]  /*b020*/  LDGSTS.E [R49+0x23e00], [R140.64], !P3 ;  /* 0x23e000008c317fae */ /* 0x0003e2000d921844 */
[----:B------:R-:W-:-:S04]  /*b030*/  IADD3 R3, R48, -0x54, RZ ;  /* 0xffffffac30037810 */ /* 0x000fc80007ffe0ff */
[----:B------:R-:W-:Y:S02]  /*b040*/  ISETP.GE.U32.AND P1, PT, R3, 0x7fffff8d, PT ;  /* 0x7fffff8d0300780c */ /* 0x000fe40003f26070 */
[----:B------:R-:W-:Y:S01]  /*b050*/  IADD3 R3, R48, -0x58, RZ ;  /* 0xffffffa830037810 */ /* 0x000fe20007ffe0ff */
[----:B------:R-:W-:-:S03]  /*b060*/  IMAD.WIDE R150, R0, 0x4, R248 ;  /* 0x0000000400967825 */ /* 0x000fc600078e02f8 */
[----:B------:R-:W-:Y:S02]  /*b070*/  ISETP.GE.U32.AND P0, PT, R3, 0x7fffff89, PT ;  /* 0x7fffff890300780c */ /* 0x000fe40003f06070 */
[----:B------:R-:W-:Y:S01]  /*b080*/  IADD3 R3, R48, -0x5c, RZ ;  /* 0xffffffa430037810 */ /* 0x000fe20007ffe0ff */
[----:B------:R-:W-:-:S03]  /*b090*/  IMAD.WIDE R148, R0, 0x4, R244 ;  /* 0x0000000400947825 */ /* 0x000fc600078e02f4 */
[----:B------:R-:W-:Y:S02]  /*b0a0*/  ISETP.GE.U32.AND P3, PT, R3, 0x7fffff85, PT ;  /* 0x7fffff850300780c */ /* 0x000fe40003f66070 */
[----:B------:R-:W-:Y:S01]  /*b0b0*/  IADD3 R3, R48, -0x61, RZ ;  /* 0xffffff9f30037810 */ /* 0x000fe20007ffe0ff */
[----:B------:R-:W-:-:S04]  /*b0c0*/  IMAD.WIDE R146, R0, 0x4, R240 ;  /* 0x0000000400927825 */ /* 0x000fc800078e02f0 */
[----:B------:R-:W-:-:S04]  /*b0d0*/  IMAD.WIDE R144, R0, 0x4, R60 ;  /* 0x0000000400907825 */ /* 0x000fc800078e023c */
[----:B-1----:R-:W-:-:S04]  /*b0e0*/  IMAD.WIDE R142, R0, 0x4, R64 ;  /* 0x00000004008e7825 */ /* 0x002fc800078e0240 */
        /* <DEDUP_REMOVED lines=8> */
[----:B-----5:R-:W-:-:S05]  /*b170*/  IMAD.WIDE R138, R2, 0x4, R138 ;  /* 0x00000004028a7825 */ /* 0x020fca00078e028a */
[----:B------:R-:W-:Y:S04]  /*b180*/  STL.64 [R1+0xe0], R138 ;  /* 0x0000e08a01007387 */ /* 0x000fe80000100a00 */
[----:B------:R1:W-:Y:S01]  /*b190*/  LDGSTS.E [R49+0x25800], [R138.64], !P2 ;  /* 0x258000008a317fae */ /* 0x0003e2000d121844 */
[----:B---3--:R-:W-:-:S04]  /*b1a0*/  IMAD.WIDE R136, R2, 0x4, R136 ;  /* 0x0000000402887825 */ /* 0x008fc800078e0288 */
[C---:B------:R-:W-:Y:S01]  /*b1b0*/  IMAD.WIDE R134, R2.reuse, 0x4, R134 ;  /* 0x0000000402867825 */ /* 0x040fe200078e0286 */
[----:B------:R-:W-:Y:S04]  /*b1c0*/  STL.64 [R1+0xd8], R136 ;  /* 0x0000d88801007387 */ /* 0x000fe80000100a00 */
[----:B------:R1:W-:Y:S01]  /*b1d0*/  LDGSTS.E [R49+0x25a00], [R136.64], !P2 ;  /* 0x25a0000088317fae */ /* 0x0003e2000d121844 */
[----:B--2---:R-:W-:-:S03]  /*b1e0*/  IMAD.WIDE R132, R2, 0x4, R132 ;  /* 0x0000000402847825 */ /* 0x004fc600078e0284 */
[----:B------:R-:W-:Y:S04]  /*b1f0*/  STL.64 [R1+0xd0], R134 ;  /* 0x0000d08601007387 */ /* 0x000fe80000100a00 */
[----:B------:R1:W-:Y:S04]  /*b200*/  LDGSTS.E [R49+0x25c00], [R134.64], !P2 ;  /* 0x25c0000086317fae */ /* 0x0003e8000d121844 */
[----:B------:R2:W-:Y:S04]  /*b210*/  STL.64 [R1+0xc8], R132 ;  /* 0x0000c88401007387 */ /* 0x0005e80000100a00 */
[----:B------:R2:W-:Y:S01]  /*b220*/  LDGSTS.E [R49+0x25e00], [R132.64], !P2 ;  /* 0x25e0000084317fae */ /* 0x0005e2000d121844 */
[----:B------:R-:W-:-:S04]  /*b230*/  IMAD.WIDE R56, R2, 0x4, R56 ;  /* 0x0000000402387825 */ /* 0x000fc800078e0238 */
[C---:B------:R-:W-:Y:S01]  /*b240*/  IMAD.WIDE R54, R2.reuse, 0x4, R54 ;  /* 0x0000000402367825 */ /* 0x040fe200078e0236 */
[----:B------:R-:W-:Y:S03]  /*b250*/  STL.64 [R1+0xc0], R56 ;  /* 0x0000c03801007387 */ /* 0x000fe60000100a00 */
[C---:B----4-:R-:W-:Y:S01]  /*b260*/  IMAD.WIDE R52, R2.reuse, 0x4, R52 ;  /* 0x0000000402347825 */ /* 0x050fe200078e0234 */
[----:B------:R3:W-:Y:S04]  /*b270*/  STL.64 [R1+0xb8], R54 ;  /* 0x0000b83601007387 */ /* 0x0007e80000100a00 */
[----:B------:R4:W-:Y:S01]  /*b280*/  LDGSTS.E [R49+0x27800], [R56.64], !P5 ;  /* 0x2780000038317fae */ /* 0x0009e2000e921844 */
[----:B------:R-:W-:-:S03]  /*b290*/  IMAD.WIDE R50, R2, 0x4, R50 ;  /* 0x0000000402327825 */ /* 0x000fc600078e0232 */
[----:B------:R5:W-:Y:S04]  /*b2a0*/  STL.64 [R1+0xb0], R52 ;  /* 0x0000b03401007387 */ /* 0x000be80000100a00 */
[----:B------:R1:W-:Y:S04]  /*b2b0*/  STL.64 [R1+0xa8], R50 ;  /* 0x0000a83201007387 */ /* 0x0003e80000100a00 */
[----:B------:R3:W-:Y:S01]  /*b2c0*/  LDGSTS.E [R49+0x27a00], [R54.64], !P5 ;  /* 0x27a0000036317fae */ /* 0x0007e2000e921844 */
[----:B------:R-:W-:-:S03]  /*b2d0*/  IMAD.WIDE R156, R0, 0x4, R46 ;  /* 0x00000004009c7825 */ /* 0x000fc600078e022e */
[----:B------:R5:W-:Y:S01]  /*b2e0*/  LDGSTS.E [R49+0x27c00], [R52.64], !P5 ;  /* 0x27c0000034317fae */ /* 0x000be2000e921844 */
[----:B--2---:R-:W-:-:S03]  /*b2f0*/  IMAD.WIDE R132, R0, 0x4, R44 ;  /* 0x0000000400847825 */ /* 0x004fc600078e022c */
[----:B------:R2:W-:Y:S01]  /*b300*/  STL.64 [R1+0x2a8], R156 ;  /* 0x0002a89c01007387 */ /* 0x0005e20000100a00 */
[----:B---3--:R-:W-:-:S04]  /*b310*/  IMAD.WIDE R54, R0, 0x4, R250 ;  /* 0x0000000400367825 */ /* 0x008fc800078e02fa */
[C---:B------:R-:W-:Y:S01]  /*b320*/  IMAD.WIDE R154, R0.reuse, 0x4, R42 ;  /* 0x00000004009a7825 */ /* 0x040fe200078e022a */
[----:B------:R-:W-:Y:S03]  /*b330*/  STL.64 [R1+0x2a0], R132 ;  /* 0x0002a08401007387 */ /* 0x000fe60000100a00 */
[C---:B-----5:R-:W-:Y:S01]  /*b340*/  IMAD.WIDE R52, R0.reuse, 0x4, R246 ;  /* 0x0000000400347825 */ /* 0x060fe200078e02f6 */
[----:B------:R3:W-:Y:S03]  /*b350*/  STL.64 [R1+0x298], R154 ;  /* 0x0002989a01007387 */ /* 0x0007e60000100a00 */
[----:B----4-:R-:W-:Y:S01]  /*b360*/  IMAD.WIDE R56, R0, 0x4, R40 ;  /* 0x0000000400387825 */ /* 0x010fe200078e0228 */
[----:B------:R1:W-:Y:S01]  /*b370*/  LDGSTS.E [R49+0x27e00], [R50.64], !P5 ;  /* 0x27e0000032317fae */ /* 0x0003e2000e921844 */
[----:B------:R-:W-:-:S02]  /*b380*/  ISETP.GE.U32.AND P2, PT, R3, 0x7fffff80, PT ;  /* 0x7fffff800300780c */ /* 0x000fc40003f46070 */
[----:B------:R-:W-:Y:S01]  /*b390*/  IADD3 R3, R48, -0x60, RZ ;  /* 0xffffffa030037810 */ /* 0x000fe20007ffe0ff */
[----:B------:R-:W-:-:S05]  /*b3a0*/  IMAD.WIDE R152, R0, 0x4, R38 ;  /* 0x0000000400987825 */ /* 0x000fca00078e0226 */
[----:B------:R4:W-:Y:S01]  /*b3b0*/  STL.64 [R1+0x288], R152 ;  /* 0x0002889801007387 */ /* 0x0009e20000100a00 */
[----:B-1----:R-:W-:-:S03]  /*b3c0*/  IMAD.WIDE R50, R0, 0x4, R242 ;  /* 0x0000000400327825 */ /* 0x002fc600078e02f2 */
[----:B------:R-:W-:Y:S04]  /*b3d0*/  STL.64 [R1+0x290], R56 ;  /* 0x0002903801007387 */ /* 0x000fe80000100a00 */
[----:B------:R1:W-:Y:S01]  /*b3e0*/  STL.64 [R1+0x278], R150 ;  /* 0x0002789601007387 */ /* 0x0003e20000100a00 */
[----:B------:R-:W-:-:S03]  /*b3f0*/  IMAD.WIDE R48, R0, 0x4, R238 ;  /* 0x0000000400307825 */ /* 0x000fc600078e02ee */
[----:B------:R-:W-:Y:S04]  /*b400*/  STL.64 [R1+0x280], R54 ;  /* 0x0002803601007387 */ /* 0x000fe80000100a00 */
[----:B------:R5:W-:Y:S01]  /*b410*/  STL.64 [R1+0x268], R148 ;  /* 0x0002689401007387 */ /* 0x000be20000100a00 */
[----:B------:R-:W-:-:S03]  /*b420*/  IMAD.WIDE R46, R0, 0x4, R58 ;  /* 0x00000004002e7825 */ /* 0x000fc600078e023a */
[----:B------:R-:W-:Y:S04]  /*b430*/  STL.64 [R1+0x270], R52 ;  /* 0x0002703401007387 */ /* 0x000fe80000100a00 */
[----:B------:R-:W2:Y:S04]  /*b440*/  LDL.LU.64 R60, [R1+0x58] ;  /* 0x00005800013c7983 */ /* 0x000ea80000300a00 */
[----:B------:R1:W-:Y:S01]  /*b450*/  STL.64 [R1+0x258], R146 ;  /* 0x0002589201007387 */ /* 0x0003e20000100a00 */
[----:B------:R-:W-:-:S03]  /*b460*/  IMAD.WIDE R44, R0, 0x4, R62 ;  /* 0x00000004002c7825 */ /* 0x000fc600078e023e */
[----:B------:R-:W-:Y:S01]  /*b470*/  STL.64 [R1+0x260], R50 ;  /* 0x0002603201007387 */ /* 0x000fe20000100a00 */
[----:B------:R-:W-:-:S03]  /*b480*/  IMAD.WIDE R138, R0, 0x4, R72 ;  /* 0x00000004008a7825 */ /* 0x000fc600078e0248 */
[----:B------:R-:W3:Y:S01]  /*b490*/  LDL.LU.64 R58, [R1+0x50] ;  /* 0x00005000013a7983 */ /* 0x000ee20000300a00 */
[----:B------:R-:W-:-:S03]  /*b4a0*/  IMAD.WIDE R42, R0, 0x4, R66 ;  /* 0x00000004002a7825 */ /* 0x000fc600078e0242 */
[----:B------:R1:W-:Y:S01]  /*b4b0*/  STL.64 [R1+0x248], R144 ;  /* 0x0002489001007387 */ /* 0x0003e20000100a00 */
[----:B------:R-:W-:-:S03]  /*b4c0*/  IMAD.WIDE R136, R0, 0x4, R76 ;  /* 0x0000000400887825 */ /* 0x000fc600078e024c */
[----:B------:R-:W-:Y:S01]  /*b4d0*/  STL.64 [R1+0x250], R48 ;  /* 0x0002503001007387 */ /* 0x000fe20000100a00 */
[----:B------:R-:W-:-:S03]  /*b4e0*/  IMAD.WIDE R40, R0, 0x4, R70 ;  /* 0x0000000400287825 */ /* 0x000fc600078e0246 */
[----:B------:R-:W4:Y:S01]  /*b4f0*/  LDL.LU.64 R62, [R1+0x40] ;  /* 0x00004000013e7983 */ /* 0x000f220000300a00 */
[----:B------:R-:W-:-:S03]  /*b500*/  IMAD.WIDE R134, R0, 0x4, R80 ;  /* 0x0000000400867825 */ /* 0x000fc600078e0250 */
[----:B------:R1:W-:Y:S01]  /*b510*/  STL.64 [R1+0x238], R142 ;  /* 0x0002388e01007387 */ /* 0x0003e20000100a00 */
[----:B------:R-:W-:-:S03]  /*b520*/  IMAD.WIDE R38, R0, 0x4, R74 ;  /* 0x0000000400267825 */ /* 0x000fc600078e024a */
[----:B------:R-:W-:Y:S04]  /*b530*/  STL.64 [R1+0x240], R46 ;  /* 0x0002402e01007387 */ /* 0x000fe80000100a00 */
[----:B------:R1:W-:Y:S04]  /*b540*/  STL.64 [R1+0x228], R140 ;  /* 0x0002288c01007387 */ /* 0x0003e80000100a00 */
[----:B------:R-:W-:Y:S04]  /*b550*/  STL.64 [R1+0x230], R44 ;  /* 0x0002302c01007387 */ /* 0x000fe80000100a00 */
[----:B------:R1:W-:Y:S04]  /*b560*/  STL.64 [R1+0x20], R138 ;  /* 0x0000208a01007387 */ /* 0x0003e80000100a00 */
[----:B------:R-:W-:Y:S01]  /*b570*/  STL.64 [R1+0x220], R42 ;  /* 0x0002202a01007387 */ /* 0x000fe20000100a00 */
[----:B------:R-:W-:-:S03]  /*b580*/  IMAD.WIDE R238, R0, 0x4, R90 ;  /* 0x0000000400ee7825 */ /* 0x000fc600078e025a */
[----:B------:R1:W-:Y:S01]  /*b590*/  STL.64 [R1+0x10], R136 ;  /* 0x0000108801007387 */ /* 0x0003e20000100a00 */
[----:B------:R-:W-:-:S03]  /*b5a0*/  IMAD.WIDE R90, R0, 0x4, R6 ;  /* 0x00000004005a7825 */ /* 0x000fc600078e0206 */
[----:B------:R-:W-:Y:S04]  /*b5b0*/  STL.64 [R1+0x18], R40 ;  /* 0x0000182801007387 */ /* 0x000fe80000100a00 */
[----:B------:R1:W-:Y:S04]  /*b5c0*/  STL.64 [R1], R134 ;  /* 0x0000008601007387 */ /* 0x0003e80000100a00 */
[----:B------:R1:W-:Y:S04]  /*b5d0*/  STL.64 [R1+0x8], R38 ;  /* 0x0000082601007387 */ /* 0x0003e80000100a00 */
[----:B------:R-:W5:Y:S04]  /*b5e0*/  LDL.LU.64 R4, [R1+0x28] ;  /* 0x0000280001047983 */ /* 0x000f680000300a00 */
[----:B------:R-:W5:Y:S01]  /*b5f0*/  LDL.LU.64 R6, [R1+0x38] ;  /* 0x0000380001067983 */ /* 0x000f620000300a00 */
[----:B------:R-:W-:-:S03]  /*b600*/  IMAD.WIDE R242, R0, 0x4, R86 ;  /* 0x0000000400f27825 */ /* 0x000fc600078e0256 */
[----:B------:R-:W5:Y:S01]  /*b610*/  LDL.LU.64 R8, [R1+0x98] ;  /* 0x0000980001087983 */ /* 0x000f620000300a00 */
[----:B------:R-:W-:-:S03]  /*b620*/  IMAD.WIDE R86, R0, 0x4, R10 ;  /* 0x0000000400567825 */ /* 0x000fc600078e020a */
[----:B------:R-:W5:Y:S01]  /*b630*/  LDL.LU.64 R10, [R1+0x88] ;  /* 0x00008800010a7983 */ /* 0x000f620000300a00 */
[----:B------:R-:W-:-:S03]  /*b640*/  IMAD.WIDE R246, R0, 0x4, R82 ;  /* 0x0000000400f67825 */ /* 0x000fc600078e0252 */
[----:B------:R-:W5:Y:S01]  /*b650*/  LDL.LU.64 R12, [R1+0x90] ;  /* 0x00009000010c7983 */ /* 0x000f620000300a00 */
[----:B------:R-:W-:-:S03]  /*b660*/  IMAD.WIDE R82, R0, 0x4, R14 ;  /* 0x0000000400527825 */ /* 0x000fc600078e020e */
[----:B------:R-:W5:Y:S01]  /*b670*/  LDL.LU.64 R14, [R1+0xa0] ;  /* 0x0000a000010e7983 */ /* 0x000f620000300a00 */
[----:B------:R-:W-:-:S04]  /*b680*/  IMAD.WIDE R250, R0, 0x4, R78 ;  /* 0x0000000400fa7825 */ /* 0x000fc800078e024e */
[C---:B------:R-:W-:Y:S02]  /*b690*/  IMAD.WIDE R80, R0.reuse, 0x4, R16 ;  /* 0x0000000400507825 */ /* 0x040fe400078e0210 */
[----:B------:R-:W5:Y:S02]  /*b6a0*/  LDL.LU.64 R16, [R1+0x78] ;  /* 0x0000780001107983 */ /* 0x000f640000300a00 */
[C---:B------:R-:W-:Y:S02]  /*b6b0*/  IMAD.WIDE R78, R0.reuse, 0x4, R18 ;  /* 0x00000004004e7825 */ /* 0x040fe400078e0212 */
[----:B------:R-:W5:Y:S02]  /*b6c0*/  LDL.LU.64 R18, [R1+0x68] ;  /* 0x0000680001127983 */ /* 0x000f640000300a00 */
[C---:B------:R-:W-:Y:S02]  /*b6d0*/  IMAD.WIDE R76, R0.reuse, 0x4, R20 ;  /* 0x00000004004c7825 */ /* 0x040fe400078e0214 */
[----:B------:R-:W5:Y:S02]  /*b6e0*/  LDL.LU.64 R20, [R1+0x70] ;  /* 0x0000700001147983 */ /* 0x000f640000300a00 */
[----:B------:R-:W-:-:S02]  /*b6f0*/  IMAD.WIDE R74, R0, 0x4, R22 ;  /* 0x00000004004a7825 */ /* 0x000fc400078e0216 */
[----:B------:R-:W5:Y:S02]  /*b700*/  LDL.LU.64 R22, [R1+0x80] ;  /* 0x0000800001167983 */ /* 0x000f640000300a00 */
[C---:B------:R-:W-:Y:S02]  /*b710*/  IMAD.WIDE R72, R0.reuse, 0x4, R24 ;  /* 0x0000000400487825 */ /* 0x040fe400078e0218 */
[----:B------:R-:W5:Y:S02]  /*b720*/  LDL.LU.64 R24, [R1+0x60] ;  /* 0x0000600001187983 */ /* 0x000f640000300a00 */
[----:B------:R-:W-:Y:S02]  /*b730*/  IMAD.WIDE R70, R0, 0x4, R26 ;  /* 0x0000000400467825 */ /* 0x000fe400078e021a */
[----:B------:R-:W5:Y:S04]  /*b740*/  LDL.LU.64 R26, [R1+0x30] ;  /* 0x00003000011a7983 */ /* 0x000f680000300a00 */
[----:B------:R-:W5:Y:S01]  /*b750*/  LDL.LU.64 R28, [R1+0x48] ;  /* 0x00004800011c7983 */ /* 0x000f620000300a00 */
[----:B------:R-:W-:-:S03]  /*b760*/  ISETP.GE.U32.AND P5, PT, R3, 0x7fffff81, PT ;  /* 0x7fffff810300780c */ /* 0x000fc60003fa6070 */
[----:B------:R-:W1:Y:S01]  /*b770*/  S2R R3, SR_TID.X ;  /* 0x0000000000037919 */ /* 0x000e620000002100 */
[----:B------:R-:W-:Y:S01]  /*b780*/  IMAD.WIDE R66, R0, 0x4, R30 ;  /* 0x0000000400427825 */ /* 0x000fe200078e021e */
[----:B-1----:R-:W-:-:S05]  /*b790*/  LOP3.LUT R3, R3, 0x7f, RZ, 0xc0, !PT ;  /* 0x0000007f03037812 */ /* 0x002fca00078ec0ff */
[----:B------:R-:W-:Y:S02]  /*b7a0*/  IMAD.SHL.U32 R3, R3, 0x4, RZ ;  /* 0x0000000403037824 */ /* 0x000fe400078e00ff */
        /* <DEDUP_REMOVED lines=10> */
[----:B--2---:R-:W-:-:S04]  /*b850*/  IMAD.WIDE R60, R2, 0x4, R60 ;  /* 0x00000004023c7825 */ /* 0x004fc800078e023c */
[----:B---3--:R-:W-:-:S04]  /*b860*/  IMAD.WIDE R58, R2, 0x4, R58 ;  /* 0x00000004023a7825 */ /* 0x008fc800078e023a */
[----:B----4-:R-:W-:-:S04]  /*b870*/  IMAD.WIDE R62, R2, 0x4, R62 ;  /* 0x00000004023e7825 */ /* 0x010fc800078e023e */
[C---:B-----5:R-:W-:Y:S01]  /*b880*/  IMAD.WIDE R30, R2.reuse, 0x4, R6 ;  /* 0x00000004021e7825 */ /* 0x060fe200078e0206 */
[----:B------:R-:W-:Y:S02]  /*b890*/  LOP3.LUT R7, R3, 0x60, RZ, 0x3c, !PT ;  /* 0x0000006003077812 */ /* 0x000fe400078e3cff */
[----:B------:R-:W1:Y:S01]  /*b8a0*/  S2R R3, SR_TID.X ;  /* 0x0000000000037919 */ /* 0x000e620000002100 */
[----:B------:R-:W-:-:S04]  /*b8b0*/  IMAD.WIDE R8, R2, 0x4, R8 ;  /* 0x0000000402087825 */ /* 0x000fc800078e0208 */
[----:B------:R-:W-:-:S04]  /*b8c0*/  IMAD.WIDE R10, R2, 0x4, R10 ;  /* 0x00000004020a7825 */ /* 0x000fc800078e020a */
[----:B------:R-:W-:-:S04]  /*b8d0*/  IMAD.WIDE R12, R2, 0x4, R12 ;  /* 0x00000004020c7825 */ /* 0x000fc800078e020c */
[----:B------:R-:W-:-:S05]  /*b8e0*/  IMAD.WIDE R14, R2, 0x4, R14 ;  /* 0x00000004020e7825 */ /* 0x000fca00078e020e */
[----:B------:R2:W-:Y:S01]  /*b8f0*/  LDGSTS.E [R7+0x29800], [R14.64], !P1 ;  /* 0x298000000e077fae */ /* 0x0005e2000c921844 */
[----:B------:R-:W-:-:S03]  /*b900*/  IMAD.WIDE R16, R2, 0x4, R16 ;  /* 0x0000000402107825 */ /* 0x000fc600078e0210 */
[----:B------:R2:W-:Y:S01]  /*b910*/  LDGSTS.E [R7+0x29a00], [R8.64], !P1 ;  /* 0x29a0000008077fae */ /* 0x0005e2000c921844 */
[----:B------:R-:W-:-:S03]  /*b920*/  IMAD.WIDE R18, R2, 0x4, R18 ;  /* 0x0000000402127825 */ /* 0x000fc600078e0212 */
[----:B------:R2:W-:Y:S01]  /*b930*/  LDGSTS.E [R7+0x29c00], [R12.64], !P1 ;  /* 0x29c000000c077fae */ /* 0x0005e2000c921844 */
[----:B------:R-:W-:-:S03]  /*b940*/  IMAD.WIDE R20, R2, 0x4, R20 ;  /* 0x0000000402147825 */ /* 0x000fc600078e0214 */
[----:B------:R2:W-:Y:S01]  /*b950*/  LDGSTS.E [R7+0x29e00], [R10.64], !P1 ;  /* 0x29e000000a077fae */ /* 0x0005e2000c921844 */
[----:B------:R-:W-:-:S04]  /*b960*/  IMAD.WIDE R22, R2, 0x4, R22 ;  /* 0x0000000402167825 */ /* 0x000fc800078e0216 */
[C---:B------:R-:W-:Y:S01]  /*b970*/  IMAD.WIDE R24, R2.reuse, 0x4, R24 ;  /* 0x0000000402187825 */ /* 0x040fe200078e0218 */
[----:B------:R2:W-:Y:S04]  /*b980*/  LDGSTS.E [R7+0x2b800], [R22.64], !P0 ;  /* 0x2b80000016077fae */ /* 0x0005e8000c121844 */
[----:B------:R2:W-:Y:S01]  /*b990*/  LDGSTS.E [R7+0x2ba00], [R16.64], !P0 ;  /* 0x2ba0000010077fae */ /* 0x0005e2000c121844 */
[----:B------:R-:W-:-:S03]  /*b9a0*/  IMAD.WIDE R32, R2, 0x4, R28 ;  /* 0x0000000402207825 */ /* 0x000fc600078e021c */
[----:B------:R2:W-:Y:S01]  /*b9b0*/  LDGSTS.E [R7+0x2bc00], [R20.64], !P0 ;  /* 0x2bc0000014077fae */ /* 0x0005e2000c121844 */
[----:B------:R-:W-:-:S03]  /*b9c0*/  IMAD.WIDE R28, R2, 0x4, R26 ;  /* 0x00000004021c7825 */ /* 0x000fc600078e021a */
[----:B------:R2:W-:Y:S01]  /*b9d0*/  LDGSTS.E [R7+0x2be00], [R18.64], !P0 ;  /* 0x2be0000012077fae */ /* 0x0005e2000c121844 */
[----:B------:R-:W-:Y:S01]  /*b9e0*/  IMAD.WIDE R26, R2, 0x4, R4 ;  /* 0x00000004021a7825 */ /* 0x000fe200078e0204 */
[C---:B-1----:R-:W-:Y:S02]  /*b9f0*/  LOP3.LUT R5, R3.reuse, 0x7f, RZ, 0xc0, !PT ;  /* 0x0000007f03057812 */ /* 0x042fe400078ec0ff */
[----:B------:R2:W-:Y:S01]  /*ba00*/  LDGSTS.E [R7+0x2d800], [R24.64], !P3 ;  /* 0x2d80000018077fae */ /* 0x0005e2000d921844 */
[----:B------:R-:W-:Y:S02]  /*ba10*/  LOP3.LUT R4, R3, 0x60, RZ, 0xc0, !PT ;  /* 0x0000006003047812 */ /* 0x000fe400078ec0ff */
[----:B------:R-:W-:Y:S02]  /*ba20*/  IMAD.SHL.U32 R5, R5, 0x4, RZ ;  /* 0x0000000405057824 */ /* 0x000fe400078e00ff */
[----:B------:R-:W-:Y:S01]  /*ba30*/  SHF.R.U32.HI R4, RZ, 0x1, R4 ;  /* 0x00000001ff047819 */ /* 0x000fe20000011604 */
[----:B------:R2:W-:Y:S04]  /*ba40*/  LDGSTS.E [R7+0x2da00], [R60.64], !P3 ;  /* 0x2da000003c077fae */ /* 0x0005e8000d921844 */
[----:B------:R2:W-:Y:S01]  /*ba50*/  LDGSTS.E [R7+0x2dc00], [R58.64], !P3 ;  /* 0x2dc000003a077fae */ /* 0x0005e2000d921844 */
[----:B------:R-:W-:-:S03]  /*ba60*/  LOP3.LUT R3, R5, R4, RZ, 0x3c, !PT ;  /* 0x0000000405037212 */ /* 0x000fc600078e3cff */
[----:B------:R2:W-:Y:S04]  /*ba70*/  LDGSTS.E [R7+0x2de00], [R32.64], !P3 ;  /* 0x2de0000020077fae */ /* 0x0005e8000d921844 */
[----:B------:R2:W-:Y:S04]  /*ba80*/  LDGSTS.E [R7+0x2f800], [R62.64], !P5 ;  /* 0x2f8000003e077fae */ /* 0x0005e8000e921844 */
[----:B------:R2:W-:Y:S04]  /*ba90*/  LDGSTS.E [R7+0x2fa00], [R30.64], !P5 ;  /* 0x2fa000001e077fae */ /* 0x0005e8000e921844 */
[----:B------:R2:W-:Y:S04]  /*baa0*/  LDGSTS.E [R7+0x2fc00], [R28.64], !P5 ;  /* 0x2fc000001c077fae */ /* 0x0005e8000e921844 */
[----:B------:R2:W-:Y:S04]  /*bab0*/  LDGSTS.E [R7+0x2fe00], [R26.64], !P5 ;  /* 0x2fe000001a077fae */ /* 0x0005e8000e921844 */
[----:B------:R-:W0:Y:S04]  /*bac0*/  LDGDEPBAR ;  /* 0x00000000000079af */ /* 0x000e280000000000 */
        /* <DEDUP_REMOVED lines=20> */
[----:B------:R-:W-:-:S03]  /*bc10*/  LOP3.LUT R4, R5, R4, RZ, 0x3c, !PT ;  /* 0x0000000405047212 */ /* 0x000fc600078e3cff */
[----:B------:R2:W-:Y:S04]  /*bc20*/  LDGSTS.E [R3+0x55000], [R116.64], P4 ;  /* 0x5500000074037fae */ /* 0x0005e8000a121844 */
[----:B-1----:R-:W2:Y:S04]  /*bc30*/  LDL.LU.64 R156, [R1+0x1bc8] ;  /* 0x001bc800019c7983 */ /* 0x002ea80000300a00 */
[----:B------:R1:W-:Y:S04]  /*bc40*/  LDGSTS.E [R3+0x55400], [R120.64], P4 ;  /* 0x5540000078037fae */ /* 0x0003e8000a121844 */
[----:B---3--:R-:W3:Y:S04]  /*bc50*/  LDL.LU.64 R154, [R1+0x1bc0] ;  /* 0x001bc000019a7983 */ /* 0x008ee80000300a00 */
[----:B------:R1:W-:Y:S04]  /*bc60*/  LDGSTS.E [R3+0x55800], [R124.64], P4 ;  /* 0x558000007c037fae */ /* 0x0003e8000a121844 */
[----:B----4-:R-:W4:Y:S04]  /*bc70*/  LDL.LU.64 R152, [R1+0x1bb8] ;  /* 0x001bb80001987983 */ /* 0x010f280000300a00 */
[----:B------:R1:W-:Y:S01]  /*bc80*/  LDGSTS.E [R3+0x55c00], [R128.64], P4 ;  /* 0x55c0000080037fae */ /* 0x0003e2000a121844 */
[----:B------:R-:W-:-:S03]  /*bc90*/  LOP3.LUT R4, R4, 0x40, RZ, 0x3c, !PT ;  /* 0x0000004004047812 */ /* 0x000fc600078e3cff */
[----:B-----5:R-:W5:Y:S04]  /*bca0*/  LDL.LU.64 R150, [R1+0x1bb0] ;  /* 0x001bb00001967983 */ /* 0x020f680000300a00 */
[----:B------:R1:W-:Y:S04]  /*bcb0*/  LDGSTS.E [R3+0x56000], [R92.64], P4 ;  /* 0x560000005c037fae */ /* 0x0003e8000a121844 */
[----:B------:R-:W5:Y:S04]  /*bcc0*/  LDL.LU.64 R148, [R1+0x1ba8] ;  /* 0x001ba80001947983 */ /* 0x000f680000300a00 */
        /* <DEDUP_REMOVED lines=15> */
[----:B------:R1:W-:Y:S04]  /*bdc0*/  LDGSTS.E [R4+0x50600], [R56.64], P4 ;  /* 0x5060000038047fae */ /* 0x0003e8000a121844 */
[----:B------:R1:W-:Y:S04]  /*bdd0*/  LDGSTS.E [R4+0x50a00], [R54.64], P4 ;  /* 0x50a0000036047fae */ /* 0x0003e8000a121844 */
[----:B-1----:R-:W5:Y:S04]  /*bde0*/  LDL.LU.64 R132, [R1+0x1b68] ;  /* 0x001b680001847983 */ /* 0x002f680000300a00 */
[----:B------:R-:W5:Y:S04]  /*bdf0*/  LDL.LU.64 R56, [R1+0x1b60] ;  /* 0x001b600001387983 */ /* 0x000f680000300a00 */
        /* <DEDUP_REMOVED lines=14> */
[----:B------:R1:W-:Y:S01]  /*bee0*/  LDGSTS.E [R4+0x52a00], [R38.64], P4 ;  /* 0x52a0000026047fae */ /* 0x0003e2000a121844 */
[----:B------:R-:W-:-:S03]  /*bef0*/  IMAD.WIDE R34, R2, 0x4, R34 ;  /* 0x0000000402227825 */ /* 0x000fc600078e0222 */
[----:B------:R2:W-:Y:S04]  /*bf00*/  LDGSTS.E [R4+0x52e00], [R250.64], P4 ;  /* 0x52e00000fa047fae */ /* 0x0005e8000a121844 */
[----:B-1----:R-:W5:Y:S04]  /*bf10*/  LDL.LU.64 R40, [R1+0x1b20] ;  /* 0x001b200001287983 */ /* 0x002f680000300a00 */
[----:B------:R-:W5:Y:S01]  /*bf20*/  LDL.LU.64 R38, [R1+0x1b18] ;  /* 0x001b180001267983 */ /* 0x000f620000300a00 */
[----:B------:R-:W-:-:S03]  /*bf30*/  IMAD.WIDE R36, R2, 0x4, R36 ;  /* 0x0000000402247825 */ /* 0x000fc600078e0224 */
[----:B------:R-:W-:Y:S04]  /*bf40*/  STL [R1+0x1ae0], R34 ;  /* 0x001ae02201007387 */ /* 0x000fe80000100800 */
[----:B------:R1:W-:Y:S04]  /*bf50*/  STL [R1+0x1adc], R35 ;  /* 0x001adc2301007387 */ /* 0x0003e80000100800 */
[----:B------:R-:W-:Y:S04]  /*bf60*/  STL [R1+0x1ae8], R36 ;  /* 0x001ae82401007387 */ /* 0x000fe80000100800 */
[----:B------:R-:W-:Y:S01]  /*bf70*/  STL [R1+0x1ae4], R37 ;  /* 0x001ae42501007387 */ /* 0x000fe20000100800 */
[----:B------:R-:W-:-:S03]  /*bf80*/  IMAD.WIDE R158, R2, 0x4, R158 ;  /* 0x00000004029e7825 */ /* 0x000fc600078e029e */
[----:B------:R1:W-:Y:S01]  /*bf90*/  LDGSTS.E [R4+0x53200], [R246.64], P4 ;  /* 0x53200000f6047fae */ /* 0x0003e2000a121844 */
[----:B------:R-:W-:-:S03]  /*bfa0*/  IMAD.WIDE R160, R2, 0x4, R160 ;  /* 0x0000000402a07825 */ /* 0x000fc600078e02a0 */
[----:B------:R1:W-:Y:S01]  /*bfb0*/  LDGSTS.E [R4+0x53600], [R242.64], P4 ;  /* 0x53600000f2047fae */ /* 0x0003e2000a121844 */
[----:B------:R-:W-:-:S03]  /*bfc0*/  IMAD.WIDE R162, R2, 0x4, R162 ;  /* 0x0000000402a27825 */ /* 0x000fc600078e02a2 */
[----:B------:R1:W-:Y:S01]  /*bfd0*/  LDGSTS.E [R4+0x53a00], [R238.64], P4 ;  /* 0x53a00000ee047fae */ /* 0x0003e2000a121844 */
[----:B------:R-:W-:-:S04]  /*bfe0*/  IMAD.WIDE R164, R2, 0x4, R164 ;  /* 0x0000000402a47825 */ /* 0x000fc800078e02a4 */
[----:B------:R-:W-:-:S04]  /*bff0*/  IMAD.WIDE R166, R2, 0x4, R166 ;  /* 0x0000000402a67825 */ /* 0x000fc800078e02a6 */
[----:B------:R-:W-:-:S04]  /*c000*/  IMAD.WIDE R168, R2, 0x4, R168 ;  /* 0x0000000402a87825 */ /* 0x000fc800078e02a8 */
[----:B------:R-:W-:-:S04]  /*c010*/  IMAD.WIDE R170, R2, 0x4, R170 ;  /* 0x0000000402aa7825 */ /* 0x000fc800078e02aa */
[----:B------:R-:W-:-:S04]  /*c020*/  IMAD.WIDE R172, R2, 0x4, R172 ;  /* 0x0000000402ac7825 */ /* 0x000fc800078e02ac */
[----:B------:R-:W-:-:S04]  /*c030*/  IMAD.WIDE R174, R2, 0x4, R174 ;  /* 0x0000000402ae7825 */ /* 0x000fc800078e02ae */
[----:B------:R-:W-:-:S04]  /*c040*/  IMAD.WIDE R94, R0, 0x4, R94 ;  /* 0x00000004005e7825 */ /* 0x000fc800078e025e */
[----:B------:R-:W-:Y:S01]  /*c050*/  IMAD.WIDE R98, R0, 0x4, R98 ;  /* 0x0000000400627825 */ /* 0x000fe200078e0262 */
[----:B------:R1:W-:Y:S03]  /*c060*/  LDGSTS.E [R4+0x53e00], [R94.64], P4 ;  /* 0x53e000005e047fae */ /* 0x0003e6000a121844 */
[----:B------:R-:W-:Y:S01]  /*c070*/  IMAD.WIDE R176, R2, 0x4, R176 ;  /* 0x0000000402b07825 */ /* 0x000fe200078e02b0 */
[----:B------:R1:W-:Y:S03]  /*c080*/  LDGSTS.E [R4+0x54200], [R98.64], P4 ;  /* 0x5420000062047fae */ /* 0x0003e6000a121844 */
        /* <DEDUP_REMOVED lines=13> */
[C---:B------:R-:W-:Y:S01]  /*c160*/  IMAD.WIDE R182, R2.reuse, 0x4, R182 ;  /* 0x0000000402b67825 */ /* 0x040fe200078e02b6 */
[----:B------:R1:W-:Y:S03]  /*c170*/  LDGSTS.E [R4+0x55a00], [R122.64], P4 ;  /* 0x55a000007a047fae */ /* 0x0003e6000a121844 */
[----:B--2---:R-:W-:-:S04]  /*c180*/  IMAD.WIDE R156, R2, 0x4, R156 ;  /* 0x00000004029c7825 */ /* 0x004fc800078e029c */
[----:B---3--:R-:W-:-:S04]  /*c190*/  IMAD.WIDE R154, R2, 0x4, R154 ;  /* 0x00000004029a7825 */ /* 0x008fc800078e029a */
[----:B----4-:R-:W-:-:S04]  /*c1a0*/  IMAD.WIDE R152, R2, 0x4, R152 ;  /* 0x0000000402987825 */ /* 0x010fc800078e0298 */
[----:B-----5:R-:W-:-:S04]  /*c1b0*/  IMAD.WIDE R150, R2, 0x4, R150 ;  /* 0x0000000402967825 */ /* 0x020fc800078e0296 */
        /* <DEDUP_REMOVED lines=18> */
[----:B------:R-:W-:-:S05]  /*c2e0*/  IMAD.WIDE R38, R2, 0x4, R38 ;  /* 0x0000000402267825 */ /* 0x000fca00078e0226 */
[----:B------:R2:W-:Y:S04]  /*c2f0*/  STL [R1+0x1ad0], R38 ;  /* 0x001ad02601007387 */ /* 0x0005e80000100800 */
[----:B------:R3:W-:Y:S04]  /*c300*/  STL [R1+0x1acc], R39 ;  /* 0x001acc2701007387 */ /* 0x0007e80000100800 */
[----:B------:R-:W-:Y:S04]  /*c310*/  STL [R1+0x1ad8], R40 ;  /* 0x001ad82801007387 */ /* 0x000fe80000100800 */
[----:B------:R-:W-:Y:S04]  /*c320*/  STL [R1+0x1ad4], R41 ;  /* 0x001ad42901007387 */ /* 0x000fe80000100800 */
[----:B------:R-:W-:Y:S04]  /*c330*/  STL [R1+0x1ac0], R42 ;  /* 0x001ac02a01007387 */ /* 0x000fe80000100800 */
[----:B------:R4:W-:Y:S04]  /*c340*/  STL [R1+0x1abc], R43 ;  /* 0x001abc2b01007387 */ /* 0x0009e80000100800 */
[----:B------:R-:W-:Y:S04]  /*c350*/  STL [R1+0x1ac8], R44 ;  /* 0x001ac82c01007387 */ /* 0x000fe80000100800 */
[----:B------:R-:W-:Y:S04]  /*c360*/  STL [R1+0x1ac4], R45 ;  /* 0x001ac42d01007387 */ /* 0x000fe80000100800 */
        /* <DEDUP_REMOVED lines=54> */
[----:B------:R-:W-:Y:S01]  /*c6d0*/  STL [R1+0x19e8], R174 ;  /* 0x0019e8ae01007387 */ /* 0x000fe20000100800 */
[----:B------:R-:W-:-:S03]  /*c6e0*/  IMAD.WIDE R126, R0, 0x4, R126 ;  /* 0x00000004007e7825 */ /* 0x000fc600078e027e */
[----:B------:R-:W-:Y:S01]  /*c6f0*/  STL [R1+0x19e4], R175 ;  /* 0x0019e4af01007387 */ /* 0x000fe20000100800 */
[----:B------:R-:W-:-:S03]  /*c700*/  IMAD.WIDE R130, R0, 0x4, R130 ;  /* 0x0000000400827825 */ /* 0x000fc600078e0282 */
[----:B------:R-:W-:Y:S01]  /*c710*/  STL [R1+0x19d0], R176 ;  /* 0x0019d0b001007387 */ /* 0x000fe20000100800 */
[----:B------:R-:W-:-:S03]  /*c720*/  IMAD.WIDE R184, R2, 0x4, R184 ;  /* 0x0000000402b87825 */ /* 0x000fc600078e02b8 */
[----:B------:R-:W-:Y:S01]  /*c730*/  STL [R1+0x19cc], R177 ;  /* 0x0019ccb101007387 */ /* 0x000fe20000100800 */
[----:B------:R-:W-:-:S03]  /*c740*/  IMAD.WIDE R186, R2, 0x4, R186 ;  /* 0x0000000402ba7825 */ /* 0x000fc600078e02ba */
[----:B------:R-:W-:Y:S04]  /*c750*/  STL [R1+0x19d8], R178 ;  /* 0x0019d8b201007387 */ /* 0x000fe80000100800 */
[----:B------:R-:W-:Y:S01]  /*c760*/  STL [R1+0x19d4], R179 ;  /* 0x0019d4b301007387 */ /* 0x000fe20000100800 */
[----:B------:R-:W-:-:S03]  /*c770*/  IMAD.WIDE R188, R2, 0x4, R188 ;  /* 0x0000000402bc7825 */ /* 0x000fc600078e02bc */
[----:B------:R-:W-:Y:S04]  /*c780*/  STL [R1+0x19c0], R180 ;  /* 0x0019c0b401007387 */ /* 0x000fe80000100800 */
[----:B------:R-:W-:Y:S01]  /*c790*/  STL [R1+0x19bc], R181 ;  /* 0x0019bcb501007387 */ /* 0x000fe20000100800 */
[----:B------:R-:W-:-:S03]  /*c7a0*/  IMAD.WIDE R190, R2, 0x4, R190 ;  /* 0x0000000402be7825 */ /* 0x000fc600078e02be */
[----:B------:R-:W-:Y:S04]  /*c7b0*/  STL [R1+0x19c8], R182 ;  /* 0x0019c8b601007387 */ /* 0x000fe80000100800 */
[----:B------:R1:W-:Y:S04]  /*c7c0*/  LDGSTS.E [R4+0x55e00], [R126.64], P4 ;  /* 0x55e000007e047fae */ /* 0x0003e8000a121844 */
[----:B------:R-:W1:Y:S04]  /*c7d0*/  S2R R3, SR_TID.X ;  /* 0x0000000000037919 */ /* 0x000e680000002100 */
[----:B------:R-:W-:Y:S01]  /*c7e0*/  STL [R1+0x19c4], R183 ;  /* 0x0019c4b701007387 */ /* 0x000fe20000100800 */
[----:B------:R-:W-:-:S03]  /*c7f0*/  IMAD.WIDE R192, R2, 0x4, R192 ;  /* 0x0000000402c07825 */ /* 0x000fc600078e02c0 */
[----:B------:R1:W-:Y:S04]  /*c800*/  LDGSTS.E [R4+0x56200], [R130.64], P4 ;  /* 0x5620000082047fae */ /* 0x0003e8000a121844 */
[----:B------:R-:W-:Y:S04]  /*c810*/  STL [R1+0x19b0], R184 ;  /* 0x0019b0b801007387 */ /* 0x000fe80000100800 */
[----:B------:R1:W-:Y:S04]  /*c820*/  LDGSTS.E [R4+0x56600], [R88.64], P4 ;  /* 0x5660000058047fae */ /* 0x0003e8000a121844 */
        /* <DEDUP_REMOVED lines=17> */
[----:B------:R-:W0:Y:S04]  /*c940*/  LDGDEPBAR ;  /* 0x00000000000079af */ /* 0x000e280000000000 */
[----:B------:R-:W-:Y:S04]  /*c950*/  STL [R1+0x1990], R192 ;  /* 0x001990c001007387 */ /* 0x000fe80000100800 */
        /* <DEDUP_REMOVED lines=16> */
[----:B-1----:R-:W-:-:S03]  /*ca60*/  LOP3.LUT R3, R3, 0x7f, RZ, 0xc0, !PT ;  /* 0x0000007f03037812 */ /* 0x002fc600078ec0ff */
[----:B------:R-:W-:Y:S01]  /*ca70*/  STL [R1+0x1960], R204 ;  /* 0x001960cc01007387 */ /* 0x000fe20000100800 */
[----:B------:R-:W-:-:S03]  /*ca80*/  IMAD.WIDE R212, R2, 0x4, R212 ;  /* 0x0000000402d47825 */ /* 0x000fc600078e02d4 */
[----:B------:R-:W-:Y:S01]  /*ca90*/  STL [R1+0x195c], R205 ;  /* 0x00195ccd01007387 */ /* 0x000fe20000100800 */
[----:B------:R-:W-:-:S03]  /*caa0*/  IMAD.WIDE R214, R2, 0x4, R214 ;  /* 0x0000000402d67825 */ /* 0x000fc600078e02d6 */
[----:B------:R-:W-:Y:S04]  /*cab0*/  STL [R1+0x1968], R206 ;  /* 0x001968ce01007387 */ /* 0x000fe80000100800 */
[----:B------:R-:W-:Y:S01]  /*cac0*/  STL [R1+0x1964], R207 ;  /* 0x001964cf01007387 */ /* 0x000fe20000100800 */
[----:B------:R-:W-:-:S03]  /*cad0*/  IMAD.WIDE R216, R2, 0x4, R216 ;  /* 0x0000000402d87825 */ /* 0x000fc600078e02d8 */
[----:B------:R-:W-:Y:S01]  /*cae0*/  STL [R1+0x1950], R208 ;  /* 0x001950d001007387 */ /* 0x000fe20000100800 */
[----:B------:R-:W-:-:S03]  /*caf0*/  IMAD.SHL.U32 R5, R3, 0x4, RZ ;  /* 0x0000000403057824 */ /* 0x000fc600078e00ff */
[----:B------:R-:W-:Y:S01]  /*cb00*/  BAR.SYNC.DEFER_BLOCKING 0x0 ;  /* 0x0000000000007b1d */ /* 0x000fe20000010000 */
[----:B------:R-:W-:-:S05]  /*cb10*/  IMAD.WIDE R218, R2, 0x4, R218 ;  /* 0x0000000402da7825 */ /* 0x000fca00078e02da */
[----:B------:R-:W-:Y:S04]  /*cb20*/  STL [R1+0x194c], R209 ;  /* 0x00194cd101007387 */ /* 0x000fe80000100800 */
        /* <DEDUP_REMOVED lines=10> */
[----:B------:R-:W-:Y:S01]  /*cbd0*/  @!PT LDS RZ, [RZ] ;  /* 0x00000000fffff984 */ /* 0x000fe20000000800 */
[----:B------:R-:W-:Y:S01]  /*cbe0*/  @!PT LDS RZ, [RZ] ;  /* 0x00000000fffff984 */ /* 0x000fe20000000800 */
[----:B------:R-:W-:Y:S01]  /*cbf0*/  @!PT LDS RZ, [RZ] ;  /* 0x00000000fffff984 */ /* 0x000fe20000000800 */
[----:B------:R1:W-:Y:S04]  /*cc00*/  LDGSTS.E [R5+0x30000], [R34.64], !P2 ;  /* 0x3000000022057fae */ /* 0x0003e8000d121844 */
[----:B------:R-:W-:Y:S04]  /*cc10*/  STL [R1+0x192c], R217 ;  /* 0x00192cd901007387 */ /* 0x000fe80000100800 */
[----:B------:R-:W-:Y:S01]  /*cc20*/  STL [R1+0x1938], R218 ;  /* 0x001938da01007387 */ /* 0x000fe20000100800 */
[----:B-1----:R-:W-:-:S03]  /*cc30*/  IMAD.SHL.U32 R35, R3, 0x4, RZ ;  /* 0x0000000403237824 */ /* 0x002fc600078e00ff */
[----:B------:R-:W-:Y:S04]  /*cc40*/  STL [R1+0x1934], R219 ;  /* 0x001934db01007387 */ /* 0x000fe80000100800 */
[----:B------:R-:W-:Y:S04]  /*cc50*/  STL [R1+0x1920], R220 ;  /* 0x001920dc01007387 */ /* 0x000fe80000100800 */
[----:B------:R-:W-:Y:S01]  /*cc60*/  STL [R1+0x191c], R221 ;  /* 0x00191cdd01007387 */ /* 0x000fe20000100800 */
[----:B------:R-:W-:-:S03]  /*cc70*/  IMAD.WIDE R226, R2, 0x4, R226 ;  /* 0x0000000402e27825 */ /* 0x000fc600078e02e2 */
[----:B------:R-:W-:Y:S04]  /*cc80*/  STL [R1+0x1928], R222 ;  /* 0x001928de01007387 */ /* 0x000fe80000100800 */
[----:B------:R1:W-:Y:S04]  /*cc90*/  LDGSTS.E [R35+0x30200], [R36.64], !P2 ;  /* 0x3020000024237fae */ /* 0x0003e8000d121844 */
[----:B------:R-:W-:Y:S04]  /*cca0*/  STL [R1+0x1924], R223 ;  /* 0x001924df01007387 */ /* 0x000fe80000100800 */
[----:B------:R2:W-:Y:S04]  /*ccb0*/  LDGSTS.E [R35+0x30400], [R38.64], !P2 ;  /* 0x3040000026237fae */ /* 0x0005e8000d121844 */
[----:B------:R-:W-:Y:S04]  /*ccc0*/  STL [R1+0x1910], R224 ;  /* 0x001910e001007387 */ /* 0x000fe80000100800 */
[----:B------:R-:W-:Y:S01]  /*ccd0*/  STL [R1+0x190c], R225 ;  /* 0x00190ce101007387 */ /* 0x000fe20000100800 */
[----:B--2---:R-:W-:-:S03]  /*cce0*/  LOP3.LUT R38, R5, 0x20, RZ, 0x3c, !PT ;  /* 0x0000002005267812 */ /* 0x004fc600078e3cff */
[----:B------:R2:W-:Y:S04]  /*ccf0*/  LDGSTS.E [R35+0x30600], [R40.64], !P2 ;  /* 0x3060000028237fae */ /* 0x0005e8000d121844 */
[----:B------:R-:W2:Y:S04]  /*cd00*/  LDL.LU.64 R4, [R1+0x130] ;  /* 0x0001300001047983 */ /* 0x000ea80000300a00 */
[----:B------:R-:W-:Y:S04]  /*cd10*/  STL [R1+0x1918], R226 ;  /* 0x001918e201007387 */ /* 0x000fe80000100800 */
[----:B------:R-:W-:Y:S04]  /*cd20*/  STL [R1+0x1914], R227 ;  /* 0x001914e301007387 */ /* 0x000fe80000100800 */
[----:B------:R-:W2:Y:S04]  /*cd30*/  LDL.LU.64 R6, [R1+0x138] ;  /* 0x0001380001067983 */ /* 0x000ea80000300a00 */
[----:B-1----:R-:W2:Y:S01]  /*cd40*/  LDL.LU.64 R36, [R1+0x140] ;  /* 0x0001400001247983 */ /* 0x002ea20000300a00 */
[----:B------:R-:W-:-:S04]  /*cd50*/  MOV R34, c[0x0][0x180] ;  /* 0x0000600000227a02 */ /* 0x000fc80000000f00 */
[----:B------:R-:W-:-:S04]  /*cd60*/  IADD3 R3, R34, -0x65, RZ ;  /* 0xffffff9b22037810 */ /* 0x000fc80007ffe0ff */
[----:B------:R-:W-:Y:S02]  /*cd70*/  ISETP.GE.U32.AND P0, PT, R3, 0x7fffff7c, PT ;  /* 0x7fffff7c0300780c */ /* 0x000fe40003f06070 */
[----:B------:R-:W-:-:S11]  /*cd80*/  IADD3 R3, R34, -0x69, RZ ;  /* 0xffffff9722037810 */ /* 0x000fd60007ffe0ff */
[----:B------:R4:W-:Y:S04]  /*cd90*/  LDGSTS.E [R35+0x32000], [R42.64], !P0 ;  /* 0x320000002a237fae */ /* 0x0009e8000c121844 */
[----:B------:R1:W-:Y:S04]  /*cda0*/  LDGSTS.E [R35+0x32200], [R44.64], !P0 ;  /* 0x322000002c237fae */ /* 0x0003e8000c121844 */
[----:B------:R1:W-:Y:S04]  /*cdb0*/  LDGSTS.E [R35+0x32400], [R46.64], !P0 ;  /* 0x324000002e237fae */ /* 0x0003e8000c121844 */
[----:B------:R5:W-:Y:S01]  /*cdc0*/  LDGSTS.E [R35+0x32600], [R48.64], !P0 ;  /* 0x3260000030237fae */ /* 0x000be2000c121844 */
[----:B------:R-:W-:-:S02]  /*cdd0*/  ISETP.GE.U32.AND P0, PT, R3, 0x7fffff78, PT ;  /* 0x7fffff780300780c */ /* 0x000fc40003f06070 */
        /* <DEDUP_REMOVED lines=66> */
[----:B------:R-:W-:Y:S01]  /*d200*/  IADD3 R3, R34, -0x7a, RZ ;  /* 0xffffff8622037810 */ /* 0x000fe20007ffe0ff */
[----:B---3--:R-:W3:Y:S10]  /*d210*/  S2R R39, SR_TID.X ;  /* 0x0000000000277919 */ /* 0x008ef40000002100 */
[----:B------:R1:W-:Y:S04]  /*d220*/  LDGSTS.E [R38+0x3a800], [R212.64], !P0 ;  /* 0x3a800000d4267fae */ /* 0x0003e8000c121844 */
[----:B------:R1:W-:Y:S04]  /*d230*/  LDGSTS.E [R38+0x3aa00], [R214.64], !P0 ;  /* 0x3aa00000d6267fae */ /* 0x0003e8000c121844 */
[----:B------:R1:W-:Y:S04]  /*d240*/  LDGSTS.E [R38+0x3ac00], [R216.64], !P0 ;  /* 0x3ac00000d8267fae */ /* 0x0003e8000c121844 */
[----:B------:R1:W-:Y:S01]  /*d250*/  LDGSTS.E [R38+0x3ae00], [R218.64], !P0 ;  /* 0x3ae00000da267fae */ /* 0x0003e2000c121844 */
[----:B------:R-:W-:-:S02]  /*d260*/  ISETP.GE.U32.AND P0, PT, R3, 0x7fffff67, PT ;  /* 0x7fffff670300780c */ /* 0x000fc40003f06070 */
[----:B------:R-:W-:Y:S01]  /*d270*/  IADD3 R3, R34, -0x7e, RZ ;  /* 0xffffff8222037810 */ /* 0x000fe20007ffe0ff */
[----:B------:R-:W-:-:S10]  /*d280*/  IMAD.WIDE R228, R2, 0x4, R228 ;  /* 0x0000000402e47825 */ /* 0x000fd400078e02e4 */
[----:B------:R1:W-:Y:S04]  /*d290*/  LDGSTS.E [R38+0x3c800], [R220.64], !P0 ;  /* 0x3c800000dc267fae */ /* 0x0003e8000c121844 */
[----:B------:R1:W-:Y:S04]  /*d2a0*/  LDGSTS.E [R38+0x3ca00], [R222.64], !P0 ;  /* 0x3ca00000de267fae */ /* 0x0003e8000c121844 */
[----:B------:R1:W-:Y:S04]  /*d2b0*/  LDGSTS.E [R38+0x3cc00], [R224.64], !P0 ;  /* 0x3cc00000e0267fae */ /* 0x0003e8000c121844 */
[----:B------:R1:W-:Y:S01]  /*d2c0*/  LDGSTS.E [R38+0x3ce00], [R226.64], !P0 ;  /* 0x3ce00000e2267fae */ /* 0x0003e2000c121844 */
[----:B------:R-:W-:Y:S01]  /*d2d0*/  ISETP.GE.U32.AND P0, PT, R3, 0x7fffff63, PT ;  /* 0x7fffff630300780c */ /* 0x000fe20003f06070 */
[----:B------:R-:W-:-:S02]  /*d2e0*/  IMAD.WIDE R230, R2, 0x4, R230 ;  /* 0x0000000402e67825 */ /* 0x000fc400078e02e6 */
[----:B------:R-:W-:Y:S02]  /*d2f0*/  STL [R1+0x1900], R228 ;  /* 0x001900e401007387 */ /* 0x000fe40000100800 */
[----:B------:R-:W-:Y:S02]  /*d300*/  IMAD.WIDE R232, R2, 0x4, R232 ;  /* 0x0000000402e87825 */ /* 0x000fe400078e02e8 */
[----:B------:R-:W-:Y:S01]  /*d310*/  STL [R1+0x18fc], R229 ;  /* 0x0018fce501007387 */ /* 0x000fe20000100800 */
[----:B---3--:R-:W-:-:S03]  /*d320*/  LOP3.LUT R39, R39, 0x7f, RZ, 0xc0, !PT ;  /* 0x0000007f27277812 */ /* 0x008fc600078ec0ff */
[----:B------:R-:W-:Y:S01]  /*d330*/  STL [R1+0x1908], R230 ;  /* 0x001908e601007387 */ /* 0x000fe20000100800 */
[----:B------:R-:W-:-:S03]  /*d340*/  IMAD.WIDE R234, R2, 0x4, R234 ;  /* 0x0000000402ea7825 */ /* 0x000fc600078e02ea */
[----:B------:R-:W-:Y:S01]  /*d350*/  STL [R1+0x1904], R231 ;  /* 0x001904e701007387 */ /* 0x000fe20000100800 */
[----:B------:R-:W-:-:S03]  /*d360*/  IADD3 R3, R34, -0x63, RZ ;  /* 0xffffff9d22037810 */ /* 0x000fc60007ffe0ff */
[----:B------:R-:W-:Y:S01]  /*d370*/  STL [R1+0x18f0], R232 ;  /* 0x0018f0e801007387 */ /* 0x000fe20000100800 */
[----:B------:R-:W-:-:S03]  /*d380*/  IMAD.SHL.U32 R39, R39, 0x4, RZ ;  /* 0x0000000427277824 */ /* 0x000fc600078e00ff */
[----:B----4-:R-:W3:Y:S04]  /*d390*/  LDL.LU.64 R42, [R1+0x148] ;  /* 0x00014800012a7983 */ /* 0x010ee80000300a00 */
[----:B------:R-:W-:Y:S04]  /*d3a0*/  STL [R1+0x18ec], R233 ;  /* 0x0018ece901007387 */ /* 0x000fe80000100800 */
[----:B------:R4:W-:Y:S04]  /*d3b0*/  LDGSTS.E [R38+0x3e800], [R228.64], !P0 ;  /* 0x3e800000e4267fae */ /* 0x0009e8000c121844 */
[----:B-----5:R-:W5:Y:S04]  /*d3c0*/  LDL.LU.64 R48, [R1+0x1b0] ;  /* 0x0001b00001307983 */ /* 0x020f680000300a00 */
[----:B------:R4:W-:Y:S04]  /*d3d0*/  LDGSTS.E [R38+0x3ea00], [R230.64], !P0 ;  /* 0x3ea00000e6267fae */ /* 0x0009e8000c121844 */
[----:B------:R4:W-:Y:S01]  /*d3e0*/  LDGSTS.E [R38+0x3ec00], [R232.64], !P0 ;  /* 0x3ec00000e8267fae */ /* 0x0009e2000c121844 */
[----:B--2---:R-:W-:-:S03]  /*d3f0*/  LOP3.LUT R41, R39, 0x40, RZ, 0x3c, !PT ;  /* 0x0000004027297812 */ /* 0x004fc600078e3cff */
[----:B------:R4:W-:Y:S01]  /*d400*/  LDGSTS.E [R38+0x3ee00], [R234.64], !P0 ;  /* 0x3ee00000ea267fae */ /* 0x0009e2000c121844 */
[----:B------:R-:W-:-:S03]  /*d410*/  ISETP.GE.U32.AND P0, PT, R3, 0x7fffff7e, PT ;  /* 0x7fffff7e0300780c */ /* 0x000fc60003f06070 */
[----:B------:R-:W-:Y:S04]  /*d420*/  STL [R1+0x18f8], R234 ;  /* 0x0018f8ea01007387 */ /* 0x000fe80000100800 */
[----:B------:R-:W-:Y:S04]  /*d430*/  STL [R1+0x18f4], R235 ;  /* 0x0018f4eb01007387 */ /* 0x000fe80000100800 */
[----:B-1----:R-:W2:Y:S01]  /*d440*/  LDL.LU.64 R46, [R1+0x1b8] ;  /* 0x0001b800012e7983 */ /* 0x002ea20000300a00 */
[----:B------:R-:W-:-:S03]  /*d450*/  IMAD.WIDE R236, R2, 0x4, R236 ;  /* 0x0000000402ec7825 */ /* 0x000fc600078e02ec */
[----:B----4-:R-:W4:Y:S01]  /*d460*/  LDL.LU.64 R38, [R1+0x1c0] ;  /* 0x0001c00001267983 */ /* 0x010f220000300a00 */
[----:B------:R-:W-:-:S03]  /*d470*/  IMAD.WIDE R4, R2, 0x4, R4 ;  /* 0x0000000402047825 */ /* 0x000fc600078e0204 */
[----:B------:R-:W-:Y:S04]  /*d480*/  STL [R1+0x16e8], R236 ;  /* 0x0016e8ec01007387 */ /* 0x000fe80000100800 */
[----:B------:R-:W-:Y:S04]  /*d490*/  STL [R1+0x16e4], R237 ;  /* 0x0016e4ed01007387 */ /* 0x000fe80000100800 */
[----:B------:R1:W-:Y:S04]  /*d4a0*/  LDGSTS.E [R41+0x31000], [R236.64], !P0 ;  /* 0x31000000ec297fae */ /* 0x0003e8000c121844 */
[----:B------:R-:W-:Y:S04]  /*d4b0*/  STL [R1+0x16f0], R4 ;  /* 0x0016f00401007387 */ /* 0x000fe80000100800 */
[----:B------:R1:W-:Y:S04]  /*d4c0*/  LDGSTS.E [R41+0x31200], [R4.64], !P0 ;  /* 0x3120000004297fae */ /* 0x0003e8000c121844 */
[----:B------:R1:W-:Y:S02]  /*d4d0*/  STL [R1+0x16ec], R5 ;  /* 0x0016ec0501007387 */ /* 0x0003e40000100800 */
[----:B-1----:R-:W-:-:S02]  /*d4e0*/  IMAD.WIDE R4, R2, 0x4, R36 ;  /* 0x0000000402047825 */ /* 0x002fc400078e0224 */
[----:B------:R-:W4:Y:S02]  /*d4f0*/  LDL.LU.64 R36, [R1+0x210] ;  /* 0x0002100001247983 */ /* 0x000f240000300a00 */
[----:B------:R-:W-:Y:S01]  /*d500*/  IMAD.WIDE R6, R2, 0x4, R6 ;  /* 0x0000000402067825 */ /* 0x000fe200078e0206 */
[----:B------:R-:W-:-:S04]  /*d510*/  IADD3 R3, R34, -0x67, RZ ;  /* 0xffffff9922037810 */ /* 0x000fc80007ffe0ff */
[----:B------:R-:W-:Y:S04]  /*d520*/  STL [R1+0x16f8], R6 ;  /* 0x0016f80601007387 */ /* 0x000fe80000100800 */
[----:B------:R3:W-:Y:S04]  /*d530*/  STL [R1+0x16f4], R7 ;  /* 0x0016f40701007387 */ /* 0x0007e80000100800 */
[----:B------:R-:W4:Y:S04]  /*d540*/  LDL.LU.64 R50, [R1+0x1c8] ;  /* 0x0001c80001327983 */ /* 0x000f280000300a00 */
[----:B------:R3:W-:Y:S04]  /*d550*/  LDGSTS.E [R41+0x31400], [R6.64], !P0 ;  /* 0x3140000006297fae */ /* 0x0007e8000c121844 */
[----:B------:R5:W-:Y:S01]  /*d560*/  LDGSTS.E [R41+0x31600], [R4.64], !P0 ;  /* 0x3160000004297fae */ /* 0x000be2000c121844 */
[----:B------:R-:W-:-:S03]  /*d570*/  ISETP.GE.U32.AND P0, PT, R3, 0x7fffff7a, PT ;  /* 0x7fffff7a0300780c */ /* 0x000fc60003f06070 */
[----:B------:R-:W-:Y:S04]  /*d580*/  STL [R1+0x1700], R4 ;  /* 0x0017000401007387 */ /* 0x000fe80000100800 */
[----:B------:R5:W-:Y:S04]  /*d590*/  STL [R1+0x16fc], R5 ;  /* 0x0016fc0501007387 */ /* 0x000be80000100800 */
[----:B------:R-:W4:Y:S01]  /*d5a0*/  LDL.LU.64 R44, [R1+0x218] ;  /* 0x00021800012c7983 */ /* 0x000f220000300a00 */
[----:B---3--:R-:W-:-:S03]  /*d5b0*/  IMAD.WIDE R6, R2, 0x4, R42 ;  /* 0x0000000402067825 */ /* 0x008fc600078e022a */
[----:B------:R-:W3:Y:S04]  /*d5c0*/  LDL.LU.64 R42, [R1+0x208] ;  /* 0x00020800012a7983 */ /* 0x000ee80000300a00 */
[----:B------:R-:W-:Y:S01]  /*d5d0*/  STL [R1+0x1728], R6 ;  /* 0x0017280601007387 */ /* 0x000fe20000100800 */
[----:B-----5:R-:W-:-:S03]  /*d5e0*/  IMAD.WIDE R4, R2, 0x4, R48 ;  /* 0x0000000402047825 */ /* 0x020fc600078e0230 */
[----:B------:R2:W-:Y:S04]  /*d5f0*/  STL [R1+0x1724], R7 ;  /* 0x0017240701007387 */ /* 0x0005e80000100800 */
[----:B------:R2:W-:Y:S04]  /*d600*/  LDGSTS.E [R41+0x33000], [R6.64], !P0 ;  /* 0x3300000006297fae */ /* 0x0005e8000c121844 */
[----:B------:R-:W-:Y:S04]  /*d610*/  STL [R1+0x1730], R4 ;  /* 0x0017300401007387 */ /* 0x000fe80000100800 */
[----:B------:R4:W-:Y:S04]  /*d620*/  LDGSTS.E [R41+0x33200], [R4.64], !P0 ;  /* 0x3320000004297fae */ /* 0x0009e8000c121844 */
[----:B------:R4:W-:Y:S01]  /*d630*/  STL [R1+0x172c], R5 ;  /* 0x00172c0501007387 */ /* 0x0009e20000100800 */
[----:B--2---:R-:W-:-:S04]  /*d640*/  IMAD.WIDE R6, R2, 0x4, R46 ;  /* 0x0000000402067825 */ /* 0x004fc800078e022e */
[----:B----4-:R-:W-:Y:S01]  /*d650*/  IMAD.WIDE R4, R2, 0x4, R38 ;  /* 0x0000000402047825 */ /* 0x010fe200078e0226 */
[----:B------:R1:W-:Y:S04]  /*d660*/  LDGSTS.E [R41+0x33400], [R6.64], !P0 ;  /* 0x3340000006297fae */ /* 0x0003e8000c121844 */
[----:B------:R-:W2:Y:S04]  /*d670*/  LDL.LU.64 R38, [R1+0x200] ;  /* 0x0002000001267983 */ /* 0x000ea80000300a00 */
[----:B------:R-:W-:Y:S04]  /*d680*/  STL [R1+0x1738], R6 ;  /* 0x0017380601007387 */ /* 0x000fe80000100800 */
[----:B------:R1:W-:Y:S04]  /*d690*/  STL [R1+0x1734], R7 ;  /* 0x0017340701007387 */ /* 0x0003e80000100800 */
[----:B------:R-:W4:Y:S04]  /*d6a0*/  LDL.LU.64 R48, [R1+0x1f8] ;  /* 0x0001f80001307983 */ /* 0x000f280000300a00 */
[----:B------:R-:W-:Y:S04]  /*d6b0*/  STL [R1+0x1740], R4 ;  /* 0x0017400401007387 */ /* 0x000fe80000100800 */
[----:B------:R5:W-:Y:S04]  /*d6c0*/  STL [R1+0x173c], R5 ;  /* 0x00173c0501007387 */ /* 0x000be80000100800 */
[----:B------:R-:W4:Y:S01]  /*d6d0*/  LDL.LU.64 R46, [R1+0x1f0] ;  /* 0x0001f000012e7983 */ /* 0x000f220000300a00 */
[----:B------:R-:W-:-:S03]  /*d6e0*/  IADD3 R3, R34, -0x6b, RZ ;  /* 0xffffff9522037810 */ /* 0x000fc60007ffe0ff */
[----:B------:R5:W-:Y:S01]  /*d6f0*/  LDGSTS.E [R41+0x33600], [R4.64], !P0 ;  /* 0x3360000004297fae */ /* 0x000be2000c121844 */
[----:B-1----:R-:W-:-:S03]  /*d700*/  IMAD.WIDE R6, R2, 0x4, R36 ;  /* 0x0000000402067825 */ /* 0x002fc600078e0224 */
[----:B------:R-:W4:Y:S01]  /*d710*/  LDL.LU.64 R36, [R1+0x1e8] ;  /* 0x0001e80001247983 */ /* 0x000f220000300a00 */
[----:B------:R-:W-:-:S03]  /*d720*/  ISETP.GE.U32.AND P0, PT, R3, 0x7fffff76, PT ;  /* 0x7fffff760300780c */ /* 0x000fc60003f06070 */
[----:B------:R-:W-:Y:S04]  /*d730*/  STL [R1+0x1768], R6 ;  /* 0x0017680601007387 */ /* 0x000fe80000100800 */
[----:B------:R1:W-:Y:S01]  /*d740*/  STL [R1+0x1764], R7 ;  /* 0x0017640701007387 */ /* 0x0003e20000100800 */
[----:B-----5:R-:W-:-:S05]  /*d750*/  IMAD.WIDE R4, R2, 0x4, R50 ;  /* 0x0000000402047825 */ /* 0x020fca00078e0232 */
[----:B------:R1:W-:Y:S04]  /*d760*/  LDGSTS.E [R41+0x35000], [R6.64], !P0 ;  /* 0x3500000006297fae */ /* 0x0003e8000c121844 */
[----:B------:R-:W-:Y:S04]  /*d770*/  STL [R1+0x1770], R4 ;  /* 0x0017700401007387 */ /* 0x000fe80000100800 */
[----:B------:R3:W-:Y:S04]  /*d780*/  STL [R1+0x176c], R5 ;  /* 0x00176c0501007387 */ /* 0x0007e80000100800 */
[----:B------:R3:W-:Y:S01]  /*d790*/  LDGSTS.E [R41+0x35200], [R4.64], !P0 ;  /* 0x3520000004297fae */ /* 0x0007e2000c121844 */
[----:B-1----:R-:W-:-:S03]  /*d7a0*/  IMAD.WIDE R6, R2, 0x4, R44 ;  /* 0x0000000402067825 */ /* 0x002fc600078e022c */
[----:B------:R-:W5:Y:S01]  /*d7b0*/  LDL.LU.64 R44, [R1+0x1e0] ;  /* 0x0001e000012c7983 */ /* 0x000f620000300a00 */
[----:B------:R-:W-:-:S03]  /*d7c0*/  IADD3 R3, R34, -0x6f, RZ ;  /* 0xffffff9122037810 */ /* 0x000fc60007ffe0ff */
[----:B------:R-:W-:Y:S04]  /*d7d0*/  STL [R1+0x1778], R6 ;  /* 0x0017780601007387 */ /* 0x000fe80000100800 */
[----:B------:R2:W-:Y:S04]  /*d7e0*/  STL [R1+0x1774], R7 ;  /* 0x0017740701007387 */ /* 0x0005e80000100800 */
[----:B------:R-:W5:Y:S04]  /*d7f0*/  LDL.LU.64 R50, [R1+0x1d8] ;  /* 0x0001d80001327983 */ /* 0x000f680000300a00 */
[----:B------:R2:W-:Y:S01]  /*d800*/  LDGSTS.E [R41+0x35400], [R6.64], !P0 ;  /* 0x3540000006297fae */ /* 0x0005e2000c121844 */
[----:B---3--:R-:W-:-:S05]  /*d810*/  IMAD.WIDE R4, R2, 0x4, R42 ;  /* 0x0000000402047825 */ /* 0x008fca00078e022a */
[----:B------:R-:W-:Y:S04]  /*d820*/  STL [R1+0x1780], R4 ;  /* 0x0017800401007387 */ /* 0x000fe80000100800 */
[----:B------:R4:W-:Y:S01]  /*d830*/  LDGSTS.E [R41+0x35600], [R4.64], !P0 ;  /* 0x3560000004297fae */ /* 0x0009e2000c121844 */
[----:B------:R-:W-:-:S03]  /*d840*/  ISETP.GE.U32.AND P0, PT, R3, 0x7fffff72, PT ;  /* 0x7fffff720300780c */ /* 0x000fc60003f06070 */
[----:B------:R4:W-:Y:S04]  /*d850*/  STL [R1+0x177c], R5 ;  /* 0x00177c0501007387 */ /* 0x0009e80000100800 */
[----:B------:R-:W3:Y:S01]  /*d860*/  LDL.LU.64 R42, [R1+0x1d0] ;  /* 0x0001d000012a7983 */ /* 0x000ee20000300a00 */
[----:B--2---:R-:W-:-:S03]  /*d870*/  IMAD.WIDE R6, R2, 0x4, R38 ;  /* 0x0000000402067825 */ /* 0x004fc600078e0226 */
[----:B------:R-:W2:Y:S04]  /*d880*/  LDL.LU.64 R38, [R1+0x1a8] ;  /* 0x0001a80001267983 */ /* 0x000ea80000300a00 */
[----:B------:R-:W-:Y:S01]  /*d890*/  STL [R1+0x17e4], R6 ;  /* 0x0017e40601007387 */ /* 0x000fe20000100800 */
[----:B----4-:R-:W-:-:S03]  /*d8a0*/  IMAD.WIDE R4, R2, 0x4, R48 ;  /* 0x0000000402047825 */ /* 0x010fc600078e0230 */
[----:B------:R-:W-:Y:S04]  /*d8b0*/  STL [R1+0x17e0], R7 ;  /* 0x0017e00701007387 */ /* 0x000fe80000100800 */
[----:B------:R1:W-:Y:S04]  /*d8c0*/  LDGSTS.E [R41+0x37000], [R6.64], !P0 ;  /* 0x3700000006297fae */ /* 0x0003e8000c121844 */
[----:B------:R-:W-:Y:S04]  /*d8d0*/  STL [R1+0x17ec], R4 ;  /* 0x0017ec0401007387 */ /* 0x000fe80000100800 */
[----:B------:R4:W-:Y:S04]  /*d8e0*/  LDGSTS.E [R41+0x37200], [R4.64], !P0 ;  /* 0x3720000004297fae */ /* 0x0009e8000c121844 */
[----:B------:R4:W-:Y:S02]  /*d8f0*/  STL [R1+0x17e8], R5 ;  /* 0x0017e80501007387 */ /* 0x0009e40000100800 */
[----:B----4-:R-:W-:-:S02]  /*d900*/  IMAD.WIDE R4, R2, 0x4, R36 ;  /* 0x0000000402047825 */ /* 0x010fc400078e0224 */
[----:B------:R-:W4:Y:S02]  /*d910*/  LDL.LU.64 R36, [R1+0x1a0] ;  /* 0x0001a00001247983 */ /* 0x000f240000300a00 */
[----:B-1----:R-:W-:Y:S01]  /*d920*/  IMAD.WIDE R6, R2, 0x4, R46 ;  /* 0x0000000402067825 */ /* 0x002fe200078e022e */
        /* <DEDUP_REMOVED lines=8> */
[----:B------:R1:W-:Y:S01]  /*d9b0*/  STL [R1+0x17f8], R5 ;  /* 0x0017f80501007387 */ /* 0x0003e20000100800 */
[----:B-----5:R-:W-:-:S03]  /*d9c0*/  IMAD.WIDE R6, R2, 0x4, R44 ;  /* 0x0000000402067825 */ /* 0x020fc600078e022c */
[----:B------:R-:W5:Y:S04]  /*d9d0*/  LDL.LU.64 R46, [R1+0x190] ;  /* 0x00019000012e7983 */ /* 0x000f680000300a00 */
[----:B------:R-:W5:Y:S01]  /*d9e0*/  LDL.LU.64 R44, [R1+0x188] ;  /* 0x00018800012c7983 */ /* 0x000f620000300a00 */
[----:B-1----:R-:W-:-:S03]  /*d9f0*/  IMAD.WIDE R4, R2, 0x4, R50 ;  /* 0x0000000402047825 */ /* 0x002fc600078e0232 */
[----:B------:R-:W-:Y:S04]  /*da00*/  STL [R1+0x1824], R6 ;  /* 0x0018240601007387 */ /* 0x000fe80000100800 */
[----:B------:R3:W-:Y:S04]  /*da10*/  LDGSTS.E [R41+0x39000], [R6.64], !P0 ;  /* 0x3900000006297fae */ /* 0x0007e8000c121844 */
[----:B------:R3:W-:Y:S04]  /*da20*/  STL [R1+0x1820], R7 ;  /* 0x0018200701007387 */ /* 0x0007e80000100800 */
[----:B------:R-:W-:Y:S04]  /*da30*/  STL [R1+0x182c], R4 ;  /* 0x00182c0401007387 */ /* 0x000fe80000100800 */
[----:B------:R2:W-:Y:S04]  /*da40*/  LDGSTS.E [R41+0x39200], [R4.64], !P0 ;  /* 0x3920000004297fae */ /* 0x0005e8000c121844 */
[----:B------:R2:W-:Y:S01]  /*da50*/  STL [R1+0x1828], R5 ;  /* 0x0018280501007387 */ /* 0x0005e20000100800 */
[----:B---3--:R-:W-:-:S03]  /*da60*/  IMAD.WIDE R6, R2, 0x4, R42 ;  /* 0x0000000402067825 */ /* 0x008fc600078e022a */
[----:B------:R-:W3:Y:S04]  /*da70*/  LDL.LU.64 R42, [R1+0x180] ;  /* 0x00018000012a7983 */ /* 0x000ee80000300a00 */
[----:B------:R-:W-:Y:S04]  /*da80*/  STL [R1+0x1834], R6 ;  /* 0x0018340601007387 */ /* 0x000fe80000100800 */
[----:B------:R4:W-:Y:S04]  /*da90*/  STL [R1+0x1830], R7 ;  /* 0x0018300701007387 */ /* 0x0009e80000100800 */
[----:B------:R-:W3:Y:S04]  /*daa0*/  LDL.LU.64 R50, [R1+0x178] ;  /* 0x0001780001327983 */ /* 0x000ee80000300a00 */
[----:B------:R4:W-:Y:S01]  /*dab0*/  LDGSTS.E [R41+0x39400], [R6.64], !P0 ;  /* 0x3940000006297fae */ /* 0x0009e2000c121844 */
[----:B--2---:R-:W-:-:S05]  /*dac0*/  IMAD.WIDE R4, R2, 0x4, R38 ;  /* 0x0000000402047825 */ /* 0x004fca00078e0226 */
[----:B------:R-:W-:Y:S04]  /*dad0*/  STL [R1+0x183c], R4 ;  /* 0x00183c0401007387 */ /* 0x000fe80000100800 */
[----:B------:R1:W-:Y:S04]  /*dae0*/  STL [R1+0x1838], R5 ;  /* 0x0018380501007387 */ /* 0x0003e80000100800 */
[----:B------:R-:W2:Y:S01]  /*daf0*/  LDL.LU.64 R38, [R1+0x170] ;  /* 0x0001700001267983 */ /* 0x000ea20000300a00 */
[----:B------:R-:W-:-:S03]  /*db00*/  IADD3 R3, R34, -0x77, RZ ;  /* 0xffffff8922037810 */ /* 0x000fc60007ffe0ff */
[----:B------:R1:W-:Y:S01]  /*db10*/  LDGSTS.E [R41+0x39600], [R4.64], !P0 ;  /* 0x3960000004297fae */ /* 0x0003e2000c121844 */
[----:B----4-:R-:W-:-:S03]  /*db20*/  IMAD.WIDE R6, R2, 0x4, R36 ;  /* 0x0000000402067825 */ /* 0x010fc600078e0224 */
[----:B------:R-:W4:Y:S01]  /*db30*/  LDL.LU.64 R36, [R1+0x168] ;  /* 0x0001680001247983 */ /* 0x000f220000300a00 */
[----:B------:R-:W-:-:S03]  /*db40*/  ISETP.GE.U32.AND P0, PT, R3, 0x7fffff6a, PT ;  /* 0x7fffff6a0300780c */ /* 0x000fc60003f06070 */
[----:B------:R-:W-:Y:S04]  /*db50*/  STL [R1+0x1864], R6 ;  /* 0x0018640601007387 */ /* 0x000fe80000100800 */
[----:B------:R5:W-:Y:S01]  /*db60*/  STL [R1+0x1860], R7 ;  /* 0x0018600701007387 */ /* 0x000be20000100800 */
[----:B-1----:R-:W-:-:S05]  /*db70*/  IMAD.WIDE R4, R2, 0x4, R48 ;  /* 0x0000000402047825 */ /* 0x002fca00078e0230 */
[----:B------:R5:W-:Y:S04]  /*db80*/  LDGSTS.E [R41+0x3b000], [R6.64], !P0 ;  /* 0x3b00000006297fae */ /* 0x000be8000c121844 */
[----:B------:R-:W-:Y:S04]  /*db90*/  STL [R1+0x186c], R4 ;  /* 0x00186c0401007387 */ /* 0x000fe80000100800 */
[----:B------:R1:W-:Y:S01]  /*dba0*/  STL [R1+0x1868], R5 ;  /* 0x0018680501007387 */ /* 0x0003e20000100800 */
[----:B------:R-:W-:-:S03]  /*dbb0*/  IADD3 R3, R34, -0x7b, RZ ;  /* 0xffffff8522037810 */ /* 0x000fc60007ffe0ff */
[----:B------:R1:W-:Y:S01]  /*dbc0*/  LDGSTS.E [R41+0x3b200], [R4.64], !P0 ;  /* 0x3b20000004297fae */ /* 0x0003e2000c121844 */
[----:B-----5:R-:W-:-:S03]  /*dbd0*/  IMAD.WIDE R6, R2, 0x4, R46 ;  /* 0x0000000402067825 */ /* 0x020fc600078e022e */
[----:B------:R-:W5:Y:S01]  /*dbe0*/  LDL.LU.64 R46, [R1+0x160] ;  /* 0x00016000012e7983 */ /* 0x000f620000300a00 */
[----:B-1----:R-:W-:-:S03]  /*dbf0*/  IMAD.WIDE R4, R2, 0x4, R44 ;  /* 0x0000000402047825 */ /* 0x002fc600078e022c */
[----:B------:R3:W-:Y:S04]  /*dc00*/  LDGSTS.E [R41+0x3b400], [R6.64], !P0 ;  /* 0x3b40000006297fae */ /* 0x0007e8000c121844 */
[----:B------:R1:W-:Y:S01]  /*dc10*/  LDGSTS.E [R41+0x3b600], [R4.64], !P0 ;  /* 0x3b60000004297fae */ /* 0x0003e2000c121844 */
[----:B------:R-:W-:-:S03]  /*dc20*/  ISETP.GE.U32.AND P0, PT, R3, 0x7fffff66, PT ;  /* 0x7fffff660300780c */ /* 0x000fc60003f06070 */
[----:B------:R-:W5:Y:S04]  /*dc30*/  LDL.LU.64 R44, [R1+0x158] ;  /* 0x00015800012c7983 */ /* 0x000f680000300a00 */
[----:B------:R-:W-:Y:S04]  /*dc40*/  STL [R1+0x1874], R6 ;  /* 0x0018740601007387 */ /* 0x000fe80000100800 */
[----:B------:R3:W-:Y:S04]  /*dc50*/  STL [R1+0x1870], R7 ;  /* 0x0018700701007387 */ /* 0x0007e80000100800 */
[----:B------:R-:W-:Y:S04]  /*dc60*/  STL [R1+0x187c], R4 ;  /* 0x00187c0401007387 */ /* 0x000fe80000100800 */
[----:B------:R1:W-:Y:S04]  /*dc70*/  STL [R1+0x1878], R5 ;  /* 0x0018780501007387 */ /* 0x0003e80000100800 */
[----:B------:R-:W5:Y:S01]  /*dc80*/  LDL.LU.64 R48, [R1+0x150] ;  /* 0x0001500001307983 */ /* 0x000f620000300a00 */
[----:B---3--:R-:W-:-:S03]  /*dc90*/  IMAD.WIDE R6, R2, 0x4, R42 ;  /* 0x0000000402067825 */ /* 0x008fc600078e022a */
[----:B------:R-:W3:Y:S04]  /*dca0*/  LDL.LU.64 R42, [R1+0x128] ;  /* 0x00012800012a7983 */ /* 0x000ee80000300a00 */
[----:B------:R-:W-:Y:S04]  /*dcb0*/  STL [R1+0x18a4], R6 ;  /* 0x0018a40601007387 */ /* 0x000fe80000100800 */
[----:B------:R2:W-:Y:S01]  /*dcc0*/  LDGSTS.E [R41+0x3d000], [R6.64], !P0 ;  /* 0x3d00000006297fae */ /* 0x0005e2000c121844 */
[----:B-1----:R-:W-:-:S03]  /*dcd0*/  IMAD.WIDE R4, R2, 0x4, R50 ;  /* 0x0000000402047825 */ /* 0x002fc600078e0232 */
[----:B------:R2:W-:Y:S04]  /*dce0*/  STL [R1+0x18a0], R7 ;  /* 0x0018a00701007387 */ /* 0x0005e80000100800 */
[----:B------:R-:W-:Y:S04]  /*dcf0*/  STL [R1+0x18ac], R4 ;  /* 0x0018ac0401007387 */ /* 0x000fe80000100800 */
[----:B------:R4:W-:Y:S04]  /*dd00*/  STL [R1+0x18a8], R5 ;  /* 0x0018a80501007387 */ /* 0x0009e80000100800 */
[----:B------:R4:W-:Y:S01]  /*dd10*/  LDGSTS.E [R41+0x3d200], [R4.64], !P0 ;  /* 0x3d20000004297fae */ /* 0x0009e2000c121844 */
[----:B--2---:R-:W-:-:S05]  /*dd20*/  IMAD.WIDE R6, R2, 0x4, R38 ;  /* 0x0000000402067825 */ /* 0x004fca00078e0226 */
[----:B------:R-:W-:Y:S04]  /*dd30*/  STL [R1+0x18b4], R6 ;  /* 0x0018b40601007387 */ /* 0x000fe80000100800 */
[----:B------:R-:W2:Y:S04]  /*dd40*/  LDL.LU.64 R38, [R1+0x120] ;  /* 0x0001200001267983 */ /* 0x000ea80000300a00 */
[----:B------:R5:W-:Y:S01]  /*dd50*/  STL [R1+0x18b0], R7 ;  /* 0x0018b00701007387 */ /* 0x000be20000100800 */
[----:B------:R-:W-:-:S03]  /*dd60*/  IADD3 R3, R34, -0x7f, RZ ;  /* 0xffffff8122037810 */ /* 0x000fc60007ffe0ff */
[----:B------:R-:W1:Y:S04]  /*dd70*/  S2R R40, SR_TID.X ;  /* 0x0000000000287919 */ /* 0x000e680000002100 */
[----:B------:R5:W-:Y:S01]  /*dd80*/  LDGSTS.E [R41+0x3d400], [R6.64], !P0 ;  /* 0x3d40000006297fae */ /* 0x000be2000c121844 */
[----:B----4-:R-:W-:-:S03]  /*dd90*/  IMAD.WIDE R4, R2, 0x4, R36 ;  /* 0x0000000402047825 */ /* 0x010fc600078e0224 */
[----:B------:R-:W4:Y:S04]  /*dda0*/  LDL.LU.64 R36, [R1+0x118] ;  /* 0x0001180001247983 */ /* 0x000f280000300a00 */
[----:B------:R1:W-:Y:S01]  /*ddb0*/  LDGSTS.E [R41+0x3d600], [R4.64], !P0 ;  /* 0x3d60000004297fae */ /* 0x0003e2000c121844 */
[----:B------:R-:W-:-:S03]  /*ddc0*/  ISETP.GE.U32.AND P0, PT, R3, 0x7fffff62, PT ;  /* 0x7fffff620300780c */ /* 0x000fc60003f06070 */
[----:B------:R-:W-:Y:S04]  /*ddd0*/  STL [R1+0x18bc], R4 ;  /* 0x0018bc0401007387 */ /* 0x000fe80000100800 */
[----:B------:R1:W-:Y:S01]  /*dde0*/  STL [R1+0x18b8], R5 ;  /* 0x0018b80501007387 */ /* 0x0003e20000100800 */
[----:B-----5:R-:W-:-:S03]  /*ddf0*/  IMAD.WIDE R6, R2, 0x4, R46 ;  /* 0x0000000402067825 */ /* 0x020fc600078e022e */
[----:B------:R-:W5:Y:S04]  /*de00*/  LDL.LU.64 R46, [R1+0x110] ;  /* 0x00011000012e7983 */ /* 0x000f680000300a00 */
[----:B------:R1:W-:Y:S02]  /*de10*/  LDGSTS.E [R41+0x3f000], [R6.64], !P0 ;  /* 0x3f00000006297fae */ /* 0x0003e4000c121844 */
[C---:B-1----:R-:W-:Y:S02]  /*de20*/  IMAD.WIDE R4, R2.reuse, 0x4, R44 ;  /* 0x0000000402047825 */ /* 0x042fe400078e022c */
[----:B------:R-:W5:Y:S04]  /*de30*/  LDL.LU.64 R44, [R1+0x108] ;  /* 0x00010800012c7983 */ /* 0x000f680000300a00 */
[----:B------:R-:W-:Y:S04]  /*de40*/  STL [R1+0x18d0], R6 ;  /* 0x0018d00601007387 */ /* 0x000fe80000100800 */
[----:B------:R1:W-:Y:S04]  /*de50*/  STL [R1+0x18cc], R7 ;  /* 0x0018cc0701007387 */ /* 0x0003e80000100800 */
[----:B------:R-:W-:Y:S04]  /*de60*/  STL [R1+0x18d8], R4 ;  /* 0x0018d80401007387 */ /* 0x000fe80000100800 */
[----:B------:R3:W-:Y:S01]  /*de70*/  LDGSTS.E [R41+0x3f200], [R4.64], !P0 ;  /* 0x3f20000004297fae */ /* 0x0007e2000c121844 */
[----:B-1----:R-:W-:-:S03]  /*de80*/  IMAD.WIDE R6, R2, 0x4, R48 ;  /* 0x0000000402067825 */ /* 0x002fc600078e0230 */
[----:B------:R3:W-:Y:S01]  /*de90*/  STL [R1+0x18d4], R5 ;  /* 0x0018d40501007387 */ /* 0x0007e20000100800 */
[----:B------:R-:W-:-:S03]  /*dea0*/  LOP3.LUT R49, R40, 0x7f, RZ, 0xc0, !PT ;  /* 0x0000007f28317812 */ /* 0x000fc600078ec0ff */
[----:B------:R-:W-:Y:S04]  /*deb0*/  STL [R1+0x18e0], R6 ;  /* 0x0018e00601007387 */ /* 0x000fe80000100800 */
[----:B------:R1:W-:Y:S01]  /*dec0*/  LDGSTS.E [R41+0x3f400], [R6.64], !P0 ;  /* 0x3f40000006297fae */ /* 0x0003e2000c121844 */
[----:B---3--:R-:W-:-:S03]  /*ded0*/  IMAD.WIDE R4, R2, 0x4, R42 ;  /* 0x0000000402047825 */ /* 0x008fc600078e022a */
[----:B------:R-:W3:Y:S04]  /*dee0*/  LDL.LU.64 R42, [R1+0x100] ;  /* 0x00010000012a7983 */ /* 0x000ee80000300a00 */
[----:B------:R2:W-:Y:S04]  /*def0*/  STL [R1+0x18dc], R7 ;  /* 0x0018dc0701007387 */ /* 0x0005e80000100800 */
[----:B------:R1:W-:Y:S04]  /*df00*/  LDGSTS.E [R41+0x3f600], [R4.64], !P0 ;  /* 0x3f60000004297fae */ /* 0x0003e8000c121844 */
[----:B-1----:R-:W3:Y:S04]  /*df10*/  LDL.LU.64 R40, [R1+0xf8] ;  /* 0x0000f80001287983 */ /* 0x002ee80000300a00 */
[----:B------:R-:W-:Y:S04]  /*df20*/  STL [R1+0x18e8], R4 ;  /* 0x0018e80401007387 */ /* 0x000fe80000100800 */
[----:B------:R4:W-:Y:S01]  /*df30*/  STL [R1+0x18e4], R5 ;  /* 0x0018e40501007387 */ /* 0x0009e20000100800 */
[----:B--2---:R-:W-:-:S03]  /*df40*/  IMAD.WIDE R6, R2, 0x4, R38 ;  /* 0x0000000402067825 */ /* 0x004fc600078e0226 */
[----:B------:R-:W2:Y:S01]  /*df50*/  LDL.LU.64 R38, [R1+0xf0] ;  /* 0x0000f00001267983 */ /* 0x000ea20000300a00 */
[----:B----4-:R-:W-:-:S03]  /*df60*/  IMAD.WIDE R4, R2, 0x4, R36 ;  /* 0x0000000402047825 */ /* 0x010fc600078e0224 */
[----:B------:R-:W4:Y:S01]  /*df70*/  LDL.LU.64 R36, [R1+0xe8] ;  /* 0x0000e80001247983 */ /* 0x000f220000300a00 */
[----:B------:R-:W-:Y:S01]  /*df80*/  IADD3 R3, R34, -0x64, RZ ;  /* 0xffffff9c22037810 */ /* 0x000fe20007ffe0ff */
[----:B------:R-:W-:-:S03]  /*df90*/  IMAD.SHL.U32 R49, R49, 0x4, RZ ;  /* 0x0000000431317824 */ /* 0x000fc600078e00ff */
[----:B------:R-:W-:Y:S02]  /*dfa0*/  ISETP.GE.U32.AND P0, PT, R3, 0x7fffff7d, PT ;  /* 0x7fffff7d0300780c */ /* 0x000fe40003f06070 */
[----:B------:R-:W-:Y:S01]  /*dfb0*/  LOP3.LUT R193, R49, 0x60, RZ, 0x3c, !PT ;  /* 0x0000006031c17812 */ /* 0x000fe200078e3cff */
[----:B------:R-:W-:Y:S04]  /*dfc0*/  STL [R1+0x1708], R6 ;  /* 0x0017080601007387 */ /* 0x000fe80000100800 */
[----:B------:R5:W-:Y:S06]  /*dfd0*/  STL [R1+0x1704], R7 ;  /* 0x0017040701007387 */ /* 0x000bec0000100800 */
[----:B------:R5:W-:Y:S04]  /*dfe0*/  LDGSTS.E [R193+0x31800], [R6.64], !P0 ;  /* 0x3180000006c17fae */ /* 0x000be8000c121844 */
[----:B------:R-:W-:Y:S04]  /*dff0*/  STL [R1+0x1710], R4 ;  /* 0x0017100401007387 */ /* 0x000fe80000100800 */
[----:B------:R1:W-:Y:S01]  /*e000*/  STL [R1+0x170c], R5 ;  /* 0x00170c0501007387 */ /* 0x0003e20000100800 */
[----:B------:R-:W-:-:S03]  /*e010*/  IADD3 R3, R34, -0x68, RZ ;  /* 0xffffff9822037810 */ /* 0x000fc60007ffe0ff */
[----:B------:R1:W-:Y:S01]  /*e020*/  LDGSTS.E [R193+0x31a00], [R4.64], !P0 ;  /* 0x31a0000004c17fae */ /* 0x0003e2000c121844 */
[----:B-----5:R-:W-:-:S05]  /*e030*/  IMAD.WIDE R6, R2, 0x4, R46 ;  /* 0x0000000402067825 */ /* 0x020fca00078e022e */
[----:B------:R-:W-:Y:S04]  /*e040*/  STL [R1+0x1718], R6 ;  /* 0x0017180601007387 */ /* 0x000fe80000100800 */
[----:B------:R3:W-:Y:S01]  /*e050*/  STL [R1+0x1714], R7 ;  /* 0x0017140701007387 */ /* 0x0007e20000100800 */
[----:B-1----:R-:W-:-:S03]  /*e060*/  IMAD.WIDE R4, R2, 0x4, R44 ;  /* 0x0000000402047825 */ /* 0x002fc600078e022c */
[----:B------:R-:W5:Y:S04]  /*e070*/  LDL.LU.64 R50, [R1+0xe0] ;  /* 0x0000e00001327983 */ /* 0x000f680000300a00 */
[----:B------:R-:W5:Y:S04]  /*e080*/  LDL.LU.64 R48, [R1+0xd8] ;  /* 0x0000d80001307983 */ /* 0x000f680000300a00 */
[----:B------:R3:W-:Y:S04]  /*e090*/  LDGSTS.E [R193+0x31c00], [R6.64], !P0 ;  /* 0x31c0000006c17fae */ /* 0x0007e8000c121844 */
[----:B------:R1:W-:Y:S01]  /*e0a0*/  LDGSTS.E [R193+0x31e00], [R4.64], !P0 ;  /* 0x31e0000004c17fae */ /* 0x0003e2000c121844 */
[----:B------:R-:W-:-:S03]  /*e0b0*/  ISETP.GE.U32.AND P0, PT, R3, 0x7fffff79, PT ;  /* 0x7fffff790300780c */ /* 0x000fc60003f06070 */
[----:B------:R-:W-:Y:S04]  /*e0c0*/  STL [R1+0x1720], R4 ;  /* 0x0017200401007387 */ /* 0x000fe80000100800 */
[----:B------:R1:W-:Y:S04]  /*e0d0*/  STL [R1+0x171c], R5 ;  /* 0x00171c0501007387 */ /* 0x0003e80000100800 */
[----:B------:R-:W5:Y:S04]  /*e0e0*/  LDL.LU.64 R46, [R1+0xd0] ;  /* 0x0000d000012e7983 */ /* 0x000f680000300a00 */
[----:B------:R-:W5:Y:S01]  /*e0f0*/  LDL.LU.64 R44, [R1+0xc8] ;  /* 0x0000c800012c7983 */ /* 0x000f620000300a00 */
[----:B---3--:R-:W-:-:S05]  /*e100*/  IMAD.WIDE R6, R2, 0x4, R42 ;  /* 0x0000000402067825 */ /* 0x008fca00078e022a */
[----:B------:R-:W-:Y:S04]  /*e110*/  STL [R1+0x1748], R6 ;  /* 0x0017480601007387 */ /* 0x000fe80000100800 */
[----:B------:R2:W-:Y:S04]  /*e120*/  STL [R1+0x1744], R7 ;  /* 0x0017440701007387 */ /* 0x0005e80000100800 */
[----:B------:R2:W-:Y:S01]  /*e130*/  LDGSTS.E [R193+0x33800], [R6.64], !P0 ;  /* 0x3380000006c17fae */ /* 0x0005e2000c121844 */
[----:B-1----:R-:W-:-:S05]  /*e140*/  IMAD.WIDE R4, R2, 0x4, R40 ;  /* 0x0000000402047825 */ /* 0x002fca00078e0228 */
[----:B------:R-:W-:Y:S04]  /*e150*/  STL [R1+0x1750], R4 ;  /* 0x0017500401007387 */ /* 0x000fe80000100800 */
[----:B------:R4:W-:Y:S04]  /*e160*/  STL [R1+0x174c], R5 ;  /* 0x00174c0501007387 */ /* 0x0009e80000100800 */
[----:B------:R-:W3:Y:S04]  /*e170*/  LDL.LU.64 R42, [R1+0xc0] ;  /* 0x0000c000012a7983 */ /* 0x000ee80000300a00 */
[----:B------:R4:W-:Y:S04]  /*e180*/  LDGSTS.E [R193+0x33a00], [R4.64], !P0 ;  /* 0x33a0000004c17fae */ /* 0x0009e8000c121844 */
[----:B------:R-:W3:Y:S01]  /*e190*/  LDL.LU.64 R40, [R1+0xb8] ;  /* 0x0000b80001287983 */ /* 0x000ee20000300a00 */
[----:B--2---:R-:W-:-:S05]  /*e1a0*/  IMAD.WIDE R6, R2, 0x4, R38 ;  /* 0x0000000402067825 */ /* 0x004fca00078e0226 */
[----:B------:R-:W-:Y:S04]  /*e1b0*/  STL [R1+0x1758], R6 ;  /* 0x0017580601007387 */ /* 0x000fe80000100800 */
[----:B------:R5:W-:Y:S01]  /*e1c0*/  STL [R1+0x1754], R7 ;  /* 0x0017540701007387 */ /* 0x000be20000100800 */
[----:B------:R-:W-:-:S03]  /*e1d0*/  IADD3 R3, R34, -0x6c, RZ ;  /* 0xffffff9422037810 */ /* 0x000fc60007ffe0ff */
[----:B------:R5:W-:Y:S01]  /*e1e0*/  LDGSTS.E [R193+0x33c00], [R6.64], !P0 ;  /* 0x33c0000006c17fae */ /* 0x000be2000c121844 */
[----:B----4-:R-:W-:-:S05]  /*e1f0*/  IMAD.WIDE R4, R2, 0x4, R36 ;  /* 0x0000000402047825 */ /* 0x010fca00078e0224 */
[----:B------:R-:W-:Y:S04]  /*e200*/  STL [R1+0x1760], R4 ;  /* 0x0017600401007387 */ /* 0x000fe80000100800 */
[----:B------:R-:W2:Y:S04]  /*e210*/  LDL.LU.64 R38, [R1+0xb0] ;  /* 0x0000b00001267983 */ /* 0x000ea80000300a00 */
[----:B------:R-:W4:Y:S04]  /*e220*/  LDL.LU.64 R36, [R1+0xa8] ;  /* 0x0000a80001247983 */ /* 0x000f280000300a00 */
[----:B------:R1:W-:Y:S01]  /*e230*/  LDGSTS.E [R193+0x33e00], [R4.64], !P0 ;  /* 0x33e0000004c17fae */ /* 0x0003e2000c121844 */
[----:B------:R-:W-:-:S03]  /*e240*/  ISETP.GE.U32.AND P0, PT, R3, 0x7fffff75, PT ;  /* 0x7fffff750300780c */ /* 0x000fc60003f06070 */
[----:B------:R1:W-:Y:S01]  /*e250*/  STL [R1+0x175c], R5 ;  /* 0x00175c0501007387 */ /* 0x0003e20000100800 */
[----:B------:R-:W-:Y:S01]  /*e260*/  IADD3 R3, R34, -0x70, RZ ;  /* 0xffffff9022037810 */ /* 0x000fe20007ffe0ff */
[----:B-----5:R-:W-:-:S04]  /*e270*/  IMAD.WIDE R6, R2, 0x4, R50 ;  /* 0x0000000402067825 */ /* 0x020fc800078e0232 */
[C---:B-1----:R-:W-:Y:S01]  /*e280*/  IMAD.WIDE R4, R2.reuse, 0x4, R48 ;  /* 0x0000000402047825 */ /* 0x042fe200078e0230 */
[----:B------:R-:W-:Y:S04]  /*e290*/  STL [R1+0x1788], R6 ;  /* 0x0017880601007387 */ /* 0x000fe80000100800 */
[----:B------:R1:W-:Y:S04]  /*e2a0*/  STL [R1+0x1784], R7 ;  /* 0x0017840701007387 */ /* 0x0003e80000100800 */
[----:B------:R1:W-:Y:S04]  /*e2b0*/  LDGSTS.E [R193+0x35800], [R6.64], !P0 ;  /* 0x3580000006c17fae */ /* 0x0003e8000c121844 */
[----:B------:R-:W-:Y:S04]  /*e2c0*/  STL [R1+0x1790], R4 ;  /* 0x0017900401007387 */ /* 0x000fe80000100800 */
[----:B------:R5:W-:Y:S04]  /*e2d0*/  LDGSTS.E [R193+0x35a00], [R4.64], !P0 ;  /* 0x35a0000004c17fae */ /* 0x000be8000c121844 */
[----:B------:R5:W-:Y:S01]  /*e2e0*/  STL [R1+0x178c], R5 ;  /* 0x00178c0501007387 */ /* 0x000be20000100800 */
[----:B-1----:R-:W-:-:S05]  /*e2f0*/  IMAD.WIDE R6, R2, 0x4, R46 ;  /* 0x0000000402067825 */ /* 0x002fca00078e022e */
[----:B------:R3:W-:Y:S01]  /*e300*/  LDGSTS.E [R193+0x35c00], [R6.64], !P0 ;  /* 0x35c0000006c17fae */ /* 0x0007e2000c121844 */
[----:B-----5:R-:W-:-:S05]  /*e310*/  IMAD.WIDE R4, R2, 0x4, R44 ;  /* 0x0000000402047825 */ /* 0x020fca00078e022c */
[----:B------:R1:W-:Y:S01]  /*e320*/  LDGSTS.E [R193+0x35e00], [R4.64], !P0 ;  /* 0x35e0000004c17fae */ /* 0x0003e2000c121844 */
[----:B------:R-:W-:-:S03]  /*e330*/  ISETP.GE.U32.AND P0, PT, R3, 0x7fffff71, PT ;  /* 0x7fffff710300780c */ /* 0x000fc60003f06070 */
[----:B------:R-:W-:Y:S04]  /*e340*/  STL [R1+0x17d4], R6 ;  /* 0x0017d40601007387 */ /* 0x000fe80000100800 */
[----:B------:R3:W-:Y:S04]  /*e350*/  STL [R1+0x1794], R7 ;  /* 0x0017940701007387 */ /* 0x0007e80000100800 */
[----:B------:R-:W-:Y:S04]  /*e360*/  STL [R1+0x17dc], R4 ;  /* 0x0017dc0401007387 */ /* 0x000fe80000100800 */
[----:B------:R1:W-:Y:S01]  /*e370*/  STL [R1+0x17d8], R5 ;  /* 0x0017d80501007387 */ /* 0x0003e20000100800 */
[----:B------:R-:W-:Y:S01]  /*e380*/  IADD3 R3, R34, -0x74, RZ ;  /* 0xffffff8c22037810 */ /* 0x000fe20007ffe0ff */
[----:B---3--:R-:W-:-:S05]  /*e390*/  IMAD.WIDE R6, R2, 0x4, R42 ;  /* 0x0000000402067825 */ /* 0x008fca00078e022a */
[----:B------:R-:W-:Y:S01]  /*e3a0*/  STL [R1+0x1804], R6 ;  /* 0x0018040601007387 */ /* 0x000fe20000100800 */
[----:B-1----:R-:W-:-:S03]  /*e3b0*/  IMAD.WIDE R4, R2, 0x4, R40 ;  /* 0x0000000402047825 */ /* 0x002fc600078e0228 */
        /* <DEDUP_REMOVED lines=8> */
[----:B------:R2:W-:Y:S01]  /*e440*/  LDGSTS.E [R193+0x37e00], [R4.64], !P0 ;  /* 0x37e0000004c17fae */ /* 0x0005e2000c121844 */
[----:B------:R-:W-:-:S03]  /*e450*/  ISETP.GE.U32.AND P0, PT, R3, 0x7fffff6d, PT ;  /* 0x7fffff6d0300780c */ /* 0x000fc60003f06070 */
[----:B------:R-:W-:Y:S04]  /*e460*/  STL [R1+0x1814], R6 ;  /* 0x0018140601007387 */ /* 0x000fe80000100800 */
[----:B------:R1:W-:Y:S04]  /*e470*/  STL [R1+0x1810], R7 ;  /* 0x0018100701007387 */ /* 0x0003e80000100800 */
[----:B------:R-:W-:Y:S04]  /*e480*/  STL [R1+0x181c], R4 ;  /* 0x00181c0401007387 */ /* 0x000fe80000100800 */
[----:B------:R2:W-:Y:S01]  /*e490*/  STL [R1+0x1818], R5 ;  /* 0x0018180501007387 */ /* 0x0005e20000100800 */
[----:B-1----:R-:W-:-:S05]  /*e4a0*/  IMAD.WIDE R6, R2, 0x4, R14 ;  /* 0x0000000402067825 */ /* 0x002fca00078e020e */
[----:B------:R-:W-:Y:S01]  /*e4b0*/  STL [R1+0x1844], R6 ;  /* 0x0018440601007387 */ /* 0x000fe20000100800 */
[----:B--2---:R-:W-:-:S03]  /*e4c0*/  IMAD.WIDE R4, R2, 0x4, R8 ;  /* 0x0000000402047825 */ /* 0x004fc600078e0208 */
[----:B------:R1:W-:Y:S04]  /*e4d0*/  STL [R1+0x1840], R7 ;  /* 0x0018400701007387 */ /* 0x0003e80000100800 */
[----:B------:R1:W-:Y:S04]  /*e4e0*/  LDGSTS.E [R193+0x39800], [R6.64], !P0 ;  /* 0x3980000006c17fae */ /* 0x0003e8000c121844 */
[----:B------:R-:W-:Y:S01]  /*e4f0*/  STL [R1+0x184c], R4 ;  /* 0x00184c0401007387 */ /* 0x000fe20000100800 */
[----:B------:R-:W-:-:S03]  /*e500*/  IADD3 R3, R34, -0x78, RZ ;  /* 0xffffff8822037810 */ /* 0x000fc60007ffe0ff */
[----:B------:R2:W-:Y:S04]  /*e510*/  LDGSTS.E [R193+0x39a00], [R4.64], !P0 ;  /* 0x39a0000004c17fae */ /* 0x0005e8000c121844 */
[----:B------:R2:W-:Y:S01]  /*e520*/  STL [R1+0x1848], R5 ;  /* 0x0018480501007387 */ /* 0x0005e20000100800 */
[----:B-1----:R-:W-:-:S05]  /*e530*/  IMAD.WIDE R6, R2, 0x4, R12 ;  /* 0x0000000402067825 */ /* 0x002fca00078e020c */
[----:B------:R1:W-:Y:S01]  /*e540*/  LDGSTS.E [R193+0x39c00], [R6.64], !P0 ;  /* 0x39c0000006c17fae */ /* 0x0003e2000c121844 */
[----:B--2---:R-:W-:-:S03]  /*e550*/  IMAD.WIDE R4, R2, 0x4, R10 ;  /* 0x0000000402047825 */ /* 0x004fc600078e020a */
[----:B------:R-:W2:Y:S04]  /*e560*/  S2R R37, SR_TID.X ;  /* 0x0000000000257919 */ /* 0x000ea80000002100 */
[----:B------:R3:W-:Y:S01]  /*e570*/  LDGSTS.E [R193+0x39e00], [R4.64], !P0 ;  /* 0x39e0000004c17fae */ /* 0x0007e2000c121844 */
[----:B------:R-:W-:-:S03]  /*e580*/  ISETP.GE.U32.AND P0, PT, R3, 0x7fffff69, PT ;  /* 0x7fffff690300780c */ /* 0x000fc60003f06070 */
[----:B------:R-:W-:Y:S04]  /*e590*/  STL [R1+0x1854], R6 ;  /* 0x0018540601007387 */ /* 0x000fe80000100800 */
[----:B------:R1:W-:Y:S04]  /*e5a0*/  STL [R1+0x1850], R7 ;  /* 0x0018500701007387 */ /* 0x0003e80000100800 */
[----:B------:R-:W-:Y:S01]  /*e5b0*/  STL [R1+0x185c], R4 ;  /* 0x00185c0401007387 */ /* 0x000fe20000100800 */
[----:B-1----:R-:W-:-:S03]  /*e5c0*/  IMAD.WIDE R6, R2, 0x4, R22 ;  /* 0x0000000402067825 */ /* 0x002fc600078e0216 */
[----:B------:R3:W-:Y:S04]  /*e5d0*/  STL [R1+0x1858], R5 ;  /* 0x0018580501007387 */ /* 0x0007e80000100800 */
[----:B------:R-:W-:Y:S04]  /*e5e0*/  STL [R1+0x1884], R6 ;  /* 0x0018840601007387 */ /* 0x000fe80000100800 */
[----:B------:R1:W-:Y:S01]  /*e5f0*/  LDGSTS.E [R193+0x3b800], [R6.64], !P0 ;  /* 0x3b80000006c17fae */ /* 0x0003e2000c121844 */
[----:B---3--:R-:W-:-:S03]  /*e600*/  IMAD.WIDE R4, R2, 0x4, R16 ;  /* 0x0000000402047825 */ /* 0x008fc600078e0210 */
[----:B------:R1:W-:Y:S04]  /*e610*/  STL [R1+0x1880], R7 ;  /* 0x0018800701007387 */ /* 0x0003e80000100800 */
[----:B------:R-:W-:Y:S01]  /*e620*/  STL [R1+0x188c], R4 ;  /* 0x00188c0401007387 */ /* 0x000fe20000100800 */
[----:B------:R-:W-:-:S03]  /*e630*/  IMAD.MOV.U32 R36, RZ, RZ, c[0x0][0x180] ;  /* 0x00006000ff247624 */ /* 0x000fc600078e00ff */
[----:B------:R3:W-:Y:S01]  /*e640*/  LDGSTS.E [R193+0x3ba00], [R4.64], !P0 ;  /* 0x3ba0000004c17fae */ /* 0x0007e2000c121844 */
[----:B-1----:R-:W-:-:S03]  /*e650*/  IMAD.WIDE R6, R2, 0x4, R20 ;  /* 0x0000000402067825 */ /* 0x002fc600078e0214 */
[----:B------:R3:W-:Y:S04]  /*e660*/  STL [R1+0x1888], R5 ;  /* 0x0018880501007387 */ /* 0x0007e80000100800 */
[----:B------:R-:W-:Y:S04]  /*e670*/  STL [R1+0x1894], R6 ;  /* 0x0018940601007387 */ /* 0x000fe80000100800 */
[----:B------:R-:W4:Y:S01]  /*e680*/  LDL.LU.64 R48, [R1+0x2a8] ;  /* 0x0002a80001307983 */ /* 0x000f220000300a00 */
[----:B---3--:R-:W-:-:S03]  /*e690*/  IMAD.WIDE R4, R2, 0x4, R18 ;  /* 0x0000000402047825 */ /* 0x008fc600078e0212 */
[----:B------:R-:W3:Y:S01]  /*e6a0*/  LDL.LU.64 R46, [R1+0x2a0] ;  /* 0x0002a000012e7983 */ /* 0x000ee20000300a00 */
[----:B--2---:R-:W-:-:S03]  /*e6b0*/  LOP3.LUT R37, R37, 0x1f, RZ, 0xc0, !PT ;  /* 0x0000001f25257812 */ /* 0x004fc600078ec0ff */
[----:B------:R-:W-:Y:S01]  /*e6c0*/  STL [R1+0x1890], R7 ;  /* 0x0018900701007387 */ /* 0x000fe20000100800 */
[----:B------:R-:W-:-:S03]  /*e6d0*/  IADD3 R36, R36, -0x60, RZ ;  /* 0xffffffa024247810 */ /* 0x000fc60007ffe0ff */
[----:B------:R-:W2:Y:S04]  /*e6e0*/  LDL.LU.64 R44, [R1+0x298] ;  /* 0x00029800012c7983 */ /* 0x000ea80000300a00 */
[----:B------:R-:W5:Y:S01]  /*e6f0*/  LDL.LU.64 R42, [R1+0x290] ;  /* 0x00029000012a7983 */ /* 0x000f620000300a00 */
[----:B------:R-:W-:-:S03]  /*e700*/  ISETP.GE.AND P2, PT, R37, R36, PT ;  /* 0x000000242500720c */ /* 0x000fc60003f46270 */
[----:B------:R-:W-:Y:S04]  /*e710*/  STL [R1+0x189c], R4 ;  /* 0x00189c0401007387 */ /* 0x000fe80000100800 */
[----:B------:R-:W5:Y:S04]  /*e720*/  LDL.LU.64 R40, [R1+0x288] ;  /* 0x0002880001287983 */ /* 0x000f680000300a00 */
[----:B------:R1:W-:Y:S04]  /*e730*/  STL [R1+0x1898], R5 ;  /* 0x0018980501007387 */ /* 0x0003e80000100800 */
[----:B------:R-:W5:Y:S04]  /*e740*/  LDL.LU.64 R38, [R1+0x280] ;  /* 0x0002800001267983 */ /* 0x000f680000300a00 */
[----:B------:R-:W5:Y:S01]  /*e750*/  LDL.LU.64 R36, [R1+0x278] ;  /* 0x0002780001247983 */ /* 0x000f620000300a00 */
[----:B------:R-:W-:-:S03]  /*e760*/  IADD3 R3, R34, -0x7c, RZ ;  /* 0xffffff8422037810 */ /* 0x000fc60007ffe0ff */
[----:B------:R1:W-:Y:S01]  /*e770*/  LDGSTS.E [R193+0x3bc00], [R6.64], !P0 ;  /* 0x3bc0000006c17fae */ /* 0x0003e2000c121844 */
[----:B------:R-:W-:-:S03]  /*e780*/  ISETP.GE.U32.AND P1, PT, R3, 0x7fffff65, PT ;  /* 0x7fffff650300780c */ /* 0x000fc60003f26070 */
[----:B------:R1:W-:Y:S04]  /*e790*/  LDGSTS.E [R193+0x3be00], [R4.64], !P0 ;  /* 0x3be0000004c17fae */ /* 0x0003e8000c121844 */
[----:B------:R-:W5:Y:S04]  /*e7a0*/  LDL.LU.64 R142, [R1+0x270] ;  /* 0x00027000018e7983 */ /* 0x000f680000300a00 */
[----:B------:R-:W5:Y:S01]  /*e7b0*/  LDL.LU.64 R140, [R1+0x268] ;  /* 0x00026800018c7983 */ /* 0x000f620000300a00 */
[----:B-1----:R-:W-:-:S05]  /*e7c0*/  IMAD.WIDE R4, R2, 0x4, R24 ;  /* 0x0000000402047825 */ /* 0x002fca00078e0218 */
[----:B------:R-:W-:Y:S04]  /*e7d0*/  STL [R1+0x18c4], R4 ;  /* 0x0018c40401007387 */ /* 0x000fe80000100800 */
[----:B------:R-:W5:Y:S04]  /*e7e0*/  LDL.LU.64 R138, [R1+0x260] ;  /* 0x00026000018a7983 */ /* 0x000f680000300a00 */
[----:B------:R-:W5:Y:S04]  /*e7f0*/  LDL.LU.64 R136, [R1+0x258] ;  /* 0x0002580001887983 */ /* 0x000f680000300a00 */
[----:B------:R4:W-:Y:S04]  /*e800*/  STL [R1+0x18c0], R5 ;  /* 0x0018c00501007387 */ /* 0x0009e80000100800 */
[----:B------:R-:W5:Y:S04]  /*e810*/  LDL.LU.64 R134, [R1+0x250] ;  /* 0x0002500001867983 */ /* 0x000f680000300a00 */
[----:B------:R-:W5:Y:S04]  /*e820*/  LDL.LU.64 R56, [R1+0x248] ;  /* 0x0002480001387983 */ /* 0x000f680000300a00 */
[----:B------:R-:W5:Y:S04]  /*e830*/  LDL.LU.64 R54, [R1+0x240] ;  /* 0x0002400001367983 */ /* 0x000f680000300a00 */
[----:B------:R4:W-:Y:S04]  /*e840*/  LDGSTS.E [R193+0x3d800], [R4.64], !P1 ;  /* 0x3d80000004c17fae */ /* 0x0009e8000c921844 */
[----:B------:R-:W5:Y:S04]  /*e850*/  LDL.LU.64 R52, [R1+0x238] ;  /* 0x0002380001347983 */ /* 0x000f680000300a00 */
[----:B------:R-:W5:Y:S01]  /*e860*/  LDL.LU.64 R50, [R1+0x230] ;  /* 0x0002300001327983 */ /* 0x000f620000300a00 */
[----:B----4-:R-:W-:-:S03]  /*e870*/  IMAD.WIDE R4, R0, 0x4, R48 ;  /* 0x0000000400047825 */ /* 0x010fc600078e0230 */
[----:B------:R-:W4:Y:S01]  /*e880*/  LDL.LU.64 R48, [R1+0x228] ;  /* 0x0002280001307983 */ /* 0x000f220000300a00 */
[----:B---3--:R-:W-:-:S03]  /*e890*/  IMAD.WIDE R162, R0, 0x4, R46 ;  /* 0x0000000400a27825 */ /* 0x008fc600078e022e */
[----:B------:R-:W3:Y:S01]  /*e8a0*/  LDL.LU.64 R46, [R1+0x220] ;  /* 0x00022000012e7983 */ /* 0x000ee20000300a00 */
[----:B--2---:R-:W-:-:S03]  /*e8b0*/  IMAD.WIDE R190, R0, 0x4, R44 ;  /* 0x0000000400be7825 */ /* 0x004fc600078e022c */
[----:B------:R-:W2:Y:S01]  /*e8c0*/  LDL.LU.64 R44, [R1+0x20] ;  /* 0x00002000012c7983 */ /* 0x000ea20000300a00 */
[----:B-----5:R-:W-:-:S03]  /*e8d0*/  IMAD.WIDE R160, R0, 0x4, R42 ;  /* 0x0000000400a07825 */ /* 0x020fc600078e022a */
[----:B------:R1:W-:Y:S04]  /*e8e0*/  STL.64 [R1+0x1588], R162 ;  /* 0x001588a201007387 */ /* 0x0003e80000100a00 */
[----:B------:R1:W-:Y:S01]  /*e8f0*/  STL.64 [R1+0x16a0], R190 ;  /* 0x0016a0be01007387 */ /* 0x0003e20000100a00 */
[----:B------:R-:W-:-:S03]  /*e900*/  IMAD.WIDE R188, R0, 0x4, R40 ;  /* 0x0000000400bc7825 */ /* 0x000fc600078e0228 */
[----:B------:R-:W5:Y:S04]  /*e910*/  LDL.LU.64 R42, [R1+0x18] ;  /* 0x00001800012a7983 */ /* 0x000f680000300a00 */
[----:B------:R-:W5:Y:S01]  /*e920*/  LDL.LU.64 R40, [R1+0x10] ;  /* 0x0000100001287983 */ /* 0x000f620000300a00 */
[----:B------:R-:W-:-:S03]  /*e930*/  IMAD.WIDE R158, R0, 0x4, R38 ;  /* 0x00000004009e7825 */ /* 0x000fc600078e0226 */
[----:B------:R-:W5:Y:S01]  /*e940*/  LDL.LU.64 R38, [R1+0x8] ;  /* 0x0000080001267983 */ /* 0x000f620000300a00 */
[----:B------:R-:W-:-:S03]  /*e950*/  IMAD.WIDE R186, R0, 0x4, R36 ;  /* 0x0000000400ba7825 */ /* 0x000fc600078e0224 */
[----:B------:R-:W5:Y:S01]  /*e960*/  LDL.LU.64 R36, [R1] ;  /* 0x0000000001247983 */ /* 0x000f620000300a00 */
[----:B------:R-:W-:-:S03]  /*e970*/  IADD3 R6, R34, -0x80, RZ ;  /* 0xffffff8022067810 */ /* 0x000fc60007ffe0ff */
[----:B------:R-:W1:Y:S01]  /*e980*/  S2R R34, SR_TID.X ;  /* 0x0000000000227919 */ /* 0x000e620000002100 */
[----:B------:R-:W-:-:S03]  /*e990*/  IMAD.MOV.U32 R132, RZ, RZ, 0x1f ;  /* 0x0000001fff847424 */ /* 0x000fc600078e00ff */
[----:B------:R1:W-:Y:S01]  /*e9a0*/  STL.64 [R1+0x1698], R188 ;  /* 0x001698bc01007387 */ /* 0x0003e20000100a00 */
[----:B------:R-:W-:Y:S01]  /*e9b0*/  IMAD.WIDE R156, R0, 0x4, R142 ;  /* 0x00000004009c7825 */ /* 0x000fe200078e028e */
[----:B------:R-:W-:Y:S02]  /*e9c0*/  IADD3 R132, R132, c[0x0][0x180], RZ ;  /* 0x0000600084847a10 */ /* 0x000fe40007ffe0ff */
[----:B------:R1:W-:Y:S01]  /*e9d0*/  STL.64 [R1+0x1580], R160 ;  /* 0x001580a001007387 */ /* 0x0003e20000100a00 */
[----:B------:R-:W-:-:S03]  /*e9e0*/  IMAD.WIDE R184, R0, 0x4, R140 ;  /* 0x0000000400b87825 */ /* 0x000fc600078e028c */
[----:B------:R1:W-:Y:S01]  /*e9f0*/  STL.64 [R1+0x1690], R186 ;  /* 0x001690ba01007387 */ /* 0x0003e20000100a00 */
[----:B------:R-:W-:-:S03]  /*ea00*/  ISETP.GT.AND P0, PT, R132, 0x7f, PT ;  /* 0x0000007f8400780c */ /* 0x000fc60003f04270 */
[----:B------:R1:W-:Y:S01]  /*ea10*/  STL.64 [R1+0x1578], R158 ;  /* 0x0015789e01007387 */ /* 0x0003e20000100a00 */
[----:B------:R-:W-:-:S03]  /*ea20*/  SEL R3, RZ, 0x4, P2 ;  /* 0x00000004ff037807 */ /* 0x000fc60001000000 */
[----:B------:R1:W-:Y:S01]  /*ea30*/  STL.64 [R1+0x1688], R184 ;  /* 0x001688b801007387 */ /* 0x0003e20000100a00 */
[----:B------:R-:W-:-:S04]  /*ea40*/  IMAD.WIDE R154, R0, 0x4, R138 ;  /* 0x00000004009a7825 */ /* 0x000fc800078e028a */
[C---:B------:R-:W-:Y:S01]  /*ea50*/  IMAD.WIDE R182, R0.reuse, 0x4, R136 ;  /* 0x0000000400b67825 */ /* 0x040fe200078e0288 */
[----:B------:R1:W-:Y:S04]  /*ea60*/  STL.64 [R1+0x1570], R156 ;  /* 0x0015709c01007387 */ /* 0x0003e80000100a00 */
[----:B------:R1:W-:Y:S01]  /*ea70*/  STL.64 [R1+0x1680], R182 ;  /* 0x001680b601007387 */ /* 0x0003e20000100a00 */
[----:B------:R-:W-:-:S04]  /*ea80*/  IMAD.WIDE R152, R0, 0x4, R134 ;  /* 0x0000000400987825 */ /* 0x000fc800078e0286 */
[C---:B------:R-:W-:Y:S01]  /*ea90*/  IMAD.WIDE R180, R0.reuse, 0x4, R56 ;  /* 0x0000000400b47825 */ /* 0x040fe200078e0238 */
[----:B------:R1:W-:Y:S03]  /*eaa0*/  STL.64 [R1+0x1568], R154 ;  /* 0x0015689a01007387 */ /* 0x0003e60000100a00 */
[C---:B------:R-:W-:Y:S01]  /*eab0*/  IMAD.WIDE R150, R0.reuse, 0x4, R54 ;  /* 0x0000000400967825 */ /* 0x040fe200078e0236 */
[----:B------:R1:W-:Y:S01]  /*eac0*/  STL.64 [R1+0x1678], R180 ;  /* 0x001678b401007387 */ /* 0x0003e20000100a00 */
[----:B------:R-:W-:Y:S02]  /*ead0*/  SEL R3, R3, RZ, P0 ;  /* 0x000000ff03037207 */ /* 0x000fe40000000000 */
[C---:B------:R-:W-:Y:S01]  /*eae0*/  IMAD.WIDE R178, R0.reuse, 0x4, R52 ;  /* 0x0000000400b27825 */ /* 0x040fe200078e0234 */
[----:B------:R1:W-:Y:S03]  /*eaf0*/  STL.64 [R1+0x1560], R152 ;  /* 0x0015609801007387 */ /* 0x0003e60000100a00 */
[----:B------:R-:W-:Y:S01]  /*eb00*/  IMAD.WIDE R148, R0, 0x4, R50 ;  /* 0x0000000400947825 */ /* 0x000fe200078e0232 */
[----:B------:R2:W-:Y:S01]  /*eb10*/  STL.64 [R1+0x1670], R178 ;  /* 0x001670b201007387 */ /* 0x0005e20000100a00 */
[----:B------:R-:W-:-:S03]  /*eb20*/  ISETP.GE.U32.AND P0, PT, R6, 0x7fffff61, PT ;  /* 0x7fffff610600780c */ /* 0x000fc60003f06070 */
[----:B------:R2:W-:Y:S01]  /*eb30*/  STL.64 [R1+0x1558], R150 ;  /* 0x0015589601007387 */ /* 0x0005e20000100a00 */
[----:B------:R-:W-:Y:S01]  /*eb40*/  IMAD.WIDE R168, R0, 0x4, R248 ;  /* 0x0000000400a87825 */ /* 0x000fe200078e02f8 */
[----:B------:R-:W-:Y:S02]  /*eb50*/  ISETP.NE.U32.AND P2, PT, R3, RZ, PT ;  /* 0x000000ff0300720c */ /* 0x000fe40003f45070 */
[----:B-1----:R-:W-:Y:S01]  /*eb60*/  LOP3.LUT R133, R34, 0x60, RZ, 0xc0, !PT ;  /* 0x0000006022857812 */ /* 0x002fe200078ec0ff */
[----:B------:R-:W-:-:S04]  /*eb70*/  IMAD.WIDE R140, R0, 0x4, R250 ;  /* 0x00000004008c7825 */ /* 0x000fc800078e02fa */
[----:B------:R-:W-:Y:S01]  /*eb80*/  IMAD.WIDE R18, R2, 0x4, R60 ;  /* 0x0000000402127825 */ /* 0x000fe200078e023c */
[----:B------:R-:W-:-:S03]  /*eb90*/  SHF.R.U32.HI R133, RZ, 0x1, R133 ;  /* 0x00000001ff857819 */ /* 0x000fc60000011685 */
[----:B------:R-:W-:Y:S01]  /*eba0*/  IMAD.WIDE R166, R0, 0x4, R244 ;  /* 0x0000000400a67825 */ /* 0x000fe200078e02f4 */
[----:B------:R1:W-:Y:S03]  /*ebb0*/  LDGSTS.E [R193+0x3da00], [R18.64], !P1 ;  /* 0x3da0000012c17fae */ /* 0x0003e6000c921844 */
[----:B------:R-:W-:-:S04]  /*ebc0*/  IMAD.WIDE R16, R2, 0x4, R58 ;  /* 0x0000000402107825 */ /* 0x000fc800078e023a */
        /* <DEDUP_REMOVED lines=8> */
[----:B------:R-:W-:Y:S01]  /*ec50*/  IMAD.WIDE R10, R2, 0x4, R30 ;  /* 0x00000004020a7825 */ /* 0x000fe200078e021e */
[----:B------:R-:W-:-:S03]  /*ec60*/  LOP3.LUT R34, R35, R133, RZ, 0x3c, !PT ;  /* 0x0000008523227212 */ /* 0x000fc600078e3cff */
[----:B------:R-:W-:Y:S01]  /*ec70*/  IMAD.WIDE R96, R0, 0x4, R96 ;  /* 0x0000000400607825 */ /* 0x000fe200078e0260 */
[----:B------:R1:W-:Y:S03]  /*ec80*/  LDGSTS.E [R193+0x3fa00], [R10.64], !P0 ;  /* 0x3fa000000ac17fae */ /* 0x0003e6000c121844 */
[----:B------:R-:W-:-:S04]  /*ec90*/  IMAD.WIDE R8, R2, 0x4, R28 ;  /* 0x0000000402087825 */ /* 0x000fc800078e021c */
[----:B------:R-:W-:Y:S01]  /*eca0*/  IMAD.WIDE R134, R0, 0x4, R238 ;  /* 0x0000000400867825 */ /* 0x000fe200078e02ee */
[----:B------:R1:W-:Y:S03]  /*ecb0*/  LDGSTS.E [R193+0x3fc00], [R8.64], !P0 ;  /* 0x3fc0000008c17fae */ /* 0x0003e6000c121844 */
[----:B------:R-:W-:-:S04]  /*ecc0*/  IMAD.WIDE R6, R2, 0x4, R26 ;  /* 0x0000000402067825 */ /* 0x000fc800078e021a */
[C---:B------:R-:W-:Y:S01]  /*ecd0*/  IMAD.WIDE R100, R0.reuse, 0x4, R100 ;  /* 0x0000000400647825 */ /* 0x040fe200078e0264 */
[----:B------:R1:W-:Y:S03]  /*ece0*/  LDGSTS.E [R193+0x3fe00], [R6.64], !P0 ;  /* 0x3fe0000006c17fae */ /* 0x0003e6000c121844 */
[C---:B------:R-:W-:Y:S01]  /*ecf0*/  IMAD.WIDE R94, R0.reuse, 0x4, R94 ;  /* 0x00000004005e7825 */ /* 0x040fe200078e025e */
[----:B------:R-:W0:Y:S03]  /*ed00*/  LDGDEPBAR ;  /* 0x00000000000079af */ /* 0x000e260000000000 */
        /* <DEDUP_REMOVED lines=26> */
[----:B------:R-:W-:-:S03]  /*eeb0*/  LOP3.LUT R35, R35, R133, RZ, 0x3c, !PT ;  /* 0x0000008523237212 */ /* 0x000fc600078e3cff */
[----:B------:R-:W-:-:S04]  /*eec0*/  IMAD.WIDE R74, R0, 0x4, R74 ;  /* 0x00000004004a7825 */ /* 0x000fc800078e024a */
[----:B------:R-:W-:-:S04]  /*eed0*/  IMAD.WIDE R70, R0, 0x4, R70 ;  /* 0x0000000400467825 */ /* 0x000fc800078e0246 */
[----:B------:R-:W-:Y:S01]  /*eee0*/  IMAD.WIDE R24, R0, 0x4, R72 ;  /* 0x0000000400187825 */ /* 0x000fe200078e0248 */
[----:B------:R-:W-:-:S03]  /*eef0*/  LOP3.LUT R35, R35, 0x40, RZ, 0x3c, !PT ;  /* 0x0000004023237812 */ /* 0x000fc600078e3cff */
[----:B------:R-:W-:-:S04]  /*ef00*/  IMAD.WIDE R66, R0, 0x4, R66 ;  /* 0x0000000400427825 */ /* 0x000fc800078e0242 */
[----:B----4-:R-:W-:-:S04]  /*ef10*/  IMAD.WIDE R176, R0, 0x4, R48 ;  /* 0x0000000400b07825 */ /* 0x010fc800078e0230 */
[C---:B---3--:R-:W-:Y:S01]  /*ef20*/  IMAD.WIDE R146, R0.reuse, 0x4, R46 ;  /* 0x0000000400927825 */ /* 0x048fe200078e022e */
[----:B------:R1:W-:Y:S03]  /*ef30*/  STL.64 [R1+0x1668], R176 ;  /* 0x001668b001007387 */ /* 0x0003e60000100a00 */
[C---:B--2---:R-:W-:Y:S01]  /*ef40*/  IMAD.WIDE R174, R0.reuse, 0x4, R44 ;  /* 0x0000000400ae7825 */ /* 0x044fe200078e022c */
[----:B------:R1:W-:Y:S04]  /*ef50*/  STL.64 [R1+0x1550], R148 ;  /* 0x0015509401007387 */ /* 0x0003e80000100a00 */
[----:B------:R1:W-:Y:S04]  /*ef60*/  STL.64 [R1+0x1660], R174 ;  /* 0x001660ae01007387 */ /* 0x0003e80000100a00 */
[----:B------:R1:W-:Y:S01]  /*ef70*/  STL.64 [R1+0x1548], R146 ;  /* 0x0015489201007387 */ /* 0x0003e20000100a00 */
[----:B-----5:R-:W-:-:S03]  /*ef80*/  IMAD.WIDE R144, R0, 0x4, R42 ;  /* 0x0000000400907825 */ /* 0x020fc600078e022a */
[----:B------:R1:W-:Y:S01]  /*ef90*/  LDGSTS.E [R34+0x5a000], [R176.64], P2 ;  /* 0x5a000000b0227fae */ /* 0x0003e20009121844 */
[----:B------:R-:W-:-:S03]  /*efa0*/  IMAD.WIDE R172, R0, 0x4, R40 ;  /* 0x0000000400ac7825 */ /* 0x000fc600078e0228 */
[----:B------:R1:W-:Y:S01]  /*efb0*/  LDGSTS.E [R34+0x5a400], [R174.64], P2 ;  /* 0x5a400000ae227fae */ /* 0x0003e20009121844 */
[----:B------:R-:W-:-:S03]  /*efc0*/  IMAD.WIDE R142, R0, 0x4, R38 ;  /* 0x00000004008e7825 */ /* 0x000fc600078e0226 */
[----:B------:R1:W-:Y:S01]  /*efd0*/  STL.64 [R1+0x1658], R172 ;  /* 0x001658ac01007387 */ /* 0x0003e20000100a00 */
[----:B------:R-:W-:-:S03]  /*efe0*/  IMAD.WIDE R170, R0, 0x4, R36 ;  /* 0x0000000400aa7825 */ /* 0x000fc600078e0224 */
[----:B------:R1:W-:Y:S04]  /*eff0*/  STL.64 [R1+0x1540], R144 ;  /* 0x0015409001007387 */ /* 0x0003e80000100a00 */
        /* <DEDUP_REMOVED lines=16> */
[----:B------:R1:W-:Y:S01]  /*f100*/  STL.64 [R1+0x1610], R112 ;  /* 0x0016107001007387 */ /* 0x0003e20000100a00 */
[----:B------:R-:W-:-:S03]  /*f110*/  IMAD.WIDE R48, R0, 0x4, R122 ;  /* 0x0000000400307825 */ /* 0x000fc600078e027a */
[----:B------:R1:W-:Y:S04]  /*f120*/  STL.64 [R1+0x14f8], R56 ;  /* 0x0014f83801007387 */ /* 0x0003e80000100a00 */
[----:B------:R1:W-:Y:S01]  /*f130*/  STL.64 [R1+0x1608], R116 ;  /* 0x0016087401007387 */ /* 0x0003e20000100a00 */
[----:B------:R-:W-:-:S03]  /*f140*/  IMAD.WIDE R46, R0, 0x4, R126 ;  /* 0x00000004002e7825 */ /* 0x000fc600078e027e */
[----:B------:R1:W-:Y:S04]  /*f150*/  STL.64 [R1+0x14f0], R54 ;  /* 0x0014f03601007387 */ /* 0x0003e80000100a00 */
[----:B------:R1:W-:Y:S01]  /*f160*/  STL.64 [R1+0x1600], R120 ;  /* 0x0016007801007387 */ /* 0x0003e20000100a00 */
[----:B------:R-:W-:-:S03]  /*f170*/  IMAD.WIDE R44, R0, 0x4, R130 ;  /* 0x00000004002c7825 */ /* 0x000fc600078e0282 */
[----:B------:R1:W-:Y:S04]  /*f180*/  STL.64 [R1+0x14e8], R52 ;  /* 0x0014e83401007387 */ /* 0x0003e80000100a00 */
[----:B------:R1:W-:Y:S04]  /*f190*/  LDGSTS.E [R34+0x5a800], [R172.64], P2 ;  /* 0x5a800000ac227fae */ /* 0x0003e80009121844 */
[----:B------:R1:W-:Y:S04]  /*f1a0*/  STL.64 [R1+0x15f8], R124 ;  /* 0x0015f87c01007387 */ /* 0x0003e80000100a00 */
[----:B------:R1:W-:Y:S01]  /*f1b0*/  LDGSTS.E [R34+0x5ac00], [R170.64], P2 ;  /* 0x5ac00000aa227fae */ /* 0x0003e20009121844 */
        /* <DEDUP_REMOVED lines=46> */
[----:B------:R1:W-:Y:S04]  /*f4a0*/  LDGSTS.E [R35+0x58200], [R162.64], P2 ;  /* 0x58200000a2237fae */ /* 0x0003e80009121844 */
[----:B------:R1:W-:Y:S04]  /*f4b0*/  STL [R1+0x18c8], R18 ;  /* 0x0018c81201007387 */ /* 0x0003e80000100800 */
        /* <DEDUP_REMOVED lines=29> */
[----:B------:R-:W2:Y:S04]  /*f690*/  S2R R133, SR_TID.X ;  /* 0x0000000000857919 */ /* 0x000ea80000002100 */
[----:B------:R1:W-:Y:S04]  /*f6a0*/  STL [R1+0x17b4], R5 ;  /* 0x0017b40501007387 */ /* 0x0003e80000100800 */
        /* <DEDUP_REMOVED lines=16> */
[----:B------:R-:W0:Y:S01]  /*f7b0*/  LDGDEPBAR ;  /* 0x00000000000079af */ /* 0x000e220000000000 */
[----:B------:R-:W-:Y:S05]  /*f7c0*/  @P6 BRA `(.L_x_0) ;  /* 0x00003ad000006947 */ /* 0x000fea0003800000 */
[----:B--2---:R-:W-:Y:S01]  /*f7d0*/  IMAD.SHL.U32 R0, R133, 0x20, RZ ;  /* 0x0000002085007824 */ /* 0x004fe200078e00ff */
[----:B------:R2:W-:Y:S01]  /*f7e0*/  STL [R1+0xa10], RZ ;  /* 0x000a10ff01007387 */ /* 0x0005e20000100800 */
[----:B------:R-:W-:Y:S01]  /*f7f0*/  CS2R R240, SRZ ;  /* 0x0000000000f07805 */ /* 0x000fe2000001ff00 */
[----:B------:R-:W-:Y:S01]  /*f800*/  CS2R R242, SRZ ;  /* 0x0000000000f27805 */ /* 0x000fe2000001ff00 */
[----:B-1----:R-:W-:Y:S01]  /*f810*/  CS2R R124, SRZ ;  /* 0x00000000007c7805 */ /* 0x002fe2000001ff00 */
[----:B------:R2:W-:Y:S01]  /*f820*/  STL [R1+0x1b0c], R0 ;  /* 0x001b0c0001007387 */ /* 0x0005e20000100800 */
[----:B------:R-:W-:Y:S01]  /*f830*/  CS2R R126, SRZ ;  /* 0x00000000007e7805 */ /* 0x000fe2000001ff00 */
[----:B------:R-:W-:Y:S01]  /*f840*/  CS2R R96, SRZ ;  /* 0x0000000000607805 */ /* 0x000fe2000001ff00 */
[----:B------:R-:W-:Y:S01]  /*f850*/  CS2R R98, SRZ ;  /* 0x0000000000627805 */ /* 0x000fe2000001ff00 */
[----:B------:R2:W-:Y:S01]  /*f860*/  STL [R1+0xa14], RZ ;  /* 0x000a14ff01007387 */ /* 0x0005e20000100800 */
        /* <DEDUP_REMOVED lines=105> */
[----:B------:R-:W-:-:S02]  /*ff00*/  CS2R R130, SRZ ;  /* 0x0000000000827805 */ /* 0x000fc4000001ff00 */
[----:B------:R2:W-:Y:S04]  /*ff10*/  STL [R1+0xde0], RZ ;  /* 0x000de0ff01007387 */ /* 0x0005e80000100800 */
        /* <DEDUP_REMOVED lines=719> */
[----:B------:R2:W-:Y:S04]  /*12c10*/  STL [R1], RZ ;  /* 0x000000ff01007387 */ /* 0x0005e80000100800 */
        /* <DEDUP_REMOVED lines=102> */
[----:B------:R2:W-:Y:S01]  /*13280*/  STL [R1+0x7ac], RZ ;  /* 0x0007acff01007387 */ /* 0x0005e20000100800 */
[----:B------:R-:W-:Y:S05]  /*13290*/  BRA `(.L_x_1) ;  /* 0x00026cb000007947 */ /* 0x000fea0003800000 */
.L_x_0:
[C---:B-12---:R-:W-:Y:S01]  /*132a0*/  LOP3.LUT R6, R133.reuse, 0x7, RZ, 0xc0, !PT ;  /* 0x0000000785067812 */ /* 0x046fe200078ec0ff */
[----:B------:R-:W-:Y:S01]  /*132b0*/  IMAD.MOV.U32 R8, RZ, RZ, 0x3 ;  /* 0x00000003ff087424 */ /* 0x000fe200078e00ff */
[----:B------:R-:W-:Y:S01]  /*132c0*/  SHF.R.S32.HI R3, RZ, 0x1f, R2 ;  /* 0x0000001fff037819 */ /* 0x000fe20000011402 */
[----:B------:R-:W-:Y:S01]  /*132d0*/  STL [R1+0x16dc], RZ ;  /* 0x0016dcff01007387 */ /* 0x000fe20000100800 */
[C---:B------:R-:W-:Y:S01]  /*132e0*/  SHF.L.U32 R7, R133.reuse, 0x1, RZ ;  /* 0x0000000185077819 */ /* 0x040fe200000006ff */
[----:B------:R-:W-:Y:S01]  /*132f0*/  IMAD R6, R6, 0x90, RZ ;  /* 0x0000009006067824 */ /* 0x000fe200078e02ff */
[----:B------:R-:W-:Y:S01]  /*13300*/  SHF.L.U64.HI R3, R2, 0x2, R3 ;  /* 0x0000000202037819 */ /* 0x000fe20000010203 */
[C---:B------:R-:W-:Y:S01]  /*13310*/  IMAD.SHL.U32 R2, R133.reuse, 0x20, RZ ;  /* 0x0000002085027824 */ /* 0x040fe200078e00ff */
[----:B------:R-:W-:Y:S01]  /*13320*/  SHF.R.S32.HI R4, RZ, 0x1f, R0 ;  /* 0x0000001fff047819 */ /* 0x000fe20000011400 */
[----:B------:R-:W-:Y:S01]  /*13330*/  CS2R R240, SRZ ;  /* 0x0000000000f07805 */ /* 0x000fe2000001ff00 */
[----:B------:R-:W-:Y:S01]  /*13340*/  LOP3.LUT R6, R6, 0x30, R7, 0x78, !PT ;  /* 0x0000003006067812 */ /* 0x000fe200078e7807 */
[----:B------:R-:W-:Y:S01]  /*13350*/  IMAD.MOV.U32 R7, RZ, RZ, -0x1 ;  /* 0xffffffffff077424 */ /* 0x000fe200078e00ff */
[----:B------:R1:W-:Y:S01]  /*13360*/  STL [R1+0x1b0c], R2 ;  /* 0x001b0c0201007387 */ /* 0x0003e20000100800 */
[----:B------:R-:W-:Y:S01]  /*13370*/  SHF.L.U64.HI R4, R0, 0x2, R4 ;  /* 0x0000000200047819 */ /* 0x000fe20000010204 */
[----:B------:R-:W-:Y:S01]  /*13380*/  CS2R R242, SRZ ;  /* 0x0000000000f27805 */ /* 0x000fe2000001ff00 */
[----:B------:R-:W-:Y:S01]  /*13390*/  LOP3.LUT R0, R133, 0x3, RZ, 0xc0, !PT ;  /* 0x0000000385007812 */ /* 0x000fe200078ec0ff */
[----:B------:R-:W-:Y:S01]  /*133a0*/  STL [R1+0x14d4], R8 ;  /* 0x0014d40801007387 */ /* 0x000fe20000100800 */
[----:B------:R-:W-:Y:S01]  /*133b0*/  SHF.R.S32.HI R5, RZ, 0x1f, R132 ;  /* 0x0000001fff057819 */ /* 0x000fe20000011484 */
[----:B------:R-:W-:Y:S01]  /*133c0*/  CS2R R124, SRZ ;  /* 0x00000000007c7805 */ /* 0x000fe2000001ff00 */
[----:B------:R-:W-:Y:S01]  /*133d0*/  CS2R R126, SRZ ;  /* 0x00000000007e7805 */ /* 0x000fe2000001ff00 */
[----:B------:R2:W-:Y:S01]  /*133e0*/  STL [R1+0x14d0], R7 ;  /* 0x0014d00701007387 */ /* 0x0005e20000100800 */
[----:B------:R-:W-:Y:S01]  /*133f0*/  IMAD R0, R0, 0x820, RZ ;  /* 0x0000082000007824 */ /* 0x000fe200078e02ff */
[----:B-1----:R-:W-:Y:S01]  /*13400*/  LOP3.LUT R2, R6, 0x400, R2, 0xf8, !PT ;  /* 0x0000040006027812 */ /* 0x002fe200078ef802 */
[----:B------:R-:W-:Y:S01]  /*13410*/  CS2R R96, SRZ ;  /* 0x0000000000607805 */ /* 0x000fe2000001ff00 */
[----:B------:R1:W-:Y:S01]  /*13420*/  STL [R1+0xa10], RZ ;  /* 0x000a10ff01007387 */ /* 0x0003e20000100800 */
[----:B------:R-:W-:Y:S01]  /*13430*/  LEA.HI R5, R5, R132, RZ, 0x5 ;  /* 0x0000008405057211 */ /* 0x000fe200078f28ff */
[----:B------:R-:W-:Y:S01]  /*13440*/  CS2R R98, SRZ ;  /* 0x0000000000627805 */ /* 0x000fe2000001ff00 */
[----:B------:R-:W-:Y:S01]  /*13450*/  CS2R R92, SRZ ;  /* 0x00000000005c7805 */ /* 0x000fe2000001ff00 */
[----:B------:R1:W-:Y:S01]  /*13460*/  STL [R1+0xa14], RZ ;  /* 0x000a14ff01007387 */ /* 0x0003e20000100800 */
[----:B------:R-:W-:Y:S01]  /*13470*/  SHF.R.S32.HI R5, RZ, 0x5, R5 ;  /* 0x00000005ff057819 */ /* 0x000fe20000011405 */
[----:B------:R-:W-:Y:S01]  /*13480*/  CS2R R94, SRZ ;  /* 0x00000000005e7805 */ /* 0x000fe2000001ff00 */
[----:B--2---:R-:W-:Y:S01]  /*13490*/  LOP3.LUT R7, R0, 0x5c, R133, 0x78, !PT ;  /* 0x0000005c00077812 */ /* 0x004fe200078e7885 */
[----:B------:R1:W-:Y:S01]  /*134a0*/  STL [R1+0xa18], RZ ;  /* 0x000a18ff01007387 */ /* 0x0003e20000100800 */
[----:B------:R-:W-:Y:S01]  /*134b0*/  LOP3.LUT R0, R2, 0x40, RZ, 0x3c, !PT ;  /* 0x0000004002007812 */ /* 0x000fe200078e3cff */
[----:B------:R-:W-:Y:S01]  /*134c0*/  CS2R R232, SRZ ;  /* 0x0000000000e87805 */ /* 0x000fe2000001ff00 */
[----:B------:R-:W-:Y:S01]  /*134d0*/  IADD3 R6, R5, -0x4, RZ ;  /* 0xfffffffc05067810 */ /* 0x000fe20007ffe0ff */
        /* <DEDUP_REMOVED lines=103> */
[----:B------:R-:W-:Y:S01]  /*13b50*/  LOP3.LUT R5, R7, 0x20, RZ, 0x3c, !PT ;  /* 0x0000002007057812 */ /* 0x000fe200078e3cff */
        /* <DEDUP_REMOVED lines=781> */
[----:B------:R1:W-:Y:S04]  /*16c30*/  STL [R1+0x1afc], R2 ;  /* 0x001afc0201007387 */ /* 0x0003e80000100800 */
        /* <DEDUP_REMOVED lines=42> */
[----:B------:R1:W-:Y:S02]  /*16ee0*/  STL [R1+0x1b08], R0 ;  /* 0x001b080001007387 */ /* 0x0003e40000100800 */
.L_x_2:
[----:B-1-3--:R-:W2:Y:S01]  /*16ef0*/  LDL.LU R0, [R1+0x14d0] ;  /* 0x0014d00001007983 */ /* 0x00aea20000300800 */
[----:B------:R-:W-:-:S04]  /*16f00*/  DEPBAR.LE SB0, 0x6 ;  /* 0x000081800000791a */ /* 0x000fc80000000000 */
[----:B------:R-:W3:Y:S04]  /*16f10*/  LDL R5, [R1+0x1afc] ;  /* 0x001afc0001057983 */ /* 0x000ee80000100800 */
[----:B------:R-:W-:Y:S04]  /*16f20*/  STL.64 [R1+0x2388], R22 ;  /* 0x0023881601007387 */ /* 0x000fe80000100a00 */
        /* <DEDUP_REMOVED lines=15> */
[----:B------:R-:W-:Y:S04]  /*17020*/  STL [R1+0x1c80], R3 ;  /* 0x001c800301007387 */ /* 0x000fe80000100800 */
[----:B------:R-:W-:Y:S04]  /*17030*/  STL [R1+0x1c7c], R4 ;  /* 0x001c7c0401007387 */ /* 0x000fe80000100800 */
[----:B-----5:R1:W-:Y:S04]  /*17040*/  STL [R1+0x1b18], R252 ;  /* 0x001b18fc01007387 */ /* 0x0203e80000100800 */
[----:B------:R-:W4:Y:S02]  /*17050*/  S2R R7, SR_TID.X ;  /* 0x0000000000077919 */ /* 0x000f240000002100 */
[----:B----4-:R-:W-:-:S02]  /*17060*/  LOP3.LUT R6, R7, 0x3, RZ, 0xc0, !PT ;  /* 0x0000000307067812 */ /* 0x010fc400078ec0ff */
[----:B------:R-:W-:-:S03]  /*17070*/  LOP3.LUT R2, R7, 0x3, RZ, 0xc0, !PT ;  /* 0x0000000307027812 */ /* 0x000fc600078ec0ff */
[----:B------:R-:W-:Y:S02]  /*17080*/  IMAD R6, R6, 0x820, RZ ;  /* 0x0000082006067824 */ /* 0x000fe400078e02ff */
[----:B------:R-:W-:-:S03]  /*17090*/  IMAD R2, R2, 0x820, RZ ;  /* 0x0000082002027824 */ /* 0x000fc600078e02ff */
[--C-:B------:R-:W-:Y:S02]  /*170a0*/  LOP3.LUT R6, R6, 0x5c, R7.reuse, 0x78, !PT ;  /* 0x0000005c06067812 */ /* 0x100fe400078e7807 */
[----:B------:R-:W-:Y:S02]  /*170b0*/  LOP3.LUT R2, R2, 0x5c, R7, 0x78, !PT ;  /* 0x0000005c02027812 */ /* 0x000fe400078e7807 */
[----:B------:R-:W-:Y:S02]  /*170c0*/  LOP3.LUT R6, R6, 0x20, RZ, 0x3c, !PT ;  /* 0x0000002006067812 */ /* 0x000fe400078e3cff */
[----:B--2---:R-:W-:Y:S01]  /*170d0*/  IADD3 R0, R0, 0x1, RZ ;  /* 0x0000000100007810 */ /* 0x004fe20007ffe0ff */
[----:B------:R-:W-:Y:S03]  /*170e0*/  BAR.SYNC.DEFER_BLOCKING 0x0 ;  /* 0x0000000000007b1d */ /* 0x000fe60000010000 */
[----:B------:R-:W-:-:S04]  /*170f0*/  ISETP.GT.AND P0, PT, R0, 0x3, PT ;  /* 0x000000030000780c */ /* 0x000fc80003f04270 */
[----:B-1----:R-:W-:-:S04]  /*17100*/  SEL R252, R0, RZ, !P0 ;  /* 0x000000ff00fc7207 */ /* 0x002fc80004000000 */
[C---:B---3--:R-:W-:Y:S01]  /*17110*/  LEA R5, R252.reuse, R5, 0xf ;  /* 0x00000005fc057211 */ /* 0x048fe200078e78ff */
[----:B------:R-:W-:Y:S01]  /*17120*/  STL [R1+0x14d0], R252 ;  /* 0x0014d0fc01007387 */ /* 0x000fe20000100800 */
[C---:B------:R-:W-:Y:S02]  /*17130*/  IMAD R2, R252.reuse, 0x10000, R2 ;  /* 0x00010000fc027824 */ /* 0x040fe400078e0202 */
[----:B------:R-:W-:Y:S01]  /*17140*/  IMAD R0, R252, 0x10000, R6 ;  /* 0x00010000fc007824 */ /* 0x000fe200078e0206 */
[----:B------:R-:W2:Y:S04]  /*17150*/  LDL.LU.64 R20, [R1+0xa10] ;  /* 0x000a100001147983 */ /* 0x000ea80000300a00 */
[----:B------:R-:W2:Y:S04]  /*17160*/  LDL.LU.64 R22, [R1+0xa18] ;  /* 0x000a180001167983 */ /* 0x000ea80000300a00 */
[----:B------:R-:W3:Y:S04]  /*17170*/  LDL.LU.64 R244, [R1+0x810] ;  /* 0x0008100001f47983 */ /* 0x000ee80000300a00 */
[----:B------:R-:W3:Y:S04]  /*17180*/  LDL.LU.64 R246, [R1+0x818] ;  /* 0x0008180001f67983 */ /* 0x000ee80000300a00 */
[----:B------:R-:W4:Y:S04]  /*17190*/  LDL.LU.64 R16, [R1+0x6f0] ;  /* 0x0006f00001107983 */ /* 0x000f280000300a00 */
        /* <DEDUP_REMOVED lines=11> */
[----:B------:R-:W-:Y:S04]  /*17250*/  LDS R200, [R2] ;  /* 0x0000000002c87984 */ /* 0x000fe80000000800 */
[----:B------:R-:W-:Y:S04]  /*17260*/  LDS R202, [R2+0x2000] ;  /* 0x0020000002ca7984 */ /* 0x000fe80000000800 */
[----:B------:R-:W-:Y:S04]  /*17270*/  LDS R201, [R0] ;  /* 0x0000000000c97984 */ /* 0x000fe80000000800 */
[----:B------:R-:W-:Y:S04]  /*17280*/  LDS R203, [R0+0x2000] ;  /* 0x0020000000cb7984 */ /* 0x000fe80000000800 */
[----:B------:R-:W1:Y:S04]  /*17290*/  LDSM.16.M88.4 R136, [R5+0x40000] ;  /* 0x040000000588783b */ /* 0x000e680000000200 */
[----:B------:R-:W-:Y:S04]  /*172a0*/  LDS R196, [R2+0x80] ;  /* 0x0000800002c47984 */ /* 0x000fe80000000800 */
        /* <DEDUP_REMOVED lines=31> */
[----:B------:R-:W1:Y:S04]  /*174a0*/  LDS R171, [R0+0x2400] ;  /* 0x0024000000ab7984 */ /* 0x000e680000000800 */
[----:B------:R-:W-:Y:S04]  /*174b0*/  STL [R1+0x20d8], R252 ;  /* 0x0020d8fc01007387 */ /* 0x000fe80000100800 */
[----:B-1----:R-:W-:Y:S04]  /*174c0*/  STL [R1+0x22f4], R138 ;  /* 0x0022f48a01007387 */ /* 0x002fe80000100800 */
[----:B------:R-:W-:Y:S04]  /*174d0*/  STL [R1+0x22f0], R139 ;  /* 0x0022f08b01007387 */ /* 0x000fe80000100800 */
[----:B------:R-:W-:Y:S04]  /*174e0*/  STL [R1+0x22fc], R134 ;  /* 0x0022fc8601007387 */ /* 0x000fe80000100800 */
[----:B------:R-:W-:Y:S04]  /*174f0*/  STL [R1+0x22f8], R135 ;  /* 0x0022f88701007387 */ /* 0x000fe80000100800 */
[----:B------:R-:W-:Y:S04]  /*17500*/  LDS R164, [R2+0x480] ;  /* 0x0004800002a47984 */ /* 0x000fe80000000800 */
[----:B------:R-:W-:Y:S04]  /*17510*/  LDS R166, [R2+0x2480] ;  /* 0x0024800002a67984 */ /* 0x000fe80000000800 */
[----:B------:R-:W-:Y:S04]  /*17520*/  LDS R165, [R0+0x480] ;  /* 0x0004800000a57984 */ /* 0x000fe80000000800 */
[----:B------:R-:W1:Y:S01]  /*17530*/  LDS R167, [R0+0x2480] ;  /* 0x0024800000a77984 */ /* 0x000e620000000800 */
[-C--:B------:R-:W-:Y:S03]  /*17540*/  HMMA.1688.F32.TF32 R240, R168, R136.reuse, R240 ;  /* 0x00000088a8f0723c */ /* 0x080fe600000810f0 */
        /* <DEDUP_REMOVED lines=12> */
[----:B------:R-:W-:Y:S01]  /*17610*/  LDS R140, [R2+0x680] ;  /* 0x00068000028c7984 */ /* 0x000fe20000000800 */
[-C--:B--2---:R-:W-:Y:S03]  /*17620*/  HMMA.1688.F32.TF32 R20, R200, R136.reuse, R20 ;  /* 0x00000088c814723c */ /* 0x084fe60000081014 */
[----:B------:R-:W-:Y:S04]  /*17630*/  LDS R142, [R2+0x2680] ;  /* 0x00268000028e7984 */ /* 0x000fe80000000800 */
[----:B------:R-:W-:Y:S01]  /*17640*/  LDS R141, [R0+0x680] ;  /* 0x00068000008d7984 */ /* 0x000fe20000000800 */
[-C--:B---3--:R-:W-:Y:S03]  /*17650*/  HMMA.1688.F32.TF32 R244, R196, R136.reuse, R244 ;  /* 0x00000088c4f4723c */ /* 0x088fe600000810f4 */
[----:B------:R-:W-:Y:S04]  /*17660*/  LDS R143, [R0+0x2680] ;  /* 0x00268000008f7984 */ /* 0x000fe80000000800 */
[----:B------:R-:W-:Y:S01]  /*17670*/  LDS R148, [R2+0x700] ;  /* 0x0007000002947984 */ /* 0x000fe20000000800 */
[-C--:B----4-:R-:W-:Y:S03]  /*17680*/  HMMA.1688.F32.TF32 R16, R192, R136.reuse, R16 ;  /* 0x00000088c010723c */ /* 0x090fe60000081010 */
[----:B------:R-:W-:Y:S04]  /*17690*/  LDS R150, [R2+0x2700] ;  /* 0x0027000002967984 */ /* 0x000fe80000000800 */
[----:B------:R-:W-:Y:S01]  /*176a0*/  LDS R149, [R0+0x700] ;  /* 0x0007000000957984 */ /* 0x000fe20000000800 */
[-C--:B------:R-:W-:Y:S03]  /*176b0*/  HMMA.1688.F32.TF32 R248, R188, R136.reuse, R248 ;  /* 0x00000088bcf8723c */ /* 0x080fe600000810f8 */
[----:B------:R-:W-:Y:S04]  /*176c0*/  STL.64 [R1+0xb00], R20 ;  /* 0x000b001401007387 */ /* 0x000fe80000100a00 */
[----:B------:R2:W-:Y:S01]  /*176d0*/  STL.64 [R1+0xb08], R22 ;  /* 0x000b081601007387 */ /* 0x0005e20000100a00 */
[-C--:B------:R-:W-:Y:S03]  /*176e0*/  HMMA.1688.F32.TF32 R236, R184, R136.reuse, R236 ;  /* 0x00000088b8ec723c */ /* 0x080fe600000810ec */
[----:B------:R-:W-:Y:S04]  /*176f0*/  LDS R151, [R0+0x2700] ;  /* 0x0027000000977984 */ /* 0x000fe80000000800 */
[----:B------:R-:W-:Y:S01]  /*17700*/  LDS R144, [R2+0x780] ;  /* 0x0007800002907984 */ /* 0x000fe20000000800 */
[-C--:B------:R-:W-:Y:S03]  /*17710*/  HMMA.1688.F32.TF32 R12, R180, R136.reuse, R12 ;  /* 0x00000088b40c723c */ /* 0x080fe6000008100c */
[----:B--2---:R-:W2:Y:S04]  /*17720*/  LDL.LU.64 R22, [R1+0x2388] ;  /* 0x0023880001167983 */ /* 0x004ea80000300a00 */
[----:B------:R-:W2:Y:S01]  /*17730*/  LDL.LU.64 R20, [R1+0x2380] ;  /* 0x0023800001147983 */ /* 0x000ea20000300a00 */
[-C--:B------:R-:W-:Y:S03]  /*17740*/  HMMA.1688.F32.TF32 R8, R176, R136.reuse, R8 ;  /* 0x00000088b008723c */ /* 0x080fe60000081008 */
[----:B------:R-:W-:Y:S04]  /*17750*/  STL.64 [R1+0xb70], R244 ;  /* 0x000b70f401007387 */ /* 0x000fe80000100a00 */
[----:B------:R3:W-:Y:S01]  /*17760*/  STL.64 [R1+0xb78], R246 ;  /* 0x000b78f601007387 */ /* 0x0007e20000100a00 */
[-C--:B------:R-:W-:Y:S03]  /*17770*/  HMMA.1688.F32.TF32 R128, R172, R136.reuse, R128 ;  /* 0x00000088ac80723c */ /* 0x080fe60000081080 */
[----:B------:R-:W-:Y:S04]  /*17780*/  LDS R146, [R2+0x2780] ;  /* 0x0027800002927984 */ /* 0x000fe80000000800 */
[----:B------:R-:W-:Y:S04]  /*17790*/  LDS R145, [R0+0x780] ;  /* 0x0007800000917984 */ /* 0x000fe80000000800 */
[----:B---3--:R-:W3:Y:S04]  /*177a0*/  LDL.LU.64 R246, [R1+0x2378] ;  /* 0x0023780001f67983 */ /* 0x008ee80000300a00 */
[----:B------:R-:W3:Y:S04]  /*177b0*/  LDL.LU.64 R244, [R1+0x2370] ;  /* 0x0023700001f47983 */ /* 0x000ee80000300a00 */
[----:B------:R-:W-:Y:S04]  /*177c0*/  STL.64 [R1+0xbc0], R16 ;  /* 0x000bc01001007387 */ /* 0x000fe80000100a00 */
[----:B------:R4:W-:Y:S04]  /*177d0*/  STL.64 [R1+0xbc8], R18 ;  /* 0x000bc81201007387 */ /* 0x0009e80000100a00 */
[----:B------:R-:W1:Y:S04]  /*177e0*/  LDS R147, [R0+0x2780] ;  /* 0x0027800000937984 */ /* 0x000e680000000800 */
[----:B----4-:R-:W4:Y:S04]  /*177f0*/  LDL.LU.64 R18, [R1+0x2368] ;  /* 0x0023680001127983 */ /* 0x010f280000300a00 */
[----:B------:R-:W4:Y:S04]  /*17800*/  LDL.LU.64 R16, [R1+0x2360] ;  /* 0x0023600001107983 */ /* 0x000f280000300a00 */
[----:B------:R-:W-:Y:S04]  /*17810*/  STL.64 [R1+0xc80], R248 ;  /* 0x000c80f801007387 */ /* 0x000fe80000100a00 */
[----:B------:R1:W-:Y:S04]  /*17820*/  STL.64 [R1+0xc88], R250 ;  /* 0x000c88fa01007387 */ /* 0x0003e80000100a00 */
[----:B-1----:R-:W2:Y:S04]  /*17830*/  LDL.LU.64 R250, [R1+0x2358] ;  /* 0x0023580001fa7983 */ /* 0x002ea80000300a00 */
[----:B------:R-:W2:Y:S04]  /*17840*/  LDL.LU.64 R248, [R1+0x2350] ;  /* 0x0023500001f87983 */ /* 0x000ea80000300a00 */
        /* <DEDUP_REMOVED lines=16> */
[----:B------:R1:W-:Y:S04]  /*17950*/  STL.64 [R1+0x1100], R240 ;  /* 0x001100f001007387 */ /* 0x0003e80000100a00 */
[----:B------:R1:W-:Y:S04]  /*17960*/  STL.64 [R1+0x1108], R242 ;  /* 0x001108f201007387 */ /* 0x0003e80000100a00 */
[----:B-1----:R-:W2:Y:S04]  /*17970*/  LDL.LU.64 R240, [R1+0x980] ;  /* 0x0009800001f07983 */ /* 0x002ea80000300a00 */
[----:B------:R-:W2:Y:S01]  /*17980*/  LDL.LU.64 R242, [R1+0x988] ;  /* 0x0009880001f27983 */ /* 0x000ea20000300a00 */
[-C--:B------:R-:W-:Y:S08]  /*17990*/  HMMA.1688.F32.TF32 R124, R164, R136.reuse, R124 ;  /* 0x00000088a47c723c */ /* 0x080ff0000008107c */
[-C--:B------:R-:W-:Y:S11]  /*179a0*/  HMMA.1688.F32.TF32 R100, R144, R136.reuse, R100 ;  /* 0x000000889064723c */ /* 0x080ff60000081064 */
[----:B------:R-:W-:Y:S04]  /*179b0*/  @!UPT UIADD3 URZ, URZ, URZ, URZ ;  /* 0x0000003f3f3ff290 */ /* 0x000fe8000fffe03f */
[----:B------:R-:W-:Y:S04]  /*179c0*/  STL.64 [R1+0x11d0], R124 ;  /* 0x0011d07c01007387 */ /* 0x000fe80000100a00 */
[----:B------:R1:W-:Y:S02]  /*179d0*/  STL.64 [R1+0x11d8], R126 ;  /* 0x0011d87e01007387 */ /* 0x0003e40000100a00 */
[-C--:B-1----:R-:W-:Y:S08]  /*179e0*/  HMMA.1688.F32.TF32 R124, R160, R136.reuse, R120 ;  /* 0x00000088a07c723c */ /* 0x082ff00000081078 */
[-C--:B------:R-:W-:Y:S08]  /*179f0*/  HMMA.1688.F32.TF32 R120, R156, R136.reuse, R116 ;  /* 0x000000889c78723c */ /* 0x080ff00000081074 */
[-C--:B------:R-:W-:Y:S08]  /*17a00*/  HMMA.1688.F32.TF32 R116, R152, R136.reuse, R112 ;  /* 0x000000889874723c */ /* 0x080ff00000081070 */
[-C--:B------:R-:W-:Y:S08]  /*17a10*/  HMMA.1688.F32.TF32 R112, R140, R136.reuse, R108 ;  /* 0x000000888c70723c */ /* 0x080ff0000008106c */
[----:B------:R-:W-:Y:S01]  /*17a20*/  HMMA.1688.F32.TF32 R108, R148, R136, R104 ;  /* 0x00000088946c723c */ /* 0x000fe20000081068 */
[----:B------:R1:W-:Y:S04]  /*17a30*/  STL.64 [R1+0x12a0], R124 ;  /* 0x0012a07c01007387 */ /* 0x0003e80000100a00 */
[----:B------:R1:W-:Y:S04]  /*17a40*/  STL.64 [R1+0x12a8], R126 ;  /* 0x0012a87e01007387 */ /* 0x0003e80000100a00 */
[----:B------:R1:W-:Y:S04]  /*17a50*/  STL.64 [R1+0x1340], R120 ;  /* 0x0013407801007387 */ /* 0x0003e80000100a00 */
[----:B------:R1:W-:Y:S04]  /*17a60*/  STL.64 [R1+0x1348], R122 ;  /* 0x0013487a01007387 */ /* 0x0003e80000100a00 */
[----:B------:R1:W-:Y:S04]  /*17a70*/  STL.64 [R1+0x13e0], R116 ;  /* 0x0013e07401007387 */ /* 0x0003e80000100a00 */
[----:B------:R1:W-:Y:S04]  /*17a80*/  STL.64 [R1+0x13e8], R118 ;  /* 0x0013e87601007387 */ /* 0x0003e80000100a00 */
[----:B------:R-:W-:Y:S04]  /*17a90*/  STL.64 [R1+0x1460], R112 ;  /* 0x0014607001007387 */ /* 0x000fe80000100a00 */
[----:B------:R-:W-:Y:S04]  /*17aa0*/  STL.64 [R1+0x1468], R114 ;  /* 0x0014687201007387 */ /* 0x000fe80000100a00 */
[----:B------:R-:W-:Y:S04]  /*17ab0*/  STL.64 [R1+0x14a0], R108 ;  /* 0x0014a06c01007387 */ /* 0x000fe80000100a00 */
[----:B------:R-:W-:Y:S04]  /*17ac0*/  STL.64 [R1+0x14a8], R110 ;  /* 0x0014a86e01007387 */ /* 0x000fe80000100a00 */
[----:B------:R1:W-:Y:S04]  /*17ad0*/  STL.64 [R1+0x14b0], R100 ;  /* 0x0014b06401007387 */ /* 0x0003e80000100a00 */
[----:B------:R1:W-:Y:S01]  /*17ae0*/  STL.64 [R1+0x14b8], R102 ;  /* 0x0014b86601007387 */ /* 0x0003e20000100a00 */
[----:B--2---:R-:W-:Y:S03]  /*17af0*/  HMMA.1688.F32.TF32 R104, R200, R132, R240 ;  /* 0x00000084c868723c */ /* 0x004fe600000810f0 */
[----:B------:R-:W2:Y:S04]  /*17b00*/  LDL.LU.64 R240, [R1+0x800] ;  /* 0x0008000001f07983 */ /* 0x000ea80000300a00 */
[----:B------:R-:W2:Y:S04]  /*17b10*/  LDL.LU.64 R242, [R1+0x808] ;  /* 0x0008080001f27983 */ /* 0x000ea80000300a00 */
[----:B-1----:R-:W3:Y:S04]  /*17b20*/  LDL.LU.64 R124, [R1+0x6e0] ;  /* 0x0006e000017c7983 */ /* 0x002ee80000300a00 */
[----:B------:R-:W3:Y:S04]  /*17b30*/  LDL.LU.64 R126, [R1+0x6e8] ;  /* 0x0006e800017e7983 */ /* 0x000ee80000300a00 */
[----:B------:R-:W3:Y:S04]  /*17b40*/  LDL.LU.64 R120, [R1+0x5f0] ;  /* 0x0005f00001787983 */ /* 0x000ee80000300a00 */
[----:B------:R-:W3:Y:S01]  /*17b50*/  LDL.LU.64 R122, [R1+0x5f8] ;  /* 0x0005f800017a7983 */ /* 0x000ee20000300a00 */
[----:B------:R-:W-:-:S03]  /*17b60*/  IMAD.MOV.U32 R134, RZ, RZ, R104 ;  /* 0x000000ffff867224 */ /* 0x000fc600078e0068 */
[----:B------:R-:W3:Y:S01]  /*17b70*/  LDL.LU.64 R116, [R1+0x470] ;  /* 0x0004700001747983 */ /* 0x000ee20000300a00 */
[----:B------:R-:W-:Y:S02]  /*17b80*/  IMAD.MOV.U32 R135, RZ, RZ, R105 ;  /* 0x000000ffff877224 */ /* 0x000fe400078e0069 */
[----:B------:R-:W-:Y:S01]  /*17b90*/  IMAD.MOV.U32 R138, RZ, RZ, R106 ;  /* 0x000000ffff8a7224 */ /* 0x000fe200078e006a */
[----:B------:R-:W3:Y:S01]  /*17ba0*/  LDL.LU.64 R118, [R1+0x478] ;  /* 0x0004780001767983 */ /* 0x000ee20000300a00 */
[----:B------:R-:W-:-:S03]  /*17bb0*/  IMAD.MOV.U32 R139, RZ, RZ, R107 ;  /* 0x000000ffff8b7224 */ /* 0x000fc600078e006b */
[----:B------:R-:W3:Y:S04]  /*17bc0*/  LDL.LU.64 R104, [R1+0x340] ;  /* 0x0003400001687983 */ /* 0x000ee80000300a00 */
[----:B------:R-:W3:Y:S04]  /*17bd0*/  LDL.LU.64 R106, [R1+0x348] ;  /* 0x00034800016a7983 */ /* 0x000ee80000300a00 */
[----:B------:R-:W3:Y:S04]  /*17be0*/  LDL.LU.64 R100, [R1+0x250] ;  /* 0x0002500001647983 */ /* 0x000ee80000300a00 */
[----:B------:R-:W4:Y:S04]  /*17bf0*/  LDL.LU.64 R102, [R1+0x258] ;  /* 0x0002580001667983 */ /* 0x000f280000300a00 */
[----:B------:R-:W4:Y:S04]  /*17c00*/  LDL.LU.64 R112, [R1+0x1a0] ;  /* 0x0001a00001707983 */ /* 0x000f280000300a00 */
[----:B------:R-:W4:Y:S04]  /*17c10*/  LDL.LU.64 R114, [R1+0x1a8] ;  /* 0x0001a80001727983 */ /* 0x000f280000300a00 */
[----:B------:R-:W4:Y:S04]  /*17c20*/  LDL.LU.64 R108, [R1+0xa0] ;  /* 0x0000a000016c7983 */ /* 0x000f280000300a00 */
[----:B------:R-:W4:Y:S04]  /*17c30*/  LDL.LU.64 R110, [R1+0xa8] ;  /* 0x0000a800016e7983 */ /* 0x000f280000300a00 */
[----:B------:R-:W-:Y:S04]  /*17c40*/  STL [R1+0x2308], R138 ;  /* 0x0023088a01007387 */ /* 0x000fe80000100800 */
[----:B------:R-:W-:Y:S04]  /*17c50*/  STL [R1+0x2304], R134 ;  /* 0x0023048601007387 */ /* 0x000fe80000100800 */
[----:B------:R-:W-:Y:S01]  /*17c60*/  STL [R1+0x2300], R135 ;  /* 0x0023008701007387 */ /* 0x000fe20000100800 */
[-C--:B--2---:R-:W-:Y:S11]  /*17c70*/  HMMA.1688.F32.TF32 R240, R196, R132.reuse, R240 ;  /* 0x00000084c4f0723c */ /* 0x084ff600000810f0 */
[----:B------:R-:W-:Y:S11]  /*17c80*/  @!UPT UIADD3 URZ, URZ, URZ, URZ ;  /* 0x0000003f3f3ff290 */ /* 0x000ff6000fffe03f */
[----:B------:R-:W-:Y:S01]  /*17c90*/  @!UPT UIADD3 URZ, URZ, URZ, URZ ;  /* 0x0000003f3f3ff290 */ /* 0x000fe2000fffe03f */
[----:B------:R-:W-:Y:S04]  /*17ca0*/  STL.64 [R1+0x980], R240 ;  /* 0x000980f001007387 */ /* 0x000fe80000100a00 */
[----:B------:R3:W-:Y:S02]  /*17cb0*/  STL.64 [R1+0x988], R242 ;  /* 0x000988f201007387 */ /* 0x0007e40000100a00 */
[-C--:B---3--:R-:W-:Y:S08]  /*17cc0*/  HMMA.1688.F32.TF32 R240, R192, R132.reuse, R124 ;  /* 0x00000084c0f0723c */ /* 0x088ff0000008107c */
[-C--:B------:R-:W-:Y:S08]  /*17cd0*/  HMMA.1688.F32.TF32 R124, R188, R132.reuse, R120 ;  /* 0x00000084bc7c723c */ /* 0x080ff00000081078 */
[-C--:B------:R-:W-:Y:S08]  /*17ce0*/  HMMA.1688.F32.TF32 R120, R184, R132.reuse, R116 ;  /* 0x00000084b878723c */ /* 0x080ff00000081074 */
[-C--:B------:R-:W-:Y:S01]  /*17cf0*/  HMMA.1688.F32.TF32 R116, R180, R132.reuse, R104 ;  /* 0x00000084b474723c */ /* 0x080fe20000081068 */
[----:B------:R-:W-:Y:S04]  /*17d00*/  STL.64 [R1+0xa10], R240 ;  /* 0x000a10f001007387 */ /* 0x000fe80000100a00 */
[----:B------:R-:W-:Y:S04]  /*17d10*/  STL.64 [R1+0xa18], R242 ;  /* 0x000a18f201007387 */ /* 0x000fe80000100a00 */
[----:B------:R-:W-:Y:S04]  /*17d20*/  STL.64 [R1+0xab0], R124 ;  /* 0x000ab07c01007387 */ /* 0x000fe80000100a00 */
[----:B------:R-:W-:Y:S04]  /*17d30*/  STL.64 [R1+0xab8], R126 ;  /* 0x000ab87e01007387 */ /* 0x000fe80000100a00 */
[----:B------:R-:W-:Y:S04]  /*17d40*/  STL.64 [R1+0xbb0], R120 ;  /* 0x000bb07801007387 */ /* 0x000fe80000100a00 */
[----:B------:R4:W-:Y:S04]  /*17d50*/  STL.64 [R1+0xbb8], R122 ;  /* 0x000bb87a01007387 */ /* 0x0009e80000100a00 */
[----:B------:R-:W-:Y:S04]  /*17d60*/  STL.64 [R1+0xca0], R116 ;  /* 0x000ca07401007387 */ /* 0x000fe80000100a00 */
[----:B------:R1:W-:Y:S01]  /*17d70*/  STL.64 [R1+0xca8], R118 ;  /* 0x000ca87601007387 */ /* 0x0003e20000100a00 */
[-C--:B----4-:R-:W-:Y:S03]  /*17d80*/  HMMA.1688.F32.TF32 R120, R176, R132.reuse, R100 ;  /* 0x00000084b078723c */ /* 0x090fe60000081064 */
[----:B------:R-:W2:Y:S04]  /*17d90*/  LDSM.16.M88.4 R104, [R5+0x41000] ;  /* 0x041000000568783b */ /* 0x000ea80000000200 */
[----:B------:R-:W3:Y:S01]  /*17da0*/  LDSM.16.M88.4 R100, [R5+0x41800] ;  /* 0x041800000564783b */ /* 0x000ee20000000200 */
[-C--:B-1----:R-:W-:Y:S08]  /*17db0*/  HMMA.1688.F32.TF32 R116, R172, R132.reuse, R112 ;  /* 0x00000084ac74723c */ /* 0x082ff00000081070 */
[-C--:B------:R-:W-:Y:S08]  /*17dc0*/  HMMA.1688.F32.TF32 R112, R168, R132.reuse, R108 ;  /* 0x00000084a870723c */ /* 0x080ff0000008106c */
[-C--:B------:R-:W-:Y:S08]  /*17dd0*/  HMMA.1688.F32.TF32 R108, R164, R132.reuse, R96 ;  /* 0x00000084a46c723c */ /* 0x080ff00000081060 */
[-C--:B------:R-:W-:Y:S01]  /*17de0*/  HMMA.1688.F32.TF32 R96, R160, R132.reuse, R88 ;  /* 0x00000084a060723c */ /* 0x080fe20000081058 */
[----:B------:R1:W-:Y:S04]  /*17df0*/  STL.64 [R1+0xdd0], R120 ;  /* 0x000dd07801007387 */ /* 0x0003e80000100a00 */
[----:B------:R4:W-:Y:S04]  /*17e00*/  STL.64 [R1+0xdd8], R122 ;  /* 0x000dd87a01007387 */ /* 0x0009e80000100a00 */
[----:B------:R1:W-:Y:S04]  /*17e10*/  STL.64 [R1+0xea0], R116 ;  /* 0x000ea07401007387 */ /* 0x0003e80000100a00 */
[----:B------:R1:W-:Y:S01]  /*17e20*/  STL.64 [R1+0xea8], R118 ;  /* 0x000ea87601007387 */ /* 0x0003e20000100a00 */
[-C--:B------:R-:W-:Y:S03]  /*17e30*/  HMMA.1688.F32.TF32 R88, R156, R132.reuse, R80 ;  /* 0x000000849c58723c */ /* 0x080fe60000081050 */
[----:B------:R1:W-:Y:S04]  /*17e40*/  STL.64 [R1+0xfe0], R112 ;  /* 0x000fe07001007387 */ /* 0x0003e80000100a00 */
[----:B------:R1:W-:Y:S04]  /*17e50*/  STL.64 [R1+0xfe8], R114 ;  /* 0x000fe87201007387 */ /* 0x0003e80000100a00 */
[----:B------:R1:W-:Y:S04]  /*17e60*/  STL.64 [R1+0x1110], R108 ;  /* 0x0011106c01007387 */ /* 0x0003e80000100a00 */
[----:B------:R1:W-:Y:S04]  /*17e70*/  STL.64 [R1+0x1118], R110 ;  /* 0x0011186e01007387 */ /* 0x0003e80000100a00 */
[----:B------:R-:W2:Y:S04]  /*17e80*/  LDL.LU.64 R80, [R1+0xac0] ;  /* 0x000ac00001507983 */ /* 0x000ea80000300a00 */
[----:B------:R1:W-:Y:S04]  /*17e90*/  STL.64 [R1+0x11e0], R96 ;  /* 0x0011e06001007387 */ /* 0x0003e80000100a00 */
[----:B------:R1:W-:Y:S04]  /*17ea0*/  STL.64 [R1+0x11e8], R98 ;  /* 0x0011e86201007387 */ /* 0x0003e80000100a00 */
[----:B------:R-:W2:Y:S04]  /*17eb0*/  LDL.LU.64 R82, [R1+0xac8] ;  /* 0x000ac80001527983 */ /* 0x000ea80000300a00 */
[----:B------:R1:W-:Y:S04]  /*17ec0*/  STL.64 [R1+0x12b0], R88 ;  /* 0x0012b05801007387 */ /* 0x0003e80000100a00 */
[----:B------:R1:W-:Y:S04]  /*17ed0*/  STL.64 [R1+0x12b8], R90 ;  /* 0x0012b85a01007387 */ /* 0x0003e80000100a00 */
[----:B------:R-:W3:Y:S04]  /*17ee0*/  LDL.LU.64 R240, [R1+0x850] ;  /* 0x0008500001f07983 */ /* 0x000ee80000300a00 */
[----:B------:R-:W3:Y:S04]  /*17ef0*/  LDL.LU.64 R242, [R1+0x858] ;  /* 0x0008580001f27983 */ /* 0x000ee80000300a00 */
[----:B------:R-:W3:Y:S04]  /*17f00*/  LDL.LU.64 R124, [R1+0x720] ;  /* 0x00072000017c7983 */ /* 0x000ee80000300a00 */
[----:B------:R-:W3:Y:S04]  /*17f10*/  LDL.LU.64 R126, [R1+0x728] ;  /* 0x00072800017e7983 */ /* 0x000ee80000300a00 */
[----:B-1----:R-:W3:Y:S04]  /*17f20*/  LDL.LU.64 R120, [R1+0x620] ;  /* 0x0006200001787983 */ /* 0x002ee80000300a00 */
[----:B----4-:R-:W4:Y:S04]  /*17f30*/  LDL.LU.64 R122, [R1+0x628] ;  /* 0x00062800017a7983 */ /* 0x010f280000300a00 */
        /* <DEDUP_REMOVED lines=9> */
[----:B------:R-:W4:Y:S01]  /*17fd0*/  LDL.LU.64 R90, [R1+0x98] ;  /* 0x00009800015a7983 */ /* 0x000f220000300a00 */
[-C--:B------:R-:W-:Y:S08]  /*17fe0*/  HMMA.1688.F32.TF32 R72, R152, R132.reuse, R72 ;  /* 0x000000849848723c */ /* 0x080ff00000081048 */
[-C--:B------:R-:W-:Y:S11]  /*17ff0*/  HMMA.1688.F32.TF32 R32, R144, R132.reuse, R32 ;  /* 0x000000849020723c */ /* 0x080ff60000081020 */
[----:B------:R-:W-:Y:S04]  /*18000*/  @!UPT UIADD3 URZ, URZ, URZ, URZ ;  /* 0x0000003f3f3ff290 */ /* 0x000fe8000fffe03f */
[----:B------:R-:W-:Y:S04]  /*18010*/  STL.64 [R1+0x1350], R72 ;  /* 0x0013504801007387 */ /* 0x000fe80000100a00 */
[----:B------:R1:W-:Y:S02]  /*18020*/  STL.64 [R1+0x1358], R74 ;  /* 0x0013584a01007387 */ /* 0x0003e40000100a00 */
[-C--:B-1----:R-:W-:Y:S08]  /*18030*/  HMMA.1688.F32.TF32 R72, R140, R132.reuse, R64 ;  /* 0x000000848c48723c */ /* 0x082ff00000081040 */
[----:B------:R-:W-:Y:S11]  /*18040*/  HMMA.1688.F32.TF32 R64, R148, R132, R48 ;  /* 0x000000849440723c */ /* 0x000ff60000081030 */
[----:B------:R-:W-:Y:S04]  /*18050*/  @!UPT UIADD3 URZ, URZ, URZ, URZ ;  /* 0x0000003f3f3ff290 */ /* 0x000fe8000fffe03f */
[----:B------:R-:W-:Y:S04]  /*18060*/  STL.64 [R1+0x1410], R72 ;  /* 0x0014104801007387 */ /* 0x000fe80000100a00 */
[----:B------:R-:W-:Y:S04]  /*18070*/  STL.64 [R1+0x1418], R74 ;  /* 0x0014184a01007387 */ /* 0x000fe80000100a00 */
[----:B------:R-:W-:Y:S04]  /*18080*/  STL.64 [R1+0x1480], R64 ;  /* 0x0014804001007387 */ /* 0x000fe80000100a00 */
[----:B------:R3:W-:Y:S04]  /*18090*/  STL.64 [R1+0x1488], R66 ;  /* 0x0014884201007387 */ /* 0x0007e80000100a00 */
[----:B------:R-:W-:Y:S04]  /*180a0*/  STL.64 [R1+0x1490], R32 ;  /* 0x0014902001007387 */ /* 0x000fe80000100a00 */
[----:B------:R4:W-:Y:S01]  /*180b0*/  STL.64 [R1+0x1498], R34 ;  /* 0x0014982201007387 */ /* 0x0009e20000100a00 */
[-C--:B--2---:R-:W-:Y:S08]  /*180c0*/  HMMA.1688.F32.TF32 R48, R200, R104.reuse, R80 ;  /* 0x00000068c830723c */ /* 0x084ff00000081050 */
[-C--:B---3--:R-:W-:Y:S11]  /*180d0*/  HMMA.1688.F32.TF32 R64, R196, R104.reuse, R240 ;  /* 0x00000068c440723c */ /* 0x088ff600000810f0 */
[----:B------:R-:W-:Y:S05]  /*180e0*/  @!UPT UIADD3 URZ, URZ, URZ, URZ ;  /* 0x0000003f3f3ff290 */ /* 0x000fea000fffe03f */
[----:B------:R-:W-:Y:S01]  /*180f0*/  IMAD.MOV.U32 R138, RZ, RZ, R48 ;  /* 0x000000ffff8a7224 */ /* 0x000fe200078e0030 */
[----:B------:R-:W-:Y:S01]  /*18100*/  MOV R134, R49 ;  /* 0x0000003100867202 */ /* 0x000fe20000000f00 */
[----:B------:R-:W-:Y:S02]  /*18110*/  IMAD.MOV.U32 R135, RZ, RZ, R50 ;  /* 0x000000ffff877224 */ /* 0x000fe400078e0032 */
[----:B------:R-:W-:Y:S02]  /*18120*/  IMAD.MOV.U32 R133, RZ, RZ, R51 ;  /* 0x000000ffff857224 */ /* 0x000fe400078e0033 */
[-C--:B------:R-:W-:Y:S08]  /*18130*/  HMMA.1688.F32.TF32 R48, R192, R104.reuse, R124 ;  /* 0x00000068c030723c */ /* 0x080ff0000008107c */
[-C--:B----4-:R-:W-:Y:S01]  /*18140*/  HMMA.1688.F32.TF32 R32, R188, R104.reuse, R120 ;  /* 0x00000068bc20723c */ /* 0x090fe20000081078 */
[----:B------:R-:W-:Y:S04]  /*18150*/  STL.64 [R1+0x790], R64 ;  /* 0x0007904001007387 */ /* 0x000fe80000100a00 */
[----:B------:R1:W-:Y:S10]  /*18160*/  STL.64 [R1+0x798], R66 ;  /* 0x0007984201007387 */ /* 0x0003f40000100a00 */
[----:B------:R-:W-:Y:S01]  /*18170*/  STL.64 [R1+0x7b0], R48 ;  /* 0x0007b03001007387 */ /* 0x000fe20000100a00 */
[-C--:B-1----:R-:W-:Y:S03]  /*18180*/  HMMA.1688.F32.TF32 R64, R184, R104.reuse, R116 ;  /* 0x00000068b840723c */ /* 0x082fe60000081074 */
[----:B------:R1:W-:Y:S04]  /*18190*/  STL.64 [R1+0x7b8], R50 ;  /* 0x0007b83201007387 */ /* 0x0003e80000100a00 */
[----:B------:R-:W-:Y:S04]  /*181a0*/  STL.64 [R1+0x820], R32 ;  /* 0x0008202001007387 */ /* 0x000fe80000100a00 */
[----:B------:R2:W-:Y:S01]  /*181b0*/  STL.64 [R1+0x828], R34 ;  /* 0x0008282201007387 */ /* 0x0005e20000100a00 */
[-C--:B-1----:R-:W-:Y:S08]  /*181c0*/  HMMA.1688.F32.TF32 R48, R180, R104.reuse, R112 ;  /* 0x00000068b430723c */ /* 0x082ff00000081070 */
[-C--:B--2---:R-:W-:Y:S03]  /*181d0*/  HMMA.1688.F32.TF32 R32, R176, R104.reuse, R108 ;  /* 0x00000068b020723c */ /* 0x084fe6000008106c */
[----:B------:R-:W-:Y:S04]  /*181e0*/  STL.64 [R1+0x8f0], R64 ;  /* 0x0008f04001007387 */ /* 0x000fe80000100a00 */
[----:B------:R1:W-:Y:S08]  /*181f0*/  STL.64 [R1+0x8f8], R66 ;  /* 0x0008f84201007387 */ /* 0x0003f00000100a00 */
        /* <DEDUP_REMOVED lines=8> */
[----:B------:R-:W-:Y:S04]  /*18280*/  STL.64 [R1+0xd68], R66 ;  /* 0x000d684201007387 */ /* 0x000fe80000100a00 */
[----:B------:R-:W2:Y:S04]  /*18290*/  LDL.LU.64 R96, [R1+0xaf0] ;  /* 0x000af00001607983 */ /* 0x000ea80000300a00 */
[----:B------:R-:W-:Y:S04]  /*182a0*/  STL.64 [R1+0xeb0], R48 ;  /* 0x000eb03001007387 */ /* 0x000fe80000100a00 */
[----:B------:R-:W-:Y:S04]  /*182b0*/  STL.64 [R1+0xeb8], R50 ;  /* 0x000eb83201007387 */ /* 0x000fe80000100a00 */
[----:B------:R-:W2:Y:S04]  /*182c0*/  LDL.LU.64 R98, [R1+0xaf8] ;  /* 0x000af80001627983 */ /* 0x000ea80000300a00 */
[----:B------:R-:W-:Y:S04]  /*182d0*/  STL.64 [R1+0xff0], R32 ;  /* 0x000ff02001007387 */ /* 0x000fe80000100a00 */
[----:B------:R1:W-:Y:S04]  /*182e0*/  STL.64 [R1+0xff8], R34 ;  /* 0x000ff82201007387 */ /* 0x0003e80000100a00 */
[----:B------:R-:W3:Y:S04]  /*182f0*/  LDL.LU.64 R92, [R1+0x8b0] ;  /* 0x0008b000015c7983 */ /* 0x000ee80000300a00 */
[----:B------:R-:W3:Y:S01]  /*18300*/  LDL.LU.64 R94, [R1+0x8b8] ;  /* 0x0008b800015e7983 */ /* 0x000ee20000300a00 */
[-C--:B-1----:R-:W-:Y:S08]  /*18310*/  HMMA.1688.F32.TF32 R32, R160, R104.reuse, R84 ;  /* 0x00000068a020723c */ /* 0x082ff00000081054 */
[-C--:B------:R-:W-:Y:S11]  /*18320*/  HMMA.1688.F32.TF32 R48, R152, R104.reuse, R68 ;  /* 0x000000689830723c */ /* 0x080ff60000081044 */
[----:B------:R-:W-:Y:S04]  /*18330*/  @!UPT UIADD3 URZ, URZ, URZ, URZ ;  /* 0x0000003f3f3ff290 */ /* 0x000fe8000fffe03f */
[----:B------:R-:W-:Y:S04]  /*18340*/  STL.64 [R1+0x1120], R32 ;  /* 0x0011202001007387 */ /* 0x000fe80000100a00 */
[----:B------:R1:W-:Y:S04]  /*18350*/  STL.64 [R1+0x1128], R34 ;  /* 0x0011282201007387 */ /* 0x0003e80000100a00 */
[----:B------:R-:W4:Y:S04]  /*18360*/  LDL.LU.64 R88, [R1+0x740] ;  /* 0x0007400001587983 */ /* 0x000f280000300a00 */
[----:B------:R-:W4:Y:S01]  /*18370*/  LDL.LU.64 R90, [R1+0x748] ;  /* 0x00074800015a7983 */ /* 0x000f220000300a00 */
[-C--:B-1----:R-:W-:Y:S03]  /*18380*/  HMMA.1688.F32.TF32 R32, R156, R104.reuse, R76 ;  /* 0x000000689c20723c */ /* 0x082fe6000008104c */
[----:B------:R-:W4:Y:S04]  /*18390*/  LDL.LU.64 R80, [R1+0x570] ;  /* 0x0005700001507983 */ /* 0x000f280000300a00 */
[----:B------:R-:W4:Y:S11]  /*183a0*/  LDL.LU.64 R82, [R1+0x578] ;  /* 0x0005780001527983 */ /* 0x000f360000300a00 */
[----:B------:R-:W-:Y:S05]  /*183b0*/  @!UPT UIADD3 URZ, URZ, URZ, URZ ;  /* 0x0000003f3f3ff290 */ /* 0x000fea000fffe03f */
[----:B------:R1:W-:Y:S04]  /*183c0*/  STL.64 [R1+0x11f0], R32 ;  /* 0x0011f02001007387 */ /* 0x0003e80000100a00 */
[----:B------:R1:W-:Y:S04]  /*183d0*/  STL.64 [R1+0x11f8], R34 ;  /* 0x0011f82201007387 */ /* 0x0003e80000100a00 */
[----:B------:R-:W4:Y:S04]  /*183e0*/  LDL.LU.64 R72, [R1+0x520] ;  /* 0x0005200001487983 */ /* 0x000f280000300a00 */
[----:B------:R-:W4:Y:S04]  /*183f0*/  LDL.LU.64 R74, [R1+0x528] ;  /* 0x00052800014a7983 */ /* 0x000f280000300a00 */
[----:B-1----:R-:W4:Y:S04]  /*18400*/  LDL.LU.64 R32, [R1+0x430] ;  /* 0x0004300001207983 */ /* 0x002f280000300a00 */
[----:B------:R-:W4:Y:S04]  /*18410*/  LDL.LU.64 R34, [R1+0x438] ;  /* 0x0004380001227983 */ /* 0x000f280000300a00 */
[----:B------:R-:W-:Y:S04]  /*18420*/  STL.64 [R1+0x12c0], R48 ;  /* 0x0012c03001007387 */ /* 0x000fe80000100a00 */
[----:B------:R1:W-:Y:S01]  /*18430*/  STL.64 [R1+0x12c8], R50 ;  /* 0x0012c83201007387 */ /* 0x0003e20000100a00 */
[-C--:B------:R-:W-:Y:S03]  /*18440*/  HMMA.1688.F32.TF32 R44, R148, R104.reuse, R44 ;  /* 0x00000068942c723c */ /* 0x080fe6000008102c */
[----:B------:R-:W4:Y:S04]  /*18450*/  LDL.LU.64 R64, [R1+0x280] ;  /* 0x0002800001407983 */ /* 0x000f280000300a00 */
[----:B------:R-:W4:Y:S01]  /*18460*/  LDL.LU.64 R66, [R1+0x288] ;  /* 0x0002880001427983 */ /* 0x000f220000300a00 */
[-C--:B-1----:R-:W-:Y:S11]  /*18470*/  HMMA.1688.F32.TF32 R48, R140, R104.reuse, R60 ;  /* 0x000000688c30723c */ /* 0x082ff6000008103c */
[----:B------:R-:W-:Y:S11]  /*18480*/  @!UPT UIADD3 URZ, URZ, URZ, URZ ;  /* 0x0000003f3f3ff290 */ /* 0x000ff6000fffe03f */
[----:B------:R-:W-:Y:S01]  /*18490*/  @!UPT UIADD3 URZ, URZ, URZ, URZ ;  /* 0x0000003f3f3ff290 */ /* 0x000fe2000fffe03f */
[----:B------:R1:W-:Y:S04]  /*184a0*/  STL.64 [R1+0x1380], R48 ;  /* 0x0013803001007387 */ /* 0x0003e80000100a00 */
[----:B------:R1:W-:Y:S04]  /*184b0*/  STL.64 [R1+0x1388], R50 ;  /* 0x0013883201007387 */ /* 0x0003e80000100a00 */
[----:B------:R-:W4:Y:S04]  /*184c0*/  LDL.LU.64 R60, [R1+0x1c0] ;  /* 0x0001c000013c7983 */ /* 0x000f280000300a00 */
[----:B------:R-:W4:Y:S04]  /*184d0*/  LDL.LU.64 R62, [R1+0x1c8] ;  /* 0x0001c800013e7983 */ /* 0x000f280000300a00 */
[----:B------:R-:W-:Y:S04]  /*184e0*/  STL.64 [R1+0x1400], R44 ;  /* 0x0014002c01007387 */ /* 0x000fe80000100a00 */
[----:B------:R2:W-:Y:S04]  /*184f0*/  STL.64 [R1+0x1408], R46 ;  /* 0x0014082e01007387 */ /* 0x0005e80000100a00 */
[----:B-1----:R-:W4:Y:S04]  /*18500*/  LDL.LU.64 R48, [R1+0x120] ;  /* 0x0001200001307983 */ /* 0x002f280000300a00 */
[----:B------:R-:W4:Y:S01]  /*18510*/  LDL.LU.64 R50, [R1+0x128] ;  /* 0x0001280001327983 */ /* 0x000f220000300a00 */
[----:B------:R-:W-:Y:S11]  /*18520*/  HMMA.1688.F32.TF32 R28, R144, R104, R28 ;  /* 0x00000068901c723c */ /* 0x000ff6000008101c */
[----:B------:R-:W-:Y:S11]  /*18530*/  @!UPT UIADD3 URZ, URZ, URZ, URZ ;  /* 0x0000003f3f3ff290 */ /* 0x000ff6000fffe03f */
[----:B------:R-:W-:Y:S01]  /*18540*/  @!UPT UIADD3 URZ, URZ, URZ, URZ ;  /* 0x0000003f3f3ff290 */ /* 0x000fe2000fffe03f */
[----:B------:R-:W-:Y:S04]  /*18550*/  STL.64 [R1+0x1470], R28 ;  /* 0x0014701c01007387 */ /* 0x000fe80000100a00 */
[----:B------:R4:W-:Y:S01]  /*18560*/  STL.64 [R1+0x1478], R30 ;  /* 0x0014781e01007387 */ /* 0x0009e20000100a00 */
[-C--:B--2---:R-:W-:Y:S11]  /*18570*/  HMMA.1688.F32.TF32 R44, R200, R100.reuse, R96 ;  /* 0x00000064c82c723c */ /* 0x084ff60000081060 */
[----:B------:R-:W-:Y:S11]  /*18580*/  @!UPT UIADD3 URZ, URZ, URZ, URZ ;  /* 0x0000003f3f3ff290 */ /* 0x000ff6000fffe03f */
[----:B------:R-:W-:Y:S02]  /*18590*/  @!UPT UIADD3 URZ, URZ, URZ, URZ ;  /* 0x0000003f3f3ff290 */ /* 0x000fe4000fffe03f */
[----:B------:R-:W-:Y:S01]  /*185a0*/  IMAD.MOV.U32 R132, RZ, RZ, R44 ;  /* 0x000000ffff847224 */ /* 0x000fe200078e002c */
[----:B------:R-:W-:Y:S01]  /*185b0*/  MOV R3, R47 ;  /* 0x0000002f00037202 */ /* 0x000fe20000000f00 */
[----:B------:R-:W-:Y:S02]  /*185c0*/  IMAD.MOV.U32 R105, RZ, RZ, R45 ;  /* 0x000000ffff697224 */ /* 0x000fe400078e002d */
[----:B------:R-:W-:Y:S02]  /*185d0*/  IMAD.MOV.U32 R104, RZ, RZ, R46 ;  /* 0x000000ffff687224 */ /* 0x000fe400078e002e */
[-C--:B---3--:R-:W-:Y:S08]  /*185e0*/  HMMA.1688.F32.TF32 R44, R196, R100.reuse, R92 ;  /* 0x00000064c42c723c */ /* 0x088ff0000008105c */
[-C--:B----4-:R-:W-:Y:S11]  /*185f0*/  HMMA.1688.F32.TF32 R28, R192, R100.reuse, R88 ;  /* 0x00000064c01c723c */ /* 0x090ff60000081058 */
[----:B------:R-:W-:Y:S04]  /*18600*/  @!UPT UIADD3 URZ, URZ, URZ, URZ ;  /* 0x0000003f3f3ff290 */ /* 0x000fe8000fffe03f */
[----:B------:R-:W-:Y:S04]  /*18610*/  STL.64 [R1+0x690], R44 ;  /* 0x0006902c01007387 */ /* 0x000fe80000100a00 */
[----:B------:R1:W-:Y:S01]  /*18620*/  STL.64 [R1+0x698], R46 ;  /* 0x0006982e01007387 */ /* 0x0003e20000100a00 */
[-C--:B------:R-:W-:Y:S03]  /*18630*/  HMMA.1688.F32.TF32 R68, R188, R100.reuse, R80 ;  /* 0x00000064bc44723c */ /* 0x080fe60000081050 */
[----:B------:R-:W-:Y:S04]  /*18640*/  STL.64 [R1+0x6b0], R28 ;  /* 0x0006b01c01007387 */ /* 0x000fe80000100a00 */
[----:B------:R2:W-:Y:S01]  /*18650*/  STL.64 [R1+0x6b8], R30 ;  /* 0x0006b81e01007387 */ /* 0x0005e20000100a00 */
[-C--:B-1----:R-:W-:Y:S08]  /*18660*/  HMMA.1688.F32.TF32 R44, R184, R100.reuse, R72 ;  /* 0x00000064b82c723c */ /* 0x082ff00000081048 */
[-C--:B--2---:R-:W-:Y:S01]  /*18670*/  HMMA.1688.F32.TF32 R28, R180, R100.reuse, R32 ;  /* 0x00000064b41c723c */ /* 0x084fe20000081020 */
[----:B------:R-:W1:Y:S06]  /*18680*/  LDSM.16.M88.4 R32, [R5+0x42000] ;  /* 0x042000000520783b */ /* 0x000e6c0000000200 */
[----:B------:R-:W-:Y:S04]  /*18690*/  STL.64 [R1+0x6e0], R68 ;  /* 0x0006e04401007387 */ /* 0x000fe80000100a00 */
[----:B------:R-:W-:Y:S04]  /*186a0*/  STL.64 [R1+0x6e8], R70 ;  /* 0x0006e84601007387 */ /* 0x000fe80000100a00 */
[----:B------:R-:W-:Y:S04]  /*186b0*/  STL.64 [R1+0x730], R44 ;  /* 0x0007302c01007387 */ /* 0x000fe80000100a00 */
[----:B------:R2:W-:Y:S02]  /*186c0*/  STL.64 [R1+0x738], R46 ;  /* 0x0007382e01007387 */ /* 0x0005e40000100a00 */
[-C--:B--2---:R-:W-:Y:S02]  /*186d0*/  HMMA.1688.F32.TF32 R44, R176, R100.reuse, R64 ;  /* 0x00000064b02c723c */ /* 0x084fe40000081040 */
[----:B-1----:R-:W-:Y:S06]  /*186e0*/  STL [R1+0x22e4], R34 ;  /* 0x0022e42201007387 */ /* 0x002fec0000100800 */
[-C--:B------:R-:W-:Y:S01]  /*186f0*/  HMMA.1688.F32.TF32 R60, R172, R100.reuse, R60 ;  /* 0x00000064ac3c723c */ /* 0x080fe2000008103c */
[----:B------:R-:W-:Y:S04]  /*18700*/  STL.64 [R1+0x770], R28 ;  /* 0x0007701c01007387 */ /* 0x000fe80000100a00 */
[----:B------:R-:W-:Y:S04]  /*18710*/  STL.64 [R1+0x778], R30 ;  /* 0x0007781e01007387 */ /* 0x000fe80000100a00 */
[----:B------:R-:W-:Y:S06]  /*18720*/  STL [R1+0x22e0], R35 ;  /* 0x0022e02301007387 */ /* 0x000fec0000100800 */
[----:B------:R-:W-:Y:S04]  /*18730*/  STL.64 [R1+0x9f0], R44 ;  /* 0x0009f02c01007387 */ /* 0x000fe80000100a00 */
[----:B------:R1:W-:Y:S04]  /*18740*/  STL.64 [R1+0x9f8], R46 ;  /* 0x0009f82e01007387 */ /* 0x0003e80000100a00 */
[----:B------:R-:W2:Y:S04]  /*18750*/  LDL.LU.64 R84, [R1+0xba0] ;  /* 0x000ba00001547983 */ /* 0x000ea80000300a00 */
[----:B------:R3:W-:Y:S01]  /*18760*/  STL.64 [R1+0xb90], R60 ;  /* 0x000b903c01007387 */ /* 0x0007e20000100a00 */
[-C--:B-1----:R-:W-:Y:S03]  /*18770*/  HMMA.1688.F32.TF32 R44, R168, R100.reuse, R48 ;  /* 0x00000064a82c723c */ /* 0x082fe60000081030 */
[----:B------:R1:W-:Y:S04]  /*18780*/  STL.64 [R1+0xb98], R62 ;  /* 0x000b983e01007387 */ /* 0x0003e80000100a00 */
[----:B------:R-:W2:Y:S01]  /*18790*/  LDL.LU.64 R86, [R1+0xba8] ;  /* 0x000ba80001567983 */ /* 0x000ea20000300a00 */
[-C--:B------:R-:W-:Y:S03]  /*187a0*/  HMMA.1688.F32.TF32 R88, R164, R100.reuse, R232 ;  /* 0x00000064a458723c */ /* 0x080fe600000810e8 */
[----:B------:R-:W4:Y:S11]  /*187b0*/  LDSM.16.M88.4 R28, [R5+0x42800] ;  /* 0x04280000051c783b */ /* 0x000f360000000200 */
[----:B------:R-:W-:Y:S01]  /*187c0*/  @!UPT UIADD3 URZ, URZ, URZ, URZ ;  /* 0x0000003f3f3ff290 */ /* 0x000fe2000fffe03f */
[----:B------:R1:W-:Y:S04]  /*187d0*/  STL.64 [R1+0xd10], R44 ;  /* 0x000d102c01007387 */ /* 0x0003e80000100a00 */
[----:B------:R1:W-:Y:S04]  /*187e0*/  STL.64 [R1+0xd18], R46 ;  /* 0x000d182e01007387 */ /* 0x0003e80000100a00 */
        /* <DEDUP_REMOVED lines=10> */
[----:B---3--:R-:W3:Y:S04]  /*18890*/  LDL.LU.64 R60, [R1+0x300] ;  /* 0x00030000013c7983 */ /* 0x008ee80000300a00 */
[----:B-1----:R-:W3:Y:S04]  /*188a0*/  LDL.LU.64 R62, [R1+0x308] ;  /* 0x00030800013e7983 */ /* 0x002ee80000300a00 */
[----:B------:R-:W3:Y:S04]  /*188b0*/  LDL.LU.64 R48, [R1+0x1b0] ;  /* 0x0001b00001307983 */ /* 0x000ee80000300a00 */
[----:B------:R-:W3:Y:S04]  /*188c0*/  LDL.LU.64 R50, [R1+0x1b8] ;  /* 0x0001b80001327983 */ /* 0x000ee80000300a00 */
[----:B------:R-:W3:Y:S04]  /*188d0*/  LDL.LU.64 R44, [R1+0x110] ;  /* 0x00011000012c7983 */ /* 0x000ee80000300a00 */
[----:B------:R-:W3:Y:S01]  /*188e0*/  LDL.LU.64 R46, [R1+0x118] ;  /* 0x00011800012e7983 */ /* 0x000ee20000300a00 */
[-C--:B------:R-:W-:Y:S03]  /*188f0*/  HMMA.1688.F32.TF32 R92, R160, R100.reuse, R224 ;  /* 0x00000064a05c723c */ /* 0x080fe600000810e0 */
[----:B------:R-:W-:Y:S04]  /*18900*/  STL.64 [R1+0xec0], R88 ;  /* 0x000ec05801007387 */ /* 0x000fe80000100a00 */
[----:B------:R1:W-:Y:S02]  /*18910*/  STL.64 [R1+0xec8], R90 ;  /* 0x000ec85a01007387 */ /* 0x0003e40000100a00 */
[-C--:B-1----:R-:W-:Y:S11]  /*18920*/  HMMA.1688.F32.TF32 R88, R156, R100.reuse, R216 ;  /* 0x000000649c58723c */ /* 0x082ff600000810d8 */
[----:B------:R-:W-:Y:S03]  /*18930*/  @!UPT UIADD3 URZ, URZ, URZ, URZ ;  /* 0x0000003f3f3ff290 */ /* 0x000fe6000fffe03f */
[----:B------:R-:W-:Y:S01]  /*18940*/  STL.64 [R1+0x1000], R92 ;  /* 0x0010005c01007387 */ /* 0x000fe20000100a00 */
[-C--:B------:R-:W-:Y:S03]  /*18950*/  HMMA.1688.F32.TF32 R96, R152, R100.reuse, R208 ;  /* 0x000000649860723c */ /* 0x080fe600000810d0 */
[----:B------:R1:W-:Y:S05]  /*18960*/  STL.64 [R1+0x1008], R94 ;  /* 0x0010085e01007387 */ /* 0x0003ea0000100a00 */
[-C--:B-1----:R-:W-:Y:S01]  /*18970*/  HMMA.1688.F32.TF32 R92, R140, R100.reuse, R56 ;  /* 0x000000648c5c723c */ /* 0x082fe20000081038 */
[----:B------:R-:W-:Y:S04]  /*18980*/  STL.64 [R1+0x1130], R88 ;  /* 0x0011305801007387 */ /* 0x000fe80000100a00 */
[----:B------:R1:W-:Y:S03]  /*18990*/  STL.64 [R1+0x1138], R90 ;  /* 0x0011385a01007387 */ /* 0x0003e60000100a00 */
[-C--:B------:R-:W-:Y:S08]  /*189a0*/  HMMA.1688.F32.TF32 R56, R144, R100.reuse, R24 ;  /* 0x000000649038723c */ /* 0x080ff00000081018 */
[----:B-1----:R-:W-:Y:S01]  /*189b0*/  HMMA.1688.F32.TF32 R88, R148, R100, R40 ;  /* 0x000000649458723c */ /* 0x002fe20000081028 */
[----:B------:R-:W-:Y:S04]  /*189c0*/  STL.64 [R1+0x1200], R96 ;  /* 0x0012006001007387 */ /* 0x000fe80000100a00 */
[----:B------:R-:W-:Y:S04]  /*189d0*/  STL.64 [R1+0x1208], R98 ;  /* 0x0012086201007387 */ /* 0x000fe80000100a00 */
[----:B------:R-:W-:Y:S04]  /*189e0*/  STL.64 [R1+0x12f0], R92 ;  /* 0x0012f05c01007387 */ /* 0x000fe80000100a00 */
[----:B------:R-:W-:Y:S10]  /*189f0*/  STL.64 [R1+0x12f8], R94 ;  /* 0x0012f85e01007387 */ /* 0x000ff40000100a00 */
[----:B------:R-:W-:Y:S04]  /*18a00*/  STL.64 [R1+0x1370], R88 ;  /* 0x0013705801007387 */ /* 0x000fe80000100a00 */
[----:B------:R-:W-:Y:S04]  /*18a10*/  STL.64 [R1+0x1378], R90 ;  /* 0x0013785a01007387 */ /* 0x000fe80000100a00 */
[----:B------:R-:W-:Y:S04]  /*18a20*/  STL.64 [R1+0x13f0], R56 ;  /* 0x0013f03801007387 */ /* 0x000fe80000100a00 */
[----:B------:R1:W-:Y:S01]  /*18a30*/  STL.64 [R1+0x13f8], R58 ;  /* 0x0013f83a01007387 */ /* 0x0003e20000100a00 */
[-C--:B--2---:R-:W-:Y:S11]  /*18a40*/  HMMA.1688.F32.TF32 R40, R200, R32.reuse, R84 ;  /* 0x00000020c828723c */ /* 0x084ff60000081054 */
[----:B------:R-:W-:Y:S11]  /*18a50*/  @!UPT UIADD3 URZ, URZ, URZ, URZ ;  /* 0x0000003f3f3ff290 */ /* 0x000ff6000fffe03f */
[----:B------:R-:W-:Y:S01]  /*18a60*/  @!UPT UIADD3 URZ, URZ, URZ, URZ ;  /* 0x0000003f3f3ff290 */ /* 0x000fe2000fffe03f */
[----:B------:R-:W-:Y:S01]  /*18a70*/  STL.64 [R1+0x520], R40 ;  /* 0x0005202801007387 */ /* 0x000fe20000100a00 */
[-C--:B----4-:R-:W-:Y:S03]  /*18a80*/  HMMA.1688.F32.TF32 R24, R196, R32.reuse, R80 ;  /* 0x00000020c418723c */ /* 0x090fe60000081050 */
[----:B------:R2:W-:Y:S05]  /*18a90*/  STL.64 [R1+0x528], R42 ;  /* 0x0005282a01007387 */ /* 0x0005ea0000100a00 */
[-C--:B-1----:R-:W-:Y:S08]  /*18aa0*/  HMMA.1688.F32.TF32 R56, R192, R32.reuse, R76 ;  /* 0x00000020c038723c */ /* 0x082ff0000008104c */
[-C--:B--2---:R-:W-:Y:S07]  /*18ab0*/  HMMA.1688.F32.TF32 R40, R188, R32.reuse, R72 ;  /* 0x00000020bc28723c */ /* 0x084fee0000081048 */
[----:B------:R-:W-:Y:S04]  /*18ac0*/  STL.64 [R1+0x530], R24 ;  /* 0x0005301801007387 */ /* 0x000fe80000100a00 */
[----:B------:R1:W-:Y:S04]  /*18ad0*/  STL.64 [R1+0x538], R26 ;  /* 0x0005381a01007387 */ /* 0x0003e80000100a00 */
[----:B------:R-:W-:Y:S04]  /*18ae0*/  STL.64 [R1+0x570], R56 ;  /* 0x0005703801007387 */ /* 0x000fe80000100a00 */
[----:B------:R2:W-:Y:S01]  /*18af0*/  STL.64 [R1+0x578], R58 ;  /* 0x0005783a01007387 */ /* 0x0005e20000100a00 */
[-C--:B-1----:R-:W-:Y:S03]  /*18b00*/  HMMA.1688.F32.TF32 R24, R184, R32.reuse, R68 ;  /* 0x00000020b818723c */ /* 0x082fe60000081044 */
[----:B------:R-:W-:Y:S04]  /*18b10*/  STL.64 [R1+0x580], R40 ;  /* 0x0005802801007387 */ /* 0x000fe80000100a00 */
[----:B------:R3:W-:Y:S01]  /*18b20*/  STL.64 [R1+0x588], R42 ;  /* 0x0005882a01007387 */ /* 0x0007e20000100a00 */
[-C--:B--2---:R-:W-:Y:S08]  /*18b30*/  HMMA.1688.F32.TF32 R56, R180, R32.reuse, R64 ;  /* 0x00000020b438723c */ /* 0x084ff00000081040 */
[-C--:B---3--:R-:W-:Y:S07]  /*18b40*/  HMMA.1688.F32.TF32 R40, R176, R32.reuse, R60 ;  /* 0x00000020b028723c */ /* 0x088fee000008103c */
[----:B------:R-:W-:Y:S04]  /*18b50*/  STL.64 [R1+0x600], R24 ;  /* 0x0006001801007387 */ /* 0x000fe80000100a00 */
[----:B------:R1:W-:Y:S04]  /*18b60*/  STL.64 [R1+0x608], R26 ;  /* 0x0006081a01007387 */ /* 0x0003e80000100a00 */
[----:B------:R2:W-:Y:S04]  /*18b70*/  STL.64 [R1+0x660], R56 ;  /* 0x0006603801007387 */ /* 0x0005e80000100a00 */
[----:B------:R3:W-:Y:S01]  /*18b80*/  STL.64 [R1+0x668], R58 ;  /* 0x0006683a01007387 */ /* 0x0007e20000100a00 */
[-C--:B-1----:R-:W-:Y:S03]  /*18b90*/  HMMA.1688.F32.TF32 R24, R172, R32.reuse, R48 ;  /* 0x00000020ac18723c */ /* 0x082fe60000081030 */
[----:B--2---:R-:W2:Y:S04]  /*18ba0*/  LDL.LU.64 R56, [R1+0xc60] ;  /* 0x000c600001387983 */ /* 0x004ea80000300a00 */
[----:B------:R-:W-:Y:S04]  /*18bb0*/  STL.64 [R1+0x720], R40 ;  /* 0x0007202801007387 */ /* 0x000fe80000100a00 */
[----:B------:R-:W-:Y:S04]  /*18bc0*/  STL.64 [R1+0x728], R42 ;  /* 0x0007282a01007387 */ /* 0x000fe80000100a00 */
[----:B---3--:R-:W2:Y:S08]  /*18bd0*/  LDL.LU.64 R58, [R1+0xc68] ;  /* 0x000c6800013a7983 */ /* 0x008eb00000300a00 */
[----:B------:R-:W-:Y:S04]  /*18be0*/  STL.64 [R1+0x880], R24 ;  /* 0x0008801801007387 */ /* 0x000fe80000100a00 */
[----:B------:R1:W-:Y:S04]  /*18bf0*/  STL.64 [R1+0x888], R26 ;  /* 0x0008881a01007387 */ /* 0x0003e80000100a00 */
[----:B------:R-:W3:Y:S04]  /*18c00*/  LDL.LU.64 R48, [R1+0xae0] ;  /* 0x000ae00001307983 */ /* 0x000ee80000300a00 */
[----:B------:R-:W3:Y:S01]  /*18c10*/  LDL.LU.64 R50, [R1+0xae8] ;  /* 0x000ae80001327983 */ /* 0x000ee20000300a00 */
[-C--:B-1----:R-:W-:Y:S11]  /*18c20*/  HMMA.1688.F32.TF32 R24, R168, R32.reuse, R44 ;  /* 0x00000020a818723c */ /* 0x082ff6000008102c */
[----:B------:R-:W-:Y:S11]  /*18c30*/  @!UPT UIADD3 URZ, URZ, URZ, URZ ;  /* 0x0000003f3f3ff290 */ /* 0x000ff6000fffe03f */
[----:B------:R-:W-:Y:S01]  /*18c40*/  @!UPT UIADD3 URZ, URZ, URZ, URZ ;  /* 0x0000003f3f3ff290 */ /* 0x000fe2000fffe03f */
[----:B------:R1:W-:Y:S04]  /*18c50*/  STL.64 [R1+0xb80], R24 ;  /* 0x000b801801007387 */ /* 0x0003e80000100a00 */
[----:B------:R4:W-:Y:S04]  /*18c60*/  STL.64 [R1+0xb88], R26 ;  /* 0x000b881a01007387 */ /* 0x0009e80000100a00 */
[----:B------:R-:W3:Y:S04]  /*18c70*/  LDL.LU.64 R64, [R1+0x8a0] ;  /* 0x0008a00001407983 */ /* 0x000ee80000300a00 */
[----:B------:R-:W3:Y:S04]  /*18c80*/  LDL.LU.64 R66, [R1+0x8a8] ;  /* 0x0008a80001427983 */ /* 0x000ee80000300a00 */
[----:B------:R-:W3:Y:S04]  /*18c90*/  LDL.LU.64 R44, [R1+0x6a0] ;  /* 0x0006a000012c7983 */ /* 0x000ee80000300a00 */
[----:B------:R-:W3:Y:S04]  /*18ca0*/  LDL.LU.64 R46, [R1+0x6a8] ;  /* 0x0006a800012e7983 */ /* 0x000ee80000300a00 */
[----:B------:R-:W3:Y:S04]  /*18cb0*/  LDL.LU.64 R40, [R1+0x5a0] ;  /* 0x0005a00001287983 */ /* 0x000ee80000300a00 */
[----:B------:R-:W3:Y:S04]  /*18cc0*/  LDL.LU.64 R42, [R1+0x5a8] ;  /* 0x0005a800012a7983 */ /* 0x000ee80000300a00 */
[----:B-1----:R-:W3:Y:S04]  /*18cd0*/  LDL.LU.64 R24, [R1+0x460] ;  /* 0x0004600001187983 */ /* 0x002ee80000300a00 */
[----:B----4-:R-:W4:Y:S01]  /*18ce0*/  LDL.LU.64 R26, [R1+0x468] ;  /* 0x00046800011a7983 */ /* 0x010f220000300a00 */
[-C--:B------:R-:W-:Y:S03]  /*18cf0*/  HMMA.1688.F32.TF32 R72, R164, R32.reuse, R228 ;  /* 0x00000020a448723c */ /* 0x080fe600000810e4 */
[----:B------:R-:W4:Y:S05]  /*18d00*/  LDL.LU.64 R60, [R1+0x310] ;  /* 0x00031000013c7983 */ /* 0x000f2a0000300a00 */
[-C--:B------:R-:W-:Y:S08]  /*18d10*/  HMMA.1688.F32.TF32 R68, R160, R32.reuse, R220 ;  /* 0x00000020a044723c */ /* 0x080ff000000810dc */
[-C--:B------:R-:W-:Y:S07]  /*18d20*/  HMMA.1688.F32.TF32 R36, R148, R32.reuse, R36 ;  /* 0x000000209424723c */ /* 0x080fee0000081024 */
[----:B------:R-:W-:Y:S04]  /*18d30*/  STL.64 [R1+0xcf0], R72 ;  /* 0x000cf04801007387 */ /* 0x000fe80000100a00 */
[----:B------:R1:W-:Y:S04]  /*18d40*/  STL.64 [R1+0xcf8], R74 ;  /* 0x000cf84a01007387 */ /* 0x0003e80000100a00 */
[----:B------:R-:W4:Y:S04]  /*18d50*/  LDL.LU.64 R62, [R1+0x318] ;  /* 0x00031800013e7983 */ /* 0x000f280000300a00 */
[----:B------:R-:W-:Y:S01]  /*18d60*/  STL.64 [R1+0xed0], R68 ;  /* 0x000ed04401007387 */ /* 0x000fe20000100a00 */
[-C--:B-1----:R-:W-:Y:S03]  /*18d70*/  HMMA.1688.F32.TF32 R72, R156, R32.reuse, R212 ;  /* 0x000000209c48723c */ /* 0x082fe600000810d4 */
[----:B------:R1:W-:Y:S05]  /*18d80*/  STL.64 [R1+0xed8], R70 ;  /* 0x000ed84601007387 */ /* 0x0003ea0000100a00 */
[-C--:B------:R-:W-:Y:S08]  /*18d90*/  HMMA.1688.F32.TF32 R52, R140, R32.reuse, R52 ;  /* 0x000000208c34723c */ /* 0x080ff00000081034 */
[-C--:B-1----:R-:W-:Y:S08]  /*18da0*/  HMMA.1688.F32.TF32 R68, R152, R32.reuse, R204 ;  /* 0x000000209844723c */ /* 0x082ff000000810cc */
[----:B------:R-:W-:Y:S01]  /*18db0*/  HMMA.1688.F32.TF32 R32, R144, R32, R20 ;  /* 0x000000209020723c */ /* 0x000fe20000081014 */
[----:B------:R-:W-:Y:S01]  /*18dc0*/  STL.64 [R1+0x1010], R72 ;  /* 0x0010104801007387 */ /* 0x000fe20000100a00 */
[----:B------:R-:W-:-:S03]  /*18dd0*/  IMAD.MOV.U32 R6, RZ, RZ, R39 ;  /* 0x000000ffff067224 */ /* 0x000fc600078e0027 */
[----:B------:R-:W-:Y:S01]  /*18de0*/  STL.64 [R1+0x1018], R74 ;  /* 0x0010184a01007387 */ /* 0x000fe20000100a00 */
[----:B------:R-:W-:-:S09]  /*18df0*/  IMAD.MOV.U32 R7, RZ, RZ, R38 ;  /* 0x000000ffff077224 */ /* 0x000fd200078e0026 */
[----:B------:R-:W-:Y:S04]  /*18e00*/  STL.64 [R1+0x1140], R68 ;  /* 0x0011404401007387 */ /* 0x000fe80000100a00 */
[----:B------:R-:W-:Y:S04]  /*18e10*/  STL.64 [R1+0x1148], R70 ;  /* 0x0011484601007387 */ /* 0x000fe80000100a00 */
[----:B------:R-:W-:Y:S04]  /*18e20*/  STL.64 [R1+0x1230], R52 ;  /* 0x0012303401007387 */ /* 0x000fe80000100a00 */
[----:B------:R-:W-:Y:S04]  /*18e30*/  STL.64 [R1+0x1238], R54 ;  /* 0x0012383601007387 */ /* 0x000fe80000100a00 */
[----:B------:R-:W-:Y:S04]  /*18e40*/  STL.64 [R1+0x12e0], R36 ;  /* 0x0012e02401007387 */ /* 0x000fe80000100a00 */
[----:B------:R-:W-:Y:S04]  /*18e50*/  STL [R1+0x2110], R6 ;  /* 0x0021100601007387 */ /* 0x000fe80000100800 */
[----:B------:R-:W-:Y:S01]  /*18e60*/  STL [R1+0x210c], R7 ;  /* 0x00210c0701007387 */ /* 0x000fe20000100800 */
[-C--:B--2---:R-:W-:Y:S03]  /*18e70*/  HMMA.1688.F32.TF32 R20, R200, R28.reuse, R56 ;  /* 0x0000001cc814723c */ /* 0x084fe60000081038 */
[----:B------:R-:W2:Y:S04]  /*18e80*/  LDL.LU.64 R56, [R1+0x230] ;  /* 0x0002300001387983 */ /* 0x000ea80000300a00 */
[----:B------:R-:W-:Y:S04]  /*18e90*/  STL.64 [R1+0x1360], R32 ;  /* 0x0013602001007387 */ /* 0x000fe80000100a00 */
[----:B------:R-:W-:Y:S04]  /*18ea0*/  STL.64 [R1+0x1368], R34 ;  /* 0x0013682201007387 */ /* 0x000fe80000100a00 */
[----:B------:R-:W2:Y:S08]  /*18eb0*/  LDL.LU.64 R58, [R1+0x238] ;  /* 0x00023800013a7983 */ /* 0x000eb00000300a00 */
[----:B------:R-:W-:Y:S04]  /*18ec0*/  STL.64 [R1+0x420], R20 ;  /* 0x0004201401007387 */ /* 0x000fe80000100a00 */
[----:B------:R3:W-:Y:S02]  /*18ed0*/  STL.64 [R1+0x428], R22 ;  /* 0x0004281601007387 */ /* 0x0007e40000100a00 */
[-C--:B---3--:R-:W-:Y:S02]  /*18ee0*/  HMMA.1688.F32.TF32 R20, R196, R28.reuse, R48 ;  /* 0x0000001cc414723c */ /* 0x088fe40000081030 */
[----:B------:R-:W3:Y:S04]  /*18ef0*/  LDL.LU.64 R48, [R1+0x140] ;  /* 0x0001400001307983 */ /* 0x000ee80000300a00 */
[----:B------:R-:W3:Y:S11]  /*18f00*/  LDL.LU.64 R50, [R1+0x148] ;  /* 0x0001480001327983 */ /* 0x000ef60000300a00 */
[----:B------:R-:W-:Y:S06]  /*18f10*/  @!UPT UIADD3 URZ, URZ, URZ, URZ ;  /* 0x0000003f3f3ff290 */ /* 0x000fec000fffe03f */
[----:B------:R-:W-:Y:S04]  /*18f20*/  STL.64 [R1+0x430], R20 ;  /* 0x0004301401007387 */ /* 0x000fe80000100a00 */
[----:B------:R1:W-:Y:S04]  /*18f30*/  STL.64 [R1+0x438], R22 ;  /* 0x0004381601007387 */ /* 0x0003e80000100a00 */
[----:B------:R-:W3:Y:S04]  /*18f40*/  LDL.LU.64 R52, [R1+0x80] ;  /* 0x0000800001347983 */ /* 0x000ee80000300a00 */
[----:B------:R-:W3:Y:S01]  /*18f50*/  LDL.LU.64 R54, [R1+0x88] ;  /* 0x0000880001367983 */ /* 0x000ee20000300a00 */
[-C--:B-1----:R-:W-:Y:S11]  /*18f60*/  HMMA.1688.F32.TF32 R20, R192, R28.reuse, R64 ;  /* 0x0000001cc014723c */ /* 0x082ff60000081040 */
[----:B------:R-:W-:Y:S11]  /*18f70*/  @!UPT UIADD3 URZ, URZ, URZ, URZ ;  /* 0x0000003f3f3ff290 */ /* 0x000ff6000fffe03f */
[----:B------:R-:W-:Y:S01]  /*18f80*/  @!UPT UIADD3 URZ, URZ, URZ, URZ ;  /* 0x0000003f3f3ff290 */ /* 0x000fe2000fffe03f */
        /* <DEDUP_REMOVED lines=18> */
[-C--:B----4-:R-:W-:Y:S03]  /*190b0*/  HMMA.1688.F32.TF32 R20, R180, R28.reuse, R24 ;  /* 0x0000001cb414723c */ /* 0x090fe60000081018 */
[----:B------:R-:W2:Y:S11]  /*190c0*/  LDSM.16.M88.4 R24, [R5+0x43000] ;  /* 0x043000000518783b */ /* 0x000eb60000000200 */
[----:B------:R-:W-:Y:S09]  /*190d0*/  @!UPT UIADD3 URZ, URZ, URZ, URZ ;  /* 0x0000003f3f3ff290 */ /* 0x000ff2000fffe03f */
[----:B------:R-:W-:Y:S04]  /*190e0*/  STL.64 [R1+0x500], R20 ;  /* 0x0005001401007387 */ /* 0x000fe80000100a00 */
[----:B------:R-:W-:Y:S04]  /*190f0*/  STL.64 [R1+0x508], R22 ;  /* 0x0005081601007387 */ /* 0x000fe80000100a00 */
[----:B------:R-:W4:Y:S04]  /*19100*/  LDL.LU.64 R36, [R1] ;  /* 0x0000000001247983 */ /* 0x000f280000300a00 */
[----:B------:R-:W4:Y:S01]  /*19110*/  LDL.LU.64 R38, [R1+0x8] ;  /* 0x0000080001267983 */ /* 0x000f220000300a00 */
[-C--:B------:R-:W-:Y:S03]  /*19120*/  HMMA.1688.F32.TF32 R64, R176, R28.reuse, R60 ;  /* 0x0000001cb040723c */ /* 0x080fe6000008103c */
[----:B------:R-:W2:Y:S11]  /*19130*/  LDSM.16.M88.4 R20, [R5+0x43800] ;  /* 0x043800000514783b */ /* 0x000eb60000000200 */
[----:B------:R-:W-:Y:S09]  /*19140*/  @!UPT UIADD3 URZ, URZ, URZ, URZ ;  /* 0x0000003f3f3ff290 */ /* 0x000ff2000fffe03f */
[----:B------:R-:W-:Y:S04]  /*19150*/  STL.64 [R1+0x560], R64 ;  /* 0x0005604001007387 */ /* 0x000fe80000100a00 */
[----:B------:R-:W-:Y:S01]  /*19160*/  STL.64 [R1+0x568], R66 ;  /* 0x0005684201007387 */ /* 0x000fe20000100a00 */
[-C--:B--2---:R-:W-:Y:S08]  /*19170*/  HMMA.1688.F32.TF32 R60, R172, R28.reuse, R56 ;  /* 0x0000001cac3c723c */ /* 0x084ff00000081038 */
[-C--:B---3--:R-:W-:Y:S01]  /*19180*/  HMMA.1688.F32.TF32 R56, R168, R28.reuse, R48 ;  /* 0x0000001ca838723c */ /* 0x088fe20000081030 */
[----:B------:R-:W2:Y:S11]  /*19190*/  LDL.LU.64 R48, [R1+0xcc0] ;  /* 0x000cc00001307983 */ /* 0x000eb60000300a00 */
[----:B------:R-:W-:Y:S03]  /*191a0*/  @!UPT UIADD3 URZ, URZ, URZ, URZ ;  /* 0x0000003f3f3ff290 */ /* 0x000fe6000fffe03f */
[----:B------:R-:W-:Y:S04]  /*191b0*/  STL.64 [R1+0x680], R60 ;  /* 0x0006803c01007387 */ /* 0x000fe80000100a00 */
[----:B------:R-:W-:Y:S04]  /*191c0*/  STL.64 [R1+0x688], R62 ;  /* 0x0006883e01007387 */ /* 0x000fe80000100a00 */
[----:B------:R-:W2:Y:S04]  /*191d0*/  LDL.LU.64 R50, [R1+0xcc8] ;  /* 0x000cc80001327983 */ /* 0x000ea80000300a00 */
[----:B------:R-:W-:Y:S04]  /*191e0*/  STL.64 [R1+0x810], R56 ;  /* 0x0008103801007387 */ /* 0x000fe80000100a00 */
[----:B------:R2:W-:Y:S02]  /*191f0*/  STL.64 [R1+0x818], R58 ;  /* 0x0008183a01007387 */ /* 0x0005e40000100a00 */
[-C--:B--2---:R-:W-:Y:S08]  /*19200*/  HMMA.1688.F32.TF32 R56, R164, R28.reuse, R52 ;  /* 0x0000001ca438723c */ /* 0x084ff00000081034 */
[-C--:B------:R-:W-:Y:S01]  /*19210*/  HMMA.1688.F32.TF32 R52, R160, R28.reuse, R32 ;  /* 0x0000001ca034723c */ /* 0x080fe20000081020 */
[----:B------:R-:W2:Y:S11]  /*19220*/  LDL.LU.64 R32, [R1+0xbd0] ;  /* 0x000bd00001207983 */ /* 0x000eb60000300a00 */
[----:B------:R-:W-:Y:S03]  /*19230*/  @!UPT UIADD3 URZ, URZ, URZ, URZ ;  /* 0x0000003f3f3ff290 */ /* 0x000fe6000fffe03f */
[----:B------:R-:W-:Y:S04]  /*19240*/  STL.64 [R1+0xb60], R56 ;  /* 0x000b603801007387 */ /* 0x000fe80000100a00 */
[----:B------:R-:W-:Y:S04]  /*19250*/  STL.64 [R1+0xb68], R58 ;  /* 0x000b683a01007387 */ /* 0x000fe80000100a00 */
[----:B------:R-:W2:Y:S04]  /*19260*/  LDL.LU.64 R34, [R1+0xbd8] ;  /* 0x000bd80001227983 */ /* 0x000ea80000300a00 */
[----:B------:R-:W-:Y:S04]  /*19270*/  STL.64 [R1+0xc60], R52 ;  /* 0x000c603401007387 */ /* 0x000fe80000100a00 */
[----:B------:R3:W-:Y:S02]  /*19280*/  STL.64 [R1+0xc68], R54 ;  /* 0x000c683601007387 */ /* 0x0007e40000100a00 */
[-C--:B---3--:R-:W-:Y:S02]  /*19290*/  HMMA.1688.F32.TF32 R52, R156, R28.reuse, R44 ;  /* 0x0000001c9c34723c */ /* 0x088fe4000008102c */
[----:B------:R-:W3:Y:S04]  /*192a0*/  LDL.LU.64 R44, [R1+0xa30] ;  /* 0x000a3000012c7983 */ /* 0x000ee80000300a00 */
[----:B------:R-:W3:Y:S11]  /*192b0*/  LDL.LU.64 R46, [R1+0xa38] ;  /* 0x000a3800012e7983 */ /* 0x000ef60000300a00 */
[----:B------:R-:W-:Y:S06]  /*192c0*/  @!UPT UIADD3 URZ, URZ, URZ, URZ ;  /* 0x0000003f3f3ff290 */ /* 0x000fec000fffe03f */
[----:B------:R-:W-:Y:S04]  /*192d0*/  STL.64 [R1+0xef0], R52 ;  /* 0x000ef03401007387 */ /* 0x000fe80000100a00 */
[----:B------:R4:W-:Y:S02]  /*192e0*/  STL.64 [R1+0xef8], R54 ;  /* 0x000ef83601007387 */ /* 0x0009e40000100a00 */
[-C--:B----4-:R-:W-:Y:S02]  /*192f0*/  HMMA.1688.F32.TF32 R52, R152, R28.reuse, R40 ;  /* 0x0000001c9834723c */ /* 0x090fe40000081028 */
[----:B------:R-:W4:Y:S04]  /*19300*/  LDL.LU.64 R40, [R1+0x7d0] ;  /* 0x0007d00001287983 */ /* 0x000f280000300a00 */
[----:B------:R-:W4:Y:S11]  /*19310*/  LDL.LU.64 R42, [R1+0x7d8] ;  /* 0x0007d800012a7983 */ /* 0x000f360000300a00 */
[----:B------:R-:W-:Y:S06]  /*19320*/  @!UPT UIADD3 URZ, URZ, URZ, URZ ;  /* 0x0000003f3f3ff290 */ /* 0x000fec000fffe03f */
[----:B------:R-:W-:Y:S04]  /*19330*/  STL.64 [R1+0x1020], R52 ;  /* 0x0010203401007387 */ /* 0x000fe80000100a00 */
[----:B------:R1:W-:Y:S02]  /*19340*/  STL.64 [R1+0x1028], R54 ;  /* 0x0010283601007387 */ /* 0x0003e40000100a00 */
[-C--:B-1----:R-:W-:Y:S02]  /*19350*/  HMMA.1688.F32.TF32 R52, R140, R28.reuse, R36 ;  /* 0x0000001c8c34723c */ /* 0x082fe40000081024 */
[----:B------:R-:W4:Y:S04]  /*19360*/  LDL.LU.64 R36, [R1+0x630] ;  /* 0x0006300001247983 */ /* 0x000f280000300a00 */
[----:B------:R-:W4:Y:S02]  /*19370*/  LDL.LU.64 R38, [R1+0x638] ;  /* 0x0006380001267983 */ /* 0x000f240000300a00 */
[-C--:B------:R-:W-:Y:S11]  /*19380*/  HMMA.1688.F32.TF32 R64, R148, R28.reuse, R244 ;  /* 0x0000001c9440723c */ /* 0x080ff600000810f4 */
[----:B------:R-:W-:Y:S04]  /*19390*/  @!UPT UIADD3 URZ, URZ, URZ, URZ ;  /* 0x0000003f3f3ff290 */ /* 0x000fe8000fffe03f */
[----:B------:R-:W-:Y:S04]  /*193a0*/  STL.64 [R1+0x1170], R52 ;  /* 0x0011703401007387 */ /* 0x000fe80000100a00 */
[----:B------:R1:W-:Y:S04]  /*193b0*/  STL.64 [R1+0x1178], R54 ;  /* 0x0011783601007387 */ /* 0x0003e80000100a00 */
[----:B------:R-:W4:Y:S04]  /*193c0*/  LDL.LU.64 R60, [R1+0x540] ;  /* 0x00054000013c7983 */ /* 0x000f280000300a00 */
[----:B------:R-:W4:Y:S01]  /*193d0*/  LDL.LU.64 R62, [R1+0x548] ;  /* 0x00054800013e7983 */ /* 0x000f220000300a00 */
[----:B-1----:R-:W-:Y:S03]  /*193e0*/  HMMA.1688.F32.TF32 R52, R144, R28, R16 ;  /* 0x0000001c9034723c */ /* 0x002fe60000081010 */
[----:B------:R-:W4:Y:S04]  /*193f0*/  LDL.LU.64 R56, [R1+0x3e0] ;  /* 0x0003e00001387983 */ /* 0x000f280000300a00 */
[----:B------:R-:W4:Y:S04]  /*19400*/  LDL.LU.64 R58, [R1+0x3e8] ;  /* 0x0003e800013a7983 */ /* 0x000f280000300a00 */
[----:B------:R-:W-:Y:S04]  /*19410*/  STL.64 [R1+0x1220], R64 ;  /* 0x0012204001007387 */ /* 0x000fe80000100a00 */
[----:B------:R-:W-:Y:S01]  /*19420*/  STL.64 [R1+0x1228], R66 ;  /* 0x0012284201007387 */ /* 0x000fe20000100a00 */
[-C--:B--2---:R-:W-:Y:S03]  /*19430*/  HMMA.1688.F32.TF32 R16, R200, R24.reuse, R48 ;  /* 0x00000018c810723c */ /* 0x084fe60000081030 */
[----:B------:R-:W2:Y:S04]  /*19440*/  LDL.LU.64 R48, [R1+0x1d0] ;  /* 0x0001d00001307983 */ /* 0x000ea80000300a00 */
[----:B------:R1:W-:Y:S04]  /*19450*/  STL.64 [R1+0x12d0], R52 ;  /* 0x0012d03401007387 */ /* 0x0003e80000100a00 */
[----:B------:R1:W-:Y:S04]  /*19460*/  STL.64 [R1+0x12d8], R54 ;  /* 0x0012d83601007387 */ /* 0x0003e80000100a00 */
[----:B------:R-:W2:Y:S08]  /*19470*/  LDL.LU.64 R50, [R1+0x1d8] ;  /* 0x0001d80001327983 */ /* 0x000eb00000300a00 */
[----:B------:R-:W-:Y:S04]  /*19480*/  STL.64 [R1+0x300], R16 ;  /* 0x0003001001007387 */ /* 0x000fe80000100a00 */
[----:B------:R1:W-:Y:S04]  /*19490*/  STL.64 [R1+0x308], R18 ;  /* 0x0003081201007387 */ /* 0x0003e80000100a00 */
[----:B-1----:R-:W2:Y:S04]  /*194a0*/  LDL.LU.64 R52, [R1+0x130] ;  /* 0x0001300001347983 */ /* 0x002ea80000300a00 */
[----:B------:R-:W2:Y:S01]  /*194b0*/  LDL.LU.64 R54, [R1+0x138] ;  /* 0x0001380001367983 */ /* 0x000ea20000300a00 */
[-C--:B------:R-:W-:Y:S11]  /*194c0*/  HMMA.1688.F32.TF32 R16, R196, R24.reuse, R32 ;  /* 0x00000018c410723c */ /* 0x080ff60000081020 */
[----:B------:R-:W-:Y:S11]  /*194d0*/  @!UPT UIADD3 URZ, URZ, URZ, URZ ;  /* 0x0000003f3f3ff290 */ /* 0x000ff6000fffe03f */
[----:B------:R-:W-:Y:S02]  /*194e0*/  @!UPT UIADD3 URZ, URZ, URZ, URZ ;  /* 0x0000003f3f3ff290 */ /* 0x000fe4000fffe03f */
[----:B------:R-:W-:Y:S02]  /*194f0*/  IMAD.MOV.U32 R35, RZ, RZ, R17 ;  /* 0x000000ffff237224 */ /* 0x000fe400078e0011 */
[----:B------:R-:W-:Y:S01]  /*19500*/  IMAD.MOV.U32 R34, RZ, RZ, R16 ;  /* 0x000000ffff227224 */ /* 0x000fe200078e0010 */
[----:B------:R3:W-:Y:S04]  /*19510*/  STL.64 [R1+0x318], R18 ;  /* 0x0003181201007387 */ /* 0x0007e80000100a00 */
[----:B------:R-:W-:Y:S04]  /*19520*/  STL [R1+0x22ec], R35 ;  /* 0x0022ec2301007387 */ /* 0x000fe80000100800 */
[----:B------:R-:W-:Y:S01]  /*19530*/  STL [R1+0x22e8], R34 ;  /* 0x0022e82201007387 */ /* 0x000fe20000100800 */
[-C--:B---3--:R-:W-:Y:S03]  /*19540*/  HMMA.1688.F32.TF32 R16, R192, R24.reuse, R44 ;  /* 0x00000018c010723c */ /* 0x088fe6000008102c */
[----:B------:R-:W3:Y:S04]  /*19550*/  LDL.LU.64 R44, [R1+0x70] ;  /* 0x00007000012c7983 */ /* 0x000ee80000300a00 */
[----:B------:R-:W3:Y:S11]  /*19560*/  LDL.LU.64 R46, [R1+0x78] ;  /* 0x00007800012e7983 */ /* 0x000ef60000300a00 */
[----:B------:R-:W-:Y:S05]  /*19570*/  @!UPT UIADD3 URZ, URZ, URZ, URZ ;  /* 0x0000003f3f3ff290 */ /* 0x000fea000fffe03f */
        /* <DEDUP_REMOVED lines=10> */
[----:B------:R-:W4:Y:S11]  /*19620*/  LDL.LU.64 R38, [R1+0x38] ;  /* 0x0000380001267983 */ /* 0x000f360000300a00 */
[----:B------:R-:W-:Y:S06]  /*19630*/  @!UPT UIADD3 URZ, URZ, URZ, URZ ;  /* 0x0000003f3f3ff290 */ /* 0x000fec000fffe03f */
[----:B------:R1:W-:Y:S04]  /*19640*/  STL.64 [R1+0x350], R16 ;  /* 0x0003501001007387 */ /* 0x0003e80000100a00 */
[----:B------:R1:W-:Y:S04]  /*19650*/  STL.64 [R1+0x358], R18 ;  /* 0x0003581201007387 */ /* 0x0003e80000100a00 */
[----:B-1----:R-:W4:Y:S04]  /*19660*/  LDL.LU.64 R16, [R1+0x10] ;  /* 0x0000100001107983 */ /* 0x002f280000300a00 */
[----:B------:R-:W4:Y:S01]  /*19670*/  LDL.LU.64 R18, [R1+0x18] ;  /* 0x0000180001127983 */ /* 0x000f220000300a00 */
[-C--:B------:R-:W-:Y:S08]  /*19680*/  HMMA.1688.F32.TF32 R32, R180, R24.reuse, R60 ;  /* 0x00000018b420723c */ /* 0x080ff0000008103c */
[-C--:B------:R-:W-:Y:S11]  /*19690*/  HMMA.1688.F32.TF32 R56, R176, R24.reuse, R56 ;  /* 0x00000018b038723c */ /* 0x080ff60000081038 */
[----:B------:R-:W-:Y:S05]  /*196a0*/  @!UPT UIADD3 URZ, URZ, URZ, URZ ;  /* 0x0000003f3f3ff290 */ /* 0x000fea000fffe03f */
[----:B------:R-:W-:Y:S01]  /*196b0*/  MOV R28, R35 ;  /* 0x00000023001c7202 */ /* 0x000fe20000000f00 */
[----:B------:R-:W-:Y:S01]  /*196c0*/  IMAD.MOV.U32 R29, RZ, RZ, R34 ;  /* 0x000000ffff1d7224 */ /* 0x000fe200078e0022 */
[----:B------:R2:W-:Y:S04]  /*196d0*/  STL.64 [R1+0x360], R32 ;  /* 0x0003602001007387 */ /* 0x0005e80000100a00 */
[----:B------:R-:W-:Y:S04]  /*196e0*/  STL [R1+0x213c], R28 ;  /* 0x00213c1c01007387 */ /* 0x000fe80000100800 */
[----:B------:R-:W-:Y:S01]  /*196f0*/  STL [R1+0x2138], R29 ;  /* 0x0021381d01007387 */ /* 0x000fe20000100800 */
[-C--:B--2---:R-:W-:Y:S03]  /*19700*/  HMMA.1688.F32.TF32 R32, R172, R24.reuse, R48 ;  /* 0x00000018ac20723c */ /* 0x084fe60000081030 */
[----:B------:R-:W2:Y:S04]  /*19710*/  LDL.LU.64 R48, [R1+0xde0] ;  /* 0x000de00001307983 */ /* 0x000ea80000300a00 */
[----:B------:R-:W-:Y:S04]  /*19720*/  STL.64 [R1+0x400], R56 ;  /* 0x0004003801007387 */ /* 0x000fe80000100a00 */
[----:B------:R-:W-:Y:S04]  /*19730*/  STL.64 [R1+0x408], R58 ;  /* 0x0004083a01007387 */ /* 0x000fe80000100a00 */
[----:B------:R-:W2:Y:S08]  /*19740*/  LDL.LU.64 R50, [R1+0xde8] ;  /* 0x000de80001327983 */ /* 0x000eb00000300a00 */
[----:B------:R1:W-:Y:S04]  /*19750*/  STL.64 [R1+0x540], R32 ;  /* 0x0005402001007387 */ /* 0x0003e80000100a00 */
[----:B------:R1:W-:Y:S04]  /*19760*/  STL.64 [R1+0x548], R34 ;  /* 0x0005482201007387 */ /* 0x0003e80000100a00 */
[----:B-1----:R-:W2:Y:S04]  /*19770*/  LDL.LU.64 R32, [R1+0xc90] ;  /* 0x000c900001207983 */ /* 0x002ea80000300a00 */
[----:B------:R-:W2:Y:S01]  /*19780*/  LDL.LU.64 R34, [R1+0xc98] ;  /* 0x000c980001227983 */ /* 0x000ea20000300a00 */
[-C--:B------:R-:W-:Y:S11]  /*19790*/  HMMA.1688.F32.TF32 R52, R168, R24.reuse, R52 ;  /* 0x00000018a834723c */ /* 0x080ff60000081034 */
[----:B------:R-:W-:Y:S11]  /*197a0*/  @!UPT UIADD3 URZ, URZ, URZ, URZ ;  /* 0x0000003f3f3ff290 */ /* 0x000ff6000fffe03f */
[----:B------:R-:W-:Y:S01]  /*197b0*/  @!UPT UIADD3 URZ, URZ, URZ, URZ ;  /* 0x0000003f3f3ff290 */ /* 0x000fe2000fffe03f */
        /* <DEDUP_REMOVED lines=23> */
[-C--:B------:R-:W-:Y:S08]  /*19930*/  HMMA.1688.F32.TF32 R60, R140, R24.reuse, R248 ;  /* 0x000000188c3c723c */ /* 0x080ff000000810f8 */
[-C--:B------:R-:W-:Y:S07]  /*19940*/  HMMA.1688.F32.TF32 R56, R148, R24.reuse, R236 ;  /* 0x000000189438723c */ /* 0x080fee00000810ec */
[----:B------:R-:W-:Y:S04]  /*19950*/  STL.64 [R1+0xf00], R52 ;  /* 0x000f003401007387 */ /* 0x000fe80000100a00 */
[----:B------:R1:W-:Y:S04]  /*19960*/  STL.64 [R1+0xf08], R54 ;  /* 0x000f083601007387 */ /* 0x0003e80000100a00 */
[----:B------:R-:W4:Y:S04]  /*19970*/  LDL.LU.64 R64, [R1+0x4a0] ;  /* 0x0004a00001407983 */ /* 0x000f280000300a00 */
[----:B------:R-:W4:Y:S01]  /*19980*/  LDL.LU.64 R66, [R1+0x4a8] ;  /* 0x0004a80001427983 */ /* 0x000f220000300a00 */
[----:B-1----:R-:W-:Y:S03]  /*19990*/  HMMA.1688.F32.TF32 R52, R144, R24, R12 ;  /* 0x000000189034723c */ /* 0x002fe6000008100c */
[----:B------:R1:W-:Y:S04]  /*199a0*/  STL.64 [R1+0x1050], R60 ;  /* 0x0010503c01007387 */ /* 0x0003e80000100a00 */
[----:B------:R1:W-:Y:S04]  /*199b0*/  STL.64 [R1+0x1058], R62 ;  /* 0x0010583e01007387 */ /* 0x0003e80000100a00 */
[----:B------:R-:W-:Y:S04]  /*199c0*/  STL.64 [R1+0x1160], R56 ;  /* 0x0011603801007387 */ /* 0x000fe80000100a00 */
[----:B------:R-:W-:Y:S04]  /*199d0*/  STL.64 [R1+0x1168], R58 ;  /* 0x0011683a01007387 */ /* 0x000fe80000100a00 */
[----:B-1----:R-:W4:Y:S04]  /*199e0*/  LDL.LU.64 R60, [R1+0x390] ;  /* 0x00039000013c7983 */ /* 0x002f280000300a00 */
[----:B------:R-:W-:Y:S04]  /*199f0*/  STL.64 [R1+0x1210], R52 ;  /* 0x0012103401007387 */ /* 0x000fe80000100a00 */
[----:B------:R-:W-:Y:S04]  /*19a00*/  STL.64 [R1+0x1218], R54 ;  /* 0x0012183601007387 */ /* 0x000fe80000100a00 */
[----:B------:R-:W4:Y:S01]  /*19a10*/  LDL.LU.64 R62, [R1+0x398] ;  /* 0x00039800013e7983 */ /* 0x000f220000300a00 */
[-C--:B--2---:R-:W-:Y:S11]  /*19a20*/  HMMA.1688.F32.TF32 R12, R200, R20.reuse, R48 ;  /* 0x00000014c80c723c */ /* 0x084ff60000081030 */
[----:B------:R-:W-:Y:S11]  /*19a30*/  @!UPT UIADD3 URZ, URZ, URZ, URZ ;  /* 0x0000003f3f3ff290 */ /* 0x000ff6000fffe03f */
[----:B------:R-:W-:Y:S01]  /*19a40*/  @!UPT UIADD3 URZ, URZ, URZ, URZ ;  /* 0x0000003f3f3ff290 */ /* 0x000fe2000fffe03f */
[----:B------:R-:W-:Y:S04]  /*19a50*/  STL.64 [R1+0x240], R12 ;  /* 0x0002400c01007387 */ /* 0x000fe80000100a00 */
[----:B------:R1:W-:Y:S02]  /*19a60*/  STL.64 [R1+0x248], R14 ;  /* 0x0002480e01007387 */ /* 0x0003e40000100a00 */
[-C--:B-1----:R-:W-:Y:S02]  /*19a70*/  HMMA.1688.F32.TF32 R12, R196, R20.reuse, R32 ;  /* 0x00000014c40c723c */ /* 0x082fe40000081020 */
[----:B------:R-:W2:Y:S04]  /*19a80*/  LDL.LU.64 R32, [R1+0x180] ;  /* 0x0001800001207983 */ /* 0x000ea80000300a00 */
[----:B------:R-:W2:Y:S11]  /*19a90*/  LDL.LU.64 R34, [R1+0x188] ;  /* 0x0001880001227983 */ /* 0x000eb60000300a00 */
[----:B------:R-:W-:Y:S06]  /*19aa0*/  @!UPT UIADD3 URZ, URZ, URZ, URZ ;  /* 0x0000003f3f3ff290 */ /* 0x000fec000fffe03f */
[----:B------:R-:W-:Y:S04]  /*19ab0*/  STL.64 [R1+0x250], R12 ;  /* 0x0002500c01007387 */ /* 0x000fe80000100a00 */
[----:B------:R3:W-:Y:S04]  /*19ac0*/  STL.64 [R1+0x258], R14 ;  /* 0x0002580e01007387 */ /* 0x0007e80000100a00 */
[----:B------:R-:W2:Y:S04]  /*19ad0*/  LDL.LU.64 R48, [R1+0x100] ;  /* 0x0001000001307983 */ /* 0x000ea80000300a00 */
[----:B------:R-:W2:Y:S01]  /*19ae0*/  LDL.LU.64 R50, [R1+0x108] ;  /* 0x0001080001327983 */ /* 0x000ea20000300a00 */
[-C--:B---3--:R-:W-:Y:S11]  /*19af0*/  HMMA.1688.F32.TF32 R12, R192, R20.reuse, R44 ;  /* 0x00000014c00c723c */ /* 0x088ff6000008102c */
[----:B------:R-:W-:Y:S11]  /*19b00*/  @!UPT UIADD3 URZ, URZ, URZ, URZ ;  /* 0x0000003f3f3ff290 */ /* 0x000ff6000fffe03f */
[----:B------:R-:W-:Y:S01]  /*19b10*/  @!UPT UIADD3 URZ, URZ, URZ, URZ ;  /* 0x0000003f3f3ff290 */ /* 0x000fe2000fffe03f */
[----:B------:R-:W-:Y:S04]  /*19b20*/  STL.64 [R1+0x260], R12 ;  /* 0x0002600c01007387 */ /* 0x000fe80000100a00 */
[----:B------:R4:W-:Y:S04]  /*19b30*/  STL.64 [R1+0x268], R14 ;  /* 0x0002680e01007387 */ /* 0x0009e80000100a00 */
[----:B------:R-:W3:Y:S04]  /*19b40*/  LDL.LU.64 R44, [R1+0xf0] ;  /* 0x0000f000012c7983 */ /* 0x000ee80000300a00 */
[----:B------:R-:W3:Y:S01]  /*19b50*/  LDL.LU.64 R46, [R1+0xf8] ;  /* 0x0000f800012e7983 */ /* 0x000ee20000300a00 */
[-C--:B----4-:R-:W-:Y:S11]  /*19b60*/  HMMA.1688.F32.TF32 R12, R188, R20.reuse, R40 ;  /* 0x00000014bc0c723c */ /* 0x090ff60000081028 */
[----:B------:R-:W-:Y:S11]  /*19b70*/  @!UPT UIADD3 URZ, URZ, URZ, URZ ;  /* 0x0000003f3f3ff290 */ /* 0x000ff6000fffe03f */
[----:B------:R-:W-:Y:S01]  /*19b80*/  @!UPT UIADD3 URZ, URZ, URZ, URZ ;  /* 0x0000003f3f3ff290 */ /* 0x000fe2000fffe03f */
[----:B------:R-:W-:Y:S04]  /*19b90*/  STL.64 [R1+0x270], R12 ;  /* 0x0002700c01007387 */ /* 0x000fe80000100a00 */
[----:B------:R1:W-:Y:S04]  /*19ba0*/  STL.64 [R1+0x278], R14 ;  /* 0x0002780e01007387 */ /* 0x0003e80000100a00 */
[----:B------:R-:W4:Y:S04]  /*19bb0*/  LDL.LU.64 R40, [R1+0xe0] ;  /* 0x0000e00001287983 */ /* 0x000f280000300a00 */
[----:B------:R-:W4:Y:S01]  /*19bc0*/  LDL.LU.64 R42, [R1+0xe8] ;  /* 0x0000e800012a7983 */ /* 0x000f220000300a00 */
[-C--:B-1----:R-:W-:Y:S11]  /*19bd0*/  HMMA.1688.F32.TF32 R12, R184, R20.reuse, R36 ;  /* 0x00000014b80c723c */ /* 0x082ff60000081024 */
[----:B------:R-:W-:Y:S11]  /*19be0*/  @!UPT UIADD3 URZ, URZ, URZ, URZ ;  /* 0x0000003f3f3ff290 */ /* 0x000ff6000fffe03f */
[----:B------:R-:W-:Y:S01]  /*19bf0*/  @!UPT UIADD3 URZ, URZ, URZ, URZ ;  /* 0x0000003f3f3ff290 */ /* 0x000fe2000fffe03f */
[----:B------:R-:W-:Y:S04]  /*19c00*/  STL.64 [R1+0x2a0], R12 ;  /* 0x0002a00c01007387 */ /* 0x000fe80000100a00 */
[----:B------:R1:W-:Y:S04]  /*19c10*/  STL.64 [R1+0x2a8], R14 ;  /* 0x0002a80e01007387 */ /* 0x0003e80000100a00 */
[----:B------:R-:W4:Y:S04]  /*19c20*/  LDL.LU.64 R36, [R1+0xd0] ;  /* 0x0000d00001247983 */ /* 0x000f280000300a00 */
[----:B------:R-:W4:Y:S04]  /*19c30*/  LDL.LU.64 R38, [R1+0xd8] ;  /* 0x0000d80001267983 */ /* 0x000f280000300a00 */
[----:B------:R-:W4:Y:S04]  /*19c40*/  LDL.LU.64 R56, [R1+0xc0] ;  /* 0x0000c00001387983 */ /* 0x000f280000300a00 */
[----:B------:R-:W4:Y:S01]  /*19c50*/  LDL.LU.64 R58, [R1+0xc8] ;  /* 0x0000c800013a7983 */ /* 0x000f220000300a00 */
[----:B-1----:R-:W-:Y:S03]  /*19c60*/  HMMA.1688.F32.TF32 R12, R180, R20, R16 ;  /* 0x00000014b40c723c */ /* 0x002fe60000081010 */
[----:B------:R-:W4:Y:S04]  /*19c70*/  LDL.LU.64 R52, [R1+0xb0] ;  /* 0x0000b00001347983 */ /* 0x000f280000300a00 */
[----:B------:R-:W4:Y:S04]  /*19c80*/  LDL.LU.64 R54, [R1+0xb8] ;  /* 0x0000b80001367983 */ /* 0x000f280000300a00 */
[----:B------:R-:W1:Y:S11]  /*19c90*/  LDSM.16.M88.4 R16, [R5+0x44000] ;  /* 0x044000000510783b */ /* 0x000e760000000200 */
[----:B------:R-:W-:Y:S01]  /*19ca0*/  @!UPT UIADD3 URZ, URZ, URZ, URZ ;  /* 0x0000003f3f3ff290 */ /* 0x000fe2000fffe03f */
[----:B------:R-:W-:Y:S01]  /*19cb0*/  STL [R1+0x294], R13 ;  /* 0x0002940d01007387 */ /* 0x000fe20000100800 */
[----:B------:R-:W-:-:S03]  /*19cc0*/  IMAD.MOV.U32 R29, RZ, RZ, R12 ;  /* 0x000000ffff1d7224 */ /* 0x000fc600078e000c */
[----:B------:R1:W-:Y:S02]  /*19cd0*/  STL.64 [R1+0x298], R14 ;  /* 0x0002980e01007387 */ /* 0x0003e40000100a00 */
[-C--:B-1----:R-:W-:Y:S02]  /*19ce0*/  HMMA.1688.F32.TF32 R12, R176, R20.reuse, R64 ;  /* 0x00000014b00c723c */ /* 0x082fe40000081040 */
[----:B------:R-:W-:Y:S06]  /*19cf0*/  STL [R1+0x2140], R29 ;  /* 0x0021401d01007387 */ /* 0x000fec0000100800 */
[-C--:B------:R-:W-:Y:S11]  /*19d00*/  HMMA.1688.F32.TF32 R64, R172, R20.reuse, R60 ;  /* 0x00000014ac40723c */ /* 0x080ff6000008103c */
[----:B------:R-:W-:Y:S05]  /*19d10*/  @!UPT UIADD3 URZ, URZ, URZ, URZ ;  /* 0x0000003f3f3ff290 */ /* 0x000fea000fffe03f */
[----:B------:R-:W-:Y:S02]  /*19d20*/  IMAD.MOV.U32 R24, RZ, RZ, R15 ;  /* 0x000000ffff187224 */ /* 0x000fe400078e000f */
[----:B------:R-:W-:Y:S01]  /*19d30*/  IMAD.MOV.U32 R25, RZ, RZ, R14 ;  /* 0x000000ffff197224 */ /* 0x000fe200078e000e */
[----:B------:R-:W-:Y:S04]  /*19d40*/  STL.64 [R1+0x280], R12 ;  /* 0x0002800c01007387 */ /* 0x000fe80000100a00 */
[----:B------:R-:W-:Y:S04]  /*19d50*/  STL [R1+0x2148], R24 ;  /* 0x0021481801007387 */ /* 0x000fe80000100800 */
[----:B------:R-:W-:Y:S04]  /*19d60*/  STL [R1+0x2144], R25 ;  /* 0x0021441901007387 */ /* 0x000fe80000100800 */
[----:B------:R-:W1:Y:S01]  /*19d70*/  LDSM.16.M88.4 R12, [R5+0x44800] ;  /* 0x04480000050c783b */ /* 0x000e620000000200 */
[-C--:B--2---:R-:W-:Y:S03]  /*19d80*/  HMMA.1688.F32.TF32 R60, R168, R20.reuse, R32 ;  /* 0x00000014a83c723c */ /* 0x084fe60000081020 */
[----:B------:R-:W2:Y:S04]  /*19d90*/  LDL.LU.64 R32, [R1+0xe90] ;  /* 0x000e900001207983 */ /* 0x000ea80000300a00 */
[----:B------:R-:W-:Y:S04]  /*19da0*/  STL.64 [R1+0x3e0], R64 ;  /* 0x0003e04001007387 */ /* 0x000fe80000100a00 */
[----:B------:R-:W-:Y:S04]  /*19db0*/  STL.64 [R1+0x3e8], R66 ;  /* 0x0003e84201007387 */ /* 0x000fe80000100a00 */
[----:B------:R-:W2:Y:S08]  /*19dc0*/  LDL.LU.64 R34, [R1+0xe98] ;  /* 0x000e980001227983 */ /* 0x000eb00000300a00 */
[----:B------:R-:W-:Y:S04]  /*19dd0*/  STL.64 [R1+0x4f0], R60 ;  /* 0x0004f03c01007387 */ /* 0x000fe80000100a00 */
[----:B------:R1:W-:Y:S02]  /*19de0*/  STL.64 [R1+0x4f8], R62 ;  /* 0x0004f83e01007387 */ /* 0x0003e40000100a00 */
[-C--:B-1----:R-:W-:Y:S02]  /*19df0*/  HMMA.1688.F32.TF32 R60, R164, R20.reuse, R48 ;  /* 0x00000014a43c723c */ /* 0x082fe40000081030 */
[----:B------:R-:W2:Y:S04]  /*19e00*/  LDL.LU.64 R48, [R1+0xdc0] ;  /* 0x000dc00001307983 */ /* 0x000ea80000300a00 */
[----:B------:R-:W2:Y:S11]  /*19e10*/  LDL.LU.64 R50, [R1+0xdc8] ;  /* 0x000dc80001327983 */ /* 0x000eb60000300a00 */
[----:B------:R-:W-:Y:S06]  /*19e20*/  @!UPT UIADD3 URZ, URZ, URZ, URZ ;  /* 0x0000003f3f3ff290 */ /* 0x000fec000fffe03f */
        /* <DEDUP_REMOVED lines=19> */
[----:B------:R1:W-:Y:S04]  /*19f60*/  STL.64 [R1+0xd40], R60 ;  /* 0x000d403c01007387 */ /* 0x0003e80000100a00 */
[----:B------:R1:W-:Y:S04]  /*19f70*/  STL.64 [R1+0xd48], R62 ;  /* 0x000d483e01007387 */ /* 0x0003e80000100a00 */
[----:B------:R-:W4:Y:S04]  /*19f80*/  LDL.LU.64 R64, [R1+0x710] ;  /* 0x0007100001407983 */ /* 0x000f280000300a00 */
[----:B------:R-:W-:Y:S04]  /*19f90*/  STL.64 [R1+0xf20], R56 ;  /* 0x000f203801007387 */ /* 0x000fe80000100a00 */
[----:B------:R-:W-:Y:S04]  /*19fa0*/  STL.64 [R1+0xf28], R58 ;  /* 0x000f283a01007387 */ /* 0x000fe80000100a00 */
[----:B------:R-:W4:Y:S01]  /*19fb0*/  LDL.LU.64 R66, [R1+0x718] ;  /* 0x0007180001427983 */ /* 0x000f220000300a00 */
[-C--:B------:R-:W-:Y:S11]  /*19fc0*/  HMMA.1688.F32.TF32 R52, R148, R20.reuse, R52 ;  /* 0x000000149434723c */ /* 0x080ff60000081034 */
[----:B------:R-:W-:Y:S11]  /*19fd0*/  @!UPT UIADD3 URZ, URZ, URZ, URZ ;  /* 0x0000003f3f3ff290 */ /* 0x000ff6000fffe03f */
[----:B------:R-:W-:Y:S01]  /*19fe0*/  @!UPT UIADD3 URZ, URZ, URZ, URZ ;  /* 0x0000003f3f3ff290 */ /* 0x000fe2000fffe03f */
[----:B------:R-:W-:Y:S04]  /*19ff0*/  STL.64 [R1+0x1040], R52 ;  /* 0x0010403401007387 */ /* 0x000fe80000100a00 */
[----:B------:R1:W-:Y:S04]  /*1a000*/  STL.64 [R1+0x1048], R54 ;  /* 0x0010483601007387 */ /* 0x0003e80000100a00 */
[----:B-1----:R-:W4:Y:S04]  /*1a010*/  LDL.LU.64 R60, [R1+0x5b0] ;  /* 0x0005b000013c7983 */ /* 0x002f280000300a00 */
[----:B------:R-:W4:Y:S01]  /*1a020*/  LDL.LU.64 R62, [R1+0x5b8] ;  /* 0x0005b800013e7983 */ /* 0x000f220000300a00 */
[----:B------:R-:W-:Y:S03]  /*1a030*/  HMMA.1688.F32.TF32 R52, R144, R20, R8 ;  /* 0x000000149034723c */ /* 0x000fe60000081008 */
[----:B------:R-:W4:Y:S11]  /*1a040*/  LDL.LU.64 R56, [R1+0x490] ;  /* 0x0004900001387983 */ /* 0x000f360000300a00 */
[----:B------:R-:W-:Y:S09]  /*1a050*/  @!UPT UIADD3 URZ, URZ, URZ, URZ ;  /* 0x0000003f3f3ff290 */ /* 0x000ff2000fffe03f */
[----:B------:R-:W-:Y:S04]  /*1a060*/  STL.64 [R1+0x1150], R52 ;  /* 0x0011503401007387 */ /* 0x000fe80000100a00 */
[----:B------:R-:W-:Y:S04]  /*1a070*/  STL.64 [R1+0x1158], R54 ;  /* 0x0011583601007387 */ /* 0x000fe80000100a00 */
[----:B------:R-:W4:Y:S01]  /*1a080*/  LDL.LU.64 R58, [R1+0x498] ;  /* 0x00049800013a7983 */ /* 0x000f220000300a00 */
[-C--:B--2---:R-:W-:Y:S11]  /*1a090*/  HMMA.1688.F32.TF32 R8, R200, R16.reuse, R32 ;  /* 0x00000010c808723c */ /* 0x084ff60000081020 */
[----:B------:R-:W-:Y:S11]  /*1a0a0*/  @!UPT UIADD3 URZ, URZ, URZ, URZ ;  /* 0x0000003f3f3ff290 */ /* 0x000ff6000fffe03f */
[----:B------:R-:W-:Y:S01]  /*1a0b0*/  @!UPT UIADD3 URZ, URZ, URZ, URZ ;  /* 0x0000003f3f3ff290 */ /* 0x000fe2000fffe03f */
[----:B------:R-:W-:Y:S04]  /*1a0c0*/  STL.64 [R1+0x100], R8 ;  /* 0x0001000801007387 */ /* 0x000fe80000100a00 */
[----:B------:R1:W-:Y:S04]  /*1a0d0*/  STL.64 [R1+0x108], R10 ;  /* 0x0001080a01007387 */ /* 0x0003e80000100a00 */
[----:B------:R-:W2:Y:S04]  /*1a0e0*/  LDL.LU.64 R32, [R1+0x380] ;  /* 0x0003800001207983 */ /* 0x000ea80000300a00 */
[----:B------:R-:W2:Y:S01]  /*1a0f0*/  LDL.LU.64 R34, [R1+0x388] ;  /* 0x0003880001227983 */ /* 0x000ea20000300a00 */
[-C--:B-1----:R-:W-:Y:S03]  /*1a100*/  HMMA.1688.F32.TF32 R8, R196, R16.reuse, R48 ;  /* 0x00000010c408723c */ /* 0x082fe60000081030 */
[----:B------:R-:W2:Y:S04]  /*1a110*/  LDL.LU.64 R52, [R1+0x2c0] ;  /* 0x0002c00001347983 */ /* 0x000ea80000300a00 */
[----:B------:R-:W2:Y:S11]  /*1a120*/  LDL.LU.64 R54, [R1+0x2c8] ;  /* 0x0002c80001367983 */ /* 0x000eb60000300a00 */
[----:B------:R-:W-:Y:S05]  /*1a130*/  @!UPT UIADD3 URZ, URZ, URZ, URZ ;  /* 0x0000003f3f3ff290 */ /* 0x000fea000fffe03f */
        /* <DEDUP_REMOVED lines=27> */
[----:B------:R-:W-:Y:S02]  /*1a2f0*/  @!UPT UIADD3 URZ, URZ, URZ, URZ ;  /* 0x0000003f3f3ff290 */ /* 0x000fe4000fffe03f */
[----:B------:R-:W-:Y:S02]  /*1a300*/  IMAD.MOV.U32 R20, RZ, RZ, R11 ;  /* 0x000000ffff147224 */ /* 0x000fe400078e000b */
[----:B------:R-:W-:Y:S01]  /*1a310*/  IMAD.MOV.U32 R29, RZ, RZ, R8 ;  /* 0x000000ffff1d7224 */ /* 0x000fe200078e0008 */
[----:B------:R-:W-:Y:S01]  /*1a320*/  MOV R21, R10 ;  /* 0x0000000a00157202 */ /* 0x000fe20000000f00 */
[----:B------:R-:W-:Y:S01]  /*1a330*/  IMAD.MOV.U32 R28, RZ, RZ, R9 ;  /* 0x000000ffff1c7224 */ /* 0x000fe200078e0009 */
[----:B------:R-:W-:Y:S04]  /*1a340*/  STL [R1+0x2158], R20 ;  /* 0x0021581401007387 */ /* 0x000fe80000100800 */
[----:B------:R-:W-:Y:S04]  /*1a350*/  STL [R1+0x2154], R29 ;  /* 0x0021541d01007387 */ /* 0x000fe80000100800 */
[----:B------:R-:W-:Y:S04]  /*1a360*/  STL [R1+0x2150], R28 ;  /* 0x0021501c01007387 */ /* 0x000fe80000100800 */
[----:B------:R-:W-:Y:S04]  /*1a370*/  STL [R1+0x214c], R21 ;  /* 0x00214c1501007387 */ /* 0x000fe80000100800 */
[----:B------:R-:W4:Y:S04]  /*1a380*/  LDL.LU.64 R8, [R1+0x160] ;  /* 0x0001600001087983 */ /* 0x000f280000300a00 */
[----:B------:R-:W4:Y:S01]  /*1a390*/  LDL.LU.64 R10, [R1+0x168] ;  /* 0x00016800010a7983 */ /* 0x000f220000300a00 */
[-C--:B------:R-:W-:Y:S11]  /*1a3a0*/  HMMA.1688.F32.TF32 R60, R176, R16.reuse, R60 ;  /* 0x00000010b03c723c */ /* 0x080ff6000008103c */
[----:B------:R-:W-:Y:S11]  /*1a3b0*/  @!UPT UIADD3 URZ, URZ, URZ, URZ ;  /* 0x0000003f3f3ff290 */ /* 0x000ff6000fffe03f */
[----:B------:R-:W-:Y:S01]  /*1a3c0*/  @!UPT UIADD3 URZ, URZ, URZ, URZ ;  /* 0x0000003f3f3ff290 */ /* 0x000fe2000fffe03f */
[----:B------:R-:W-:Y:S04]  /*1a3d0*/  STL.64 [R1+0x1a0], R60 ;  /* 0x0001a03c01007387 */ /* 0x000fe80000100a00 */
[----:B------:R1:W-:Y:S02]  /*1a3e0*/  STL.64 [R1+0x1a8], R62 ;  /* 0x0001a83e01007387 */ /* 0x0003e40000100a00 */
[-C--:B-1----:R-:W-:Y:S08]  /*1a3f0*/  HMMA.1688.F32.TF32 R60, R172, R16.reuse, R56 ;  /* 0x00000010ac3c723c */ /* 0x082ff00000081038 */
[-C--:B--2---:R-:W-:Y:S01]  /*1a400*/  HMMA.1688.F32.TF32 R56, R168, R16.reuse, R32 ;  /* 0x00000010a838723c */ /* 0x084fe20000081020 */
[----:B------:R-:W2:Y:S11]  /*1a410*/  LDL.LU.64 R32, [R1+0xfa0] ;  /* 0x000fa00001207983 */ /* 0x000eb60000300a00 */
[----:B------:R-:W-:Y:S03]  /*1a420*/  @!UPT UIADD3 URZ, URZ, URZ, URZ ;  /* 0x0000003f3f3ff290 */ /* 0x000fe6000fffe03f */
[----:B------:R-:W-:Y:S04]  /*1a430*/  STL.64 [R1+0x180], R60 ;  /* 0x0001803c01007387 */ /* 0x000fe80000100a00 */
[----:B------:R-:W-:Y:S04]  /*1a440*/  STL.64 [R1+0x188], R62 ;  /* 0x0001883e01007387 */ /* 0x000fe80000100a00 */
[----:B------:R-:W2:Y:S04]  /*1a450*/  LDL.LU.64 R34, [R1+0xfa8] ;  /* 0x000fa80001227983 */ /* 0x000ea80000300a00 */
        /* <DEDUP_REMOVED lines=37> */
[----:B------:R1:W-:Y:S04]  /*1a6b0*/  STL.64 [R1+0xf18], R58 ;  /* 0x000f183a01007387 */ /* 0x0003e80000100a00 */
[----:B------:R-:W4:Y:S01]  /*1a6c0*/  LDL.LU.64 R60, [R1+0x5c0] ;  /* 0x0005c000013c7983 */ /* 0x000f220000300a00 */
[----:B-1----:R-:W-:Y:S08]  /*1a6d0*/  HMMA.1688.F32.TF32 R56, R144, R16, R128 ;  /* 0x000000109038723c */ /* 0x002ff00000081080 */
[-C--:B--2---:R-:W-:Y:S11]  /*1a6e0*/  HMMA.1688.F32.TF32 R32, R200, R12.reuse, R32 ;  /* 0x0000000cc820723c */ /* 0x084ff60000081020 */
[----:B------:R-:W-:Y:S04]  /*1a6f0*/  @!UPT UIADD3 URZ, URZ, URZ, URZ ;  /* 0x0000003f3f3ff290 */ /* 0x000fe8000fffe03f */
[----:B------:R-:W-:Y:S04]  /*1a700*/  STL.64 [R1+0x1030], R56 ;  /* 0x0010303801007387 */ /* 0x000fe80000100a00 */
[----:B------:R-:W-:Y:S04]  /*1a710*/  STL.64 [R1+0x1038], R58 ;  /* 0x0010383a01007387 */ /* 0x000fe80000100a00 */
[----:B------:R-:W2:Y:S01]  /*1a720*/  LDL.LU.64 R62, [R1+0x5c8] ;  /* 0x0005c800013e7983 */ /* 0x000ea20000300a00 */
[-C--:B------:R-:W-:Y:S03]  /*1a730*/  HMMA.1688.F32.TF32 R52, R196, R12.reuse, R52 ;  /* 0x0000000cc434723c */ /* 0x080fe60000081034 */
[----:B------:R1:W-:Y:S04]  /*1a740*/  STL.64 [R1+0x80], R32 ;  /* 0x0000802001007387 */ /* 0x0003e80000100a00 */
[----:B------:R1:W-:Y:S04]  /*1a750*/  STL.64 [R1+0x88], R34 ;  /* 0x0000882201007387 */ /* 0x0003e80000100a00 */
[----:B-1----:R-:W2:Y:S04]  /*1a760*/  LDL.LU.64 R32, [R1+0x4b0] ;  /* 0x0004b00001207983 */ /* 0x002ea80000300a00 */
[----:B------:R-:W2:Y:S04]  /*1a770*/  LDL.LU.64 R34, [R1+0x4b8] ;  /* 0x0004b80001227983 */ /* 0x000ea80000300a00 */
[----:B------:R-:W2:Y:S04]  /*1a780*/  LDL.LU.64 R56, [R1+0x410] ;  /* 0x0004100001387983 */ /* 0x000ea80000300a00 */
[----:B------:R-:W-:Y:S04]  /*1a790*/  STL.64 [R1+0xf0], R52 ;  /* 0x0000f03401007387 */ /* 0x000fe80000100a00 */
[----:B------:R-:W-:Y:S04]  /*1a7a0*/  STL.64 [R1+0xf8], R54 ;  /* 0x0000f83601007387 */ /* 0x000fe80000100a00 */
[----:B------:R-:W2:Y:S04]  /*1a7b0*/  LDL.LU.64 R58, [R1+0x418] ;  /* 0x00041800013a7983 */ /* 0x000ea80000300a00 */
[----:B------:R-:W1:Y:S01]  /*1a7c0*/  LDSM.16.M88.4 R52, [R5+0x45000] ;  /* 0x045000000534783b */ /* 0x000e620000000200 */
        /* <DEDUP_REMOVED lines=13> */
[----:B------:R-:W4:Y:S02]  /*1a8a0*/  LDL.LU.64 R42, [R1+0x2f8] ;  /* 0x0002f800012a7983 */ /* 0x000f240000300a00 */
[----:B------:R-:W-:Y:S11]  /*1a8b0*/  HMMA.1688.F32.TF32 R36, R180, R12, R36 ;  /* 0x0000000cb424723c */ /* 0x000ff60000081024 */
[----:B------:R-:W-:Y:S04]  /*1a8c0*/  @!UPT UIADD3 URZ, URZ, URZ, URZ ;  /* 0x0000003f3f3ff290 */ /* 0x000fe8000fffe03f */
[----:B------:R-:W-:Y:S04]  /*1a8d0*/  STL.64 [R1+0xc0], R48 ;  /* 0x0000c03001007387 */ /* 0x000fe80000100a00 */
[----:B------:R-:W-:Y:S04]  /*1a8e0*/  STL.64 [R1+0xc8], R50 ;  /* 0x0000c83201007387 */ /* 0x000fe80000100a00 */
[----:B------:R1:W-:Y:S01]  /*1a8f0*/  STL [R1+0x94], R37 ;  /* 0x0000942501007387 */ /* 0x0003e20000100800 */
[----:B------:R-:W-:Y:S02]  /*1a900*/  IMAD.MOV.U32 R21, RZ, RZ, R36 ;  /* 0x000000ffff157224 */ /* 0x000fe400078e0024 */
[----:B------:R-:W-:-:S02]  /*1a910*/  IMAD.MOV.U32 R24, RZ, RZ, R38 ;  /* 0x000000ffff187224 */ /* 0x000fc400078e0026 */
[----:B------:R-:W-:Y:S01]  /*1a920*/  IMAD.MOV.U32 R25, RZ, RZ, R39 ;  /* 0x000000ffff197224 */ /* 0x000fe200078e0027 */
[----:B-1----:R-:W4:Y:S04]  /*1a930*/  LDL.LU.64 R36, [R1+0x2e0] ;  /* 0x0002e00001247983 */ /* 0x002f280000300a00 */
[----:B------:R-:W4:Y:S01]  /*1a940*/  LDL.LU.64 R38, [R1+0x2e8] ;  /* 0x0002e80001267983 */ /* 0x000f220000300a00 */
[-C--:B------:R-:W-:Y:S03]  /*1a950*/  HMMA.1688.F32.TF32 R48, R176, R12.reuse, R8 ;  /* 0x0000000cb030723c */ /* 0x080fe60000081008 */
[----:B------:R-:W-:Y:S04]  /*1a960*/  STL [R1+0x21b4], R25 ;  /* 0x0021b41901007387 */ /* 0x000fe80000100800 */
[----:B------:R-:W-:Y:S04]  /*1a970*/  STL [R1+0x21b0], R21 ;  /* 0x0021b01501007387 */ /* 0x000fe80000100800 */
[----:B------:R-:W-:Y:S04]  /*1a980*/  STL [R1+0x215c], R24 ;  /* 0x00215c1801007387 */ /* 0x000fe80000100800 */
[----:B------:R-:W4:Y:S04]  /*1a990*/  LDL.LU.64 R8, [R1+0x2d0] ;  /* 0x0002d00001087983 */ /* 0x000f280000300a00 */
[----:B------:R-:W4:Y:S04]  /*1a9a0*/  LDL.LU.64 R10, [R1+0x2d8] ;  /* 0x0002d800010a7983 */ /* 0x000f280000300a00 */
[----:B------:R-:W-:Y:S04]  /*1a9b0*/  STL.64 [R1], R48 ;  /* 0x0000003001007387 */ /* 0x000fe80000100a00 */
[----:B------:R-:W-:Y:S04]  /*1a9c0*/  STL.64 [R1+0x8], R50 ;  /* 0x0000083201007387 */ /* 0x000fe80000100a00 */
[----:B------:R-:W4:Y:S04]  /*1a9d0*/  LDL.LU.64 R64, [R1+0x220] ;  /* 0x0002200001407983 */ /* 0x000f280000300a00 */
[----:B------:R-:W4:Y:S04]  /*1a9e0*/  LDL.LU.64 R66, [R1+0x228] ;  /* 0x0002280001427983 */ /* 0x000f280000300a00 */
[----:B------:R-:W1:Y:S01]  /*1a9f0*/  LDSM.16.M88.4 R48, [R5+0x45800] ;  /* 0x045800000530783b */ /* 0x000e620000000200 */
[-C--:B--2---:R-:W-:Y:S08]  /*1aa00*/  HMMA.1688.F32.TF32 R240, R172, R12.reuse, R60 ;  /* 0x0000000cacf0723c */ /* 0x084ff0000008103c */
[-C--:B------:R-:W-:Y:S11]  /*1aa10*/  HMMA.1688.F32.TF32 R32, R168, R12.reuse, R32 ;  /* 0x0000000ca820723c */ /* 0x080ff60000081020 */
[----:B------:R-:W-:Y:S04]  /*1aa20*/  @!UPT UIADD3 URZ, URZ, URZ, URZ ;  /* 0x0000003f3f3ff290 */ /* 0x000fe8000fffe03f */
[----:B------:R-:W-:Y:S01]  /*1aa30*/  STL.64 [R1+0x2168], R242 ;  /* 0x002168f201007387 */ /* 0x000fe20000100a00 */
[-C--:B------:R-:W-:Y:S03]  /*1aa40*/  HMMA.1688.F32.TF32 R68, R164, R12.reuse, R56 ;  /* 0x0000000ca444723c */ /* 0x080fe60000081038 */
[----:B------:R-:W-:Y:S04]  /*1aa50*/  STL.64 [R1+0x2160], R240 ;  /* 0x002160f001007387 */ /* 0x000fe80000100a00 */
[----:B------:R-:W2:Y:S04]  /*1aa60*/  LDL.LU.64 R60, [R1+0x150] ;  /* 0x00015000013c7983 */ /* 0x000ea80000300a00 */
[----:B------:R-:W2:Y:S04]  /*1aa70*/  LDL.LU.64 R62, [R1+0x158] ;  /* 0x00015800013e7983 */ /* 0x000ea80000300a00 */
[----:B------:R1:W-:Y:S04]  /*1aa80*/  STL.64 [R1+0x230], R32 ;  /* 0x0002302001007387 */ /* 0x0003e80000100a00 */
[----:B------:R1:W-:Y:S04]  /*1aa90*/  STL.64 [R1+0x238], R34 ;  /* 0x0002382201007387 */ /* 0x0003e80000100a00 */
[----:B-1----:R-:W2:Y:S04]  /*1aaa0*/  LDL.LU.64 R32, [R1+0x10b0] ;  /* 0x0010b00001207983 */ /* 0x002ea80000300a00 */
[----:B------:R-:W2:Y:S04]  /*1aab0*/  LDL.LU.64 R34, [R1+0x10b8] ;  /* 0x0010b80001227983 */ /* 0x000ea80000300a00 */
[----:B------:R-:W2:Y:S04]  /*1aac0*/  LDL.LU.64 R56, [R1+0xfb0] ;  /* 0x000fb00001387983 */ /* 0x000ea80000300a00 */
        /* <DEDUP_REMOVED lines=27> */
[-C--:B-1----:R-:W-:Y:S11]  /*1ac80*/  HMMA.1688.F32.TF32 R68, R148, R12.reuse, R64 ;  /* 0x0000000c9444723c */ /* 0x082ff60000081040 */
[----:B------:R-:W-:Y:S11]  /*1ac90*/  @!UPT UIADD3 URZ, URZ, URZ, URZ ;  /* 0x0000003f3f3ff290 */ /* 0x000ff6000fffe03f */
[----:B------:R-:W-:Y:S01]  /*1aca0*/  @!UPT UIADD3 URZ, URZ, URZ, URZ ;  /* 0x0000003f3f3ff290 */ /* 0x000fe2000fffe03f */
[----:B------:R-:W-:Y:S04]  /*1acb0*/  STL.64 [R1+0xdf0], R68 ;  /* 0x000df04401007387 */ /* 0x000fe80000100a00 */
[----:B------:R-:W-:Y:S01]  /*1acc0*/  STL.64 [R1+0xdf8], R70 ;  /* 0x000df84601007387 */ /* 0x000fe20000100a00 */
[----:B--2---:R-:W-:Y:S08]  /*1acd0*/  HMMA.1688.F32.TF32 R64, R144, R12, R60 ;  /* 0x0000000c9040723c */ /* 0x004ff0000008103c */
[-C--:B------:R-:W-:Y:S08]  /*1ace0*/  HMMA.1688.F32.TF32 R60, R200, R52.reuse, R32 ;  /* 0x00000034c83c723c */ /* 0x080ff00000081020 */
[-C--:B------:R-:W-:Y:S07]  /*1acf0*/  HMMA.1688.F32.TF32 R56, R196, R52.reuse, R56 ;  /* 0x00000034c438723c */ /* 0x080fee0000081038 */
[----:B------:R-:W-:Y:S01]  /*1ad00*/  STL.64 [R1+0xf30], R64 ;  /* 0x000f304001007387 */ /* 0x000fe20000100a00 */
[-C--:B---3--:R-:W-:Y:S03]  /*1ad10*/  HMMA.1688.F32.TF32 R44, R192, R52.reuse, R44 ;  /* 0x00000034c02c723c */ /* 0x088fe6000008102c */
[----:B------:R-:W-:Y:S04]  /*1ad20*/  STL.64 [R1+0xf38], R66 ;  /* 0x000f384201007387 */ /* 0x000fe80000100a00 */
[----:B------:R-:W-:Y:S08]  /*1ad30*/  STL.64 [R1+0x70], R60 ;  /* 0x0000703c01007387 */ /* 0x000ff00000100a00 */
[----:B------:R1:W-:Y:S04]  /*1ad40*/  STL.64 [R1+0xe0], R56 ;  /* 0x0000e03801007387 */ /* 0x0003e80000100a00 */
[----:B------:R2:W-:Y:S05]  /*1ad50*/  STL [R1+0xe8], R58 ;  /* 0x0000e83a01007387 */ /* 0x0005ea0000100800 */
[----:B------:R-:W-:Y:S01]  /*1ad60*/  IMAD.MOV.U32 R100, RZ, RZ, R47 ;  /* 0x000000ffff647224 */ /* 0x000fe200078e002f */
[----:B----4-:R-:W-:Y:S01]  /*1ad70*/  HMMA.1688.F32.TF32 R40, R188, R52, R40 ;  /* 0x00000034bc28723c */ /* 0x010fe20000081028 */
[----:B------:R-:W-:Y:S01]  /*1ad80*/  IMAD.MOV.U32 R101, RZ, RZ, R46 ;  /* 0x000000ffff657224 */ /* 0x000fe200078e002e */
[----:B------:R3:W-:Y:S04]  /*1ad90*/  STL.64 [R1+0x150], R44 ;  /* 0x0001502c01007387 */ /* 0x0007e80000100a00 */
[----:B------:R-:W-:Y:S04]  /*1ada0*/  STL [R1+0x2254], R100 ;  /* 0x0022546401007387 */ /* 0x000fe80000100800 */
[----:B------:R-:W-:Y:S04]  /*1adb0*/  STL [R1+0x2250], R101 ;  /* 0x0022506501007387 */ /* 0x000fe80000100800 */
[----:B------:R-:W4:Y:S01]  /*1adc0*/  LDL.LU.64 R80, [R1+0x870] ;  /* 0x0008700001507983 */ /* 0x000f220000300a00 */
[----:B------:R-:W-:-:S03]  /*1add0*/  IMAD.MOV.U32 R4, RZ, RZ, R59 ;  /* 0x000000ffff047224 */ /* 0x000fc600078e003b */
[----:B------:R-:W4:Y:S05]  /*1ade0*/  LDL.LU.64 R82, [R1+0x878] ;  /* 0x0008780001527983 */ /* 0x000f2a0000300a00 */
[----:B------:R2:W-:Y:S04]  /*1adf0*/  STL.64 [R1+0x120], R40 ;  /* 0x0001202801007387 */ /* 0x0005e80000100a00 */
[----:B------:R3:W-:Y:S04]  /*1ae00*/  STL.64 [R1+0x128], R42 ;  /* 0x0001282a01007387 */ /* 0x0007e80000100a00 */
[----:B-1----:R-:W4:Y:S04]  /*1ae10*/  LDL.LU.64 R56, [R1+0x6c0] ;  /* 0x0006c00001387983 */ /* 0x002f280000300a00 */
[----:B--2---:R-:W2:Y:S01]  /*1ae20*/  LDL.LU.64 R58, [R1+0x6c8] ;  /* 0x0006c800013a7983 */ /* 0x004ea20000300a00 */
[-C--:B------:R-:W-:Y:S11]  /*1ae30*/  HMMA.1688.F32.TF32 R36, R184, R52.reuse, R36 ;  /* 0x00000034b824723c */ /* 0x080ff60000081024 */
[----:B------:R-:W-:Y:S11]  /*1ae40*/  @!UPT UIADD3 URZ, URZ, URZ, URZ ;  /* 0x0000003f3f3ff290 */ /* 0x000ff6000fffe03f */
[----:B------:R-:W-:Y:S01]  /*1ae50*/  @!UPT UIADD3 URZ, URZ, URZ, URZ ;  /* 0x0000003f3f3ff290 */ /* 0x000fe2000fffe03f */
[----:B------:R1:W-:Y:S04]  /*1ae60*/  STL.64 [R1+0xb0], R36 ;  /* 0x0000b02401007387 */ /* 0x0003e80000100a00 */
[----:B------:R1:W-:Y:S04]  /*1ae70*/  STL.64 [R1+0xb8], R38 ;  /* 0x0000b82601007387 */ /* 0x0003e80000100a00 */
[----:B---3--:R-:W3:Y:S04]  /*1ae80*/  LDL.LU.64 R44, [R1+0x5e0] ;  /* 0x0005e000012c7983 */ /* 0x008ee80000300a00 */
[----:B------:R-:W3:Y:S04]  /*1ae90*/  LDL.LU.64 R46, [R1+0x5e8] ;  /* 0x0005e800012e7983 */ /* 0x000ee80000300a00 */
[----:B------:R-:W3:Y:S04]  /*1aea0*/  LDL.LU.64 R40, [R1+0x510] ;  /* 0x0005100001287983 */ /* 0x000ee80000300a00 */
[----:B------:R-:W3:Y:S04]  /*1aeb0*/  LDL.LU.64 R42, [R1+0x518] ;  /* 0x00051800012a7983 */ /* 0x000ee80000300a00 */
[----:B-1----:R-:W3:Y:S04]  /*1aec0*/  LDL.LU.64 R36, [R1+0x480] ;  /* 0x0004800001247983 */ /* 0x002ee80000300a00 */
[----:B------:R-:W3:Y:S01]  /*1aed0*/  LDL.LU.64 R38, [R1+0x488] ;  /* 0x0004880001267983 */ /* 0x000ee20000300a00 */
[----:B------:R-:W-:Y:S11]  /*1aee0*/  HMMA.1688.F32.TF32 R8, R180, R52, R8 ;  /* 0x00000034b408723c */ /* 0x000ff60000081008 */
[----:B------:R-:W-:Y:S11]  /*1aef0*/  @!UPT UIADD3 URZ, URZ, URZ, URZ ;  /* 0x0000003f3f3ff290 */ /* 0x000ff6000fffe03f */
[----:B------:R-:W-:Y:S02]  /*1af00*/  @!UPT UIADD3 URZ, URZ, URZ, URZ ;  /* 0x0000003f3f3ff290 */ /* 0x000fe4000fffe03f */
[----:B------:R-:W-:Y:S01]  /*1af10*/  IMAD.MOV.U32 R17, RZ, RZ, R8 ;  /* 0x000000ffff117224 */ /* 0x000fe200078e0008 */
[----:B------:R-:W-:Y:S01]  /*1af20*/  MOV R13, R10 ;  /* 0x0000000a000d7202 */ /* 0x000fe20000000f00 */
[----:B------:R-:W-:Y:S02]  /*1af30*/  IMAD.MOV.U32 R16, RZ, RZ, R9 ;  /* 0x000000ffff107224 */ /* 0x000fe400078e0009 */
[----:B------:R-:W-:Y:S01]  /*1af40*/  IMAD.MOV.U32 R12, RZ, RZ, R11 ;  /* 0x000000ffff0c7224 */ /* 0x000fe200078e000b */
[----:B------:R-:W3:Y:S04]  /*1af50*/  LDL.LU.64 R8, [R1+0x3d0] ;  /* 0x0003d00001087983 */ /* 0x000ee80000300a00 */
[----:B------:R-:W3:Y:S04]  /*1af60*/  LDL.LU.64 R10, [R1+0x3d8] ;  /* 0x0003d800010a7983 */ /* 0x000ee80000300a00 */
[----:B------:R-:W3:Y:S04]  /*1af70*/  LDL.LU.64 R76, [R1+0x3c0] ;  /* 0x0003c000014c7983 */ /* 0x000ee80000300a00 */
[----:B------:R-:W3:Y:S04]  /*1af80*/  LDL.LU.64 R78, [R1+0x3c8] ;  /* 0x0003c800014e7983 */ /* 0x000ee80000300a00 */
[----:B------:R-:W3:Y:S04]  /*1af90*/  LDL.LU.64 R72, [R1+0x3b0] ;  /* 0x0003b00001487983 */ /* 0x000ee80000300a00 */
[----:B------:R-:W3:Y:S04]  /*1afa0*/  LDL.LU.64 R74, [R1+0x3b8] ;  /* 0x0003b800014a7983 */ /* 0x000ee80000300a00 */
[----:B------:R-:W3:Y:S01]  /*1afb0*/  LDL.LU.64 R68, [R1+0x3a0] ;  /* 0x0003a00001447983 */ /* 0x000ee20000300a00 */
[----:B------:R-:W-:-:S03]  /*1afc0*/  IMAD.MOV.U32 R35, RZ, RZ, R62 ;  /* 0x000000ffff237224 */ /* 0x000fc600078e003e */
[----:B------:R-:W3:Y:S01]  /*1afd0*/  LDL.LU.64 R70, [R1+0x3a8] ;  /* 0x0003a80001467983 */ /* 0x000ee20000300a00 */
[----:B------:R-:W-:-:S03]  /*1afe0*/  MOV R34, R63 ;  /* 0x0000003f00227202 */ /* 0x000fc60000000f00 */
[----:B------:R-:W3:Y:S04]  /*1aff0*/  LDL.LU.64 R64, [R1+0x2b0] ;  /* 0x0002b00001407983 */ /* 0x000ee80000300a00 */
[----:B------:R-:W3:Y:S04]  /*1b000*/  LDL.LU.64 R66, [R1+0x2b8] ;  /* 0x0002b80001427983 */ /* 0x000ee80000300a00 */
[----:B------:R-:W3:Y:S04]  /*1b010*/  LDL.LU.64 R60, [R1+0x1180] ;  /* 0x00118000013c7983 */ /* 0x000ee80000300a00 */
[----:B------:R-:W3:Y:S04]  /*1b020*/  LDL.LU.64 R62, [R1+0x1188] ;  /* 0x00118800013e7983 */ /* 0x000ee80000300a00 */
[----:B------:R-:W-:Y:S04]  /*1b030*/  STL.64 [R1+0x2298], R14 ;  /* 0x0022980e01007387 */ /* 0x000fe80000100a00 */
[----:B------:R-:W-:Y:S04]  /*1b040*/  STL.64 [R1+0x2290], R12 ;  /* 0x0022900c01007387 */ /* 0x000fe80000100a00 */
[----:B------:R-:W-:Y:S04]  /*1b050*/  STL [R1+0x21bc], R16 ;  /* 0x0021bc1001007387 */ /* 0x000fe80000100800 */
[----:B------:R-:W-:Y:S01]  /*1b060*/  STL [R1+0x21b8], R17 ;  /* 0x0021b81101007387 */ /* 0x000fe20000100800 */
[-C--:B----4-:R-:W-:Y:S08]  /*1b070*/  HMMA.1688.F32.TF32 R248, R176, R52.reuse, R80 ;  /* 0x00000034b0f8723c */ /* 0x090ff00000081050 */
[-C--:B--2---:R-:W-:Y:S11]  /*1b080*/  HMMA.1688.F32.TF32 R56, R172, R52.reuse, R56 ;  /* 0x00000034ac38723c */ /* 0x084ff60000081038 */
[----:B------:R-:W-:Y:S04]  /*1b090*/  @!UPT UIADD3 URZ, URZ, URZ, URZ ;  /* 0x0000003f3f3ff290 */ /* 0x000fe8000fffe03f */
[----:B------:R-:W-:Y:S04]  /*1b0a0*/  STL.64 [R1+0x2178], R250 ;  /* 0x002178fa01007387 */ /* 0x000fe80000100a00 */
[----:B------:R-:W-:Y:S04]  /*1b0b0*/  STL.64 [R1+0x2170], R248 ;  /* 0x002170f801007387 */ /* 0x000fe80000100a00 */
[----:B------:R-:W-:Y:S04]  /*1b0c0*/  STL.64 [R1+0x2188], R58 ;  /* 0x0021883a01007387 */ /* 0x000fe80000100a00 */
[----:B------:R3:W-:Y:S02]  /*1b0d0*/  STL.64 [R1+0x2180], R56 ;  /* 0x0021803801007387 */ /* 0x0007e40000100a00 */
[-C--:B---3--:R-:W-:Y:S02]  /*1b0e0*/  HMMA.1688.F32.TF32 R56, R168, R52.reuse, R44 ;  /* 0x00000034a838723c */ /* 0x088fe4000008102c */
[----:B------:R-:W2:Y:S06]  /*1b0f0*/  LDL.LU.64 R44, [R1+0x10a0] ;  /* 0x0010a000012c7983 */ /* 0x000eac0000300a00 */
[-C--:B------:R-:W-:Y:S11]  /*1b100*/  HMMA.1688.F32.TF32 R12, R164, R52.reuse, R40 ;  /* 0x00000034a40c723c */ /* 0x080ff60000081028 */
[----:B------:R-:W-:Y:S04]  /*1b110*/  @!UPT UIADD3 URZ, URZ, URZ, URZ ;  /* 0x0000003f3f3ff290 */ /* 0x000fe8000fffe03f */
[----:B------:R-:W-:Y:S04]  /*1b120*/  STL.64 [R1+0x220], R56 ;  /* 0x0002203801007387 */ /* 0x000fe80000100a00 */
[----:B------:R-:W-:Y:S04]  /*1b130*/  STL.64 [R1+0x228], R58 ;  /* 0x0002283a01007387 */ /* 0x000fe80000100a00 */
[----:B------:R-:W2:Y:S04]  /*1b140*/  LDL.LU.64 R46, [R1+0x10a8] ;  /* 0x0010a800012e7983 */ /* 0x000ea80000300a00 */
        /* <DEDUP_REMOVED lines=8> */
[----:B------:R-:W-:Y:S04]  /*1b1d0*/  STL.64 [R1+0x418], R14 ;  /* 0x0004180e01007387 */ /* 0x000fe80000100a00 */
[----:B------:R-:W4:Y:S04]  /*1b1e0*/  LDL.LU.64 R36, [R1+0xe20] ;  /* 0x000e200001247983 */ /* 0x000f280000300a00 */
[----:B------:R-:W4:Y:S01]  /*1b1f0*/  LDL.LU.64 R38, [R1+0xe28] ;  /* 0x000e280001267983 */ /* 0x000f220000300a00 */
[-C--:B------:R-:W-:Y:S11]  /*1b200*/  HMMA.1688.F32.TF32 R8, R156, R52.reuse, R8 ;  /* 0x000000349c08723c */ /* 0x080ff60000081008 */
[----:B------:R-:W-:Y:S11]  /*1b210*/  @!UPT UIADD3 URZ, URZ, URZ, URZ ;  /* 0x0000003f3f3ff290 */ /* 0x000ff6000fffe03f */
[----:B------:R-:W-:Y:S01]  /*1b220*/  @!UPT UIADD3 URZ, URZ, URZ, URZ ;  /* 0x0000003f3f3ff290 */ /* 0x000fe2000fffe03f */
[----:B------:R1:W-:Y:S04]  /*1b230*/  STL.64 [R1+0x5f0], R8 ;  /* 0x0005f00801007387 */ /* 0x0003e80000100a00 */
[----:B------:R1:W-:Y:S04]  /*1b240*/  STL.64 [R1+0x5f8], R10 ;  /* 0x0005f80a01007387 */ /* 0x0003e80000100a00 */
[----:B-1----:R-:W4:Y:S04]  /*1b250*/  LDL.LU.64 R8, [R1+0xd30] ;  /* 0x000d300001087983 */ /* 0x002f280000300a00 */
[----:B------:R-:W4:Y:S01]  /*1b260*/  LDL.LU.64 R10, [R1+0xd38] ;  /* 0x000d3800010a7983 */ /* 0x000f220000300a00 */
[-C--:B------:R-:W-:Y:S08]  /*1b270*/  HMMA.1688.F32.TF32 R76, R152, R52.reuse, R76 ;  /* 0x00000034984c723c */ /* 0x080ff0000008104c */
[-C--:B------:R-:W-:Y:S08]  /*1b280*/  HMMA.1688.F32.TF32 R56, R140, R52.reuse, R72 ;  /* 0x000000348c38723c */ /* 0x080ff00000081048 */
[----:B------:R-:W-:Y:S07]  /*1b290*/  HMMA.1688.F32.TF32 R12, R148, R52, R68 ;  /* 0x00000034940c723c */ /* 0x000fee0000081044 */
[----:B------:R-:W-:Y:S04]  /*1b2a0*/  STL.64 [R1+0x740], R76 ;  /* 0x0007404c01007387 */ /* 0x000fe80000100a00 */
[----:B------:R-:W-:Y:S04]  /*1b2b0*/  STL.64 [R1+0x748], R78 ;  /* 0x0007484e01007387 */ /* 0x000fe80000100a00 */
[----:B------:R-:W-:Y:S04]  /*1b2c0*/  STL.64 [R1+0xa20], R56 ;  /* 0x000a203801007387 */ /* 0x000fe80000100a00 */
[----:B------:R1:W-:Y:S02]  /*1b2d0*/  STL.64 [R1+0xa28], R58 ;  /* 0x000a283a01007387 */ /* 0x0003e40000100a00 */
[----:B-1----:R-:W-:Y:S02]  /*1b2e0*/  HMMA.1688.F32.TF32 R56, R200, R48, R60 ;  /* 0x00000030c838723c */ /* 0x002fe4000008103c */
[----:B------:R-:W-:Y:S04]  /*1b2f0*/  STL.64 [R1+0xc50], R12 ;  /* 0x000c500c01007387 */ /* 0x000fe80000100a00 */
[----:B------:R1:W-:Y:S02]  /*1b300*/  STL.64 [R1+0xc58], R14 ;  /* 0x000c580e01007387 */ /* 0x0003e40000100a00 */
[----:B------:R-:W-:Y:S11]  /*1b310*/  HMMA.1688.F32.TF32 R64, R144, R52, R64 ;  /* 0x000000349040723c */ /* 0x000ff60000081040 */
[----:B------:R-:W-:Y:S05]  /*1b320*/  @!UPT UIADD3 URZ, URZ, URZ, URZ ;  /* 0x0000003f3f3ff290 */ /* 0x000fea000fffe03f */
[----:B-1----:R-:W-:Y:S02]  /*1b330*/  IMAD.MOV.U32 R15, RZ, RZ, R56 ;  /* 0x000000ffff0f7224 */ /* 0x002fe400078e0038 */
[----:B------:R-:W-:Y:S02]  /*1b340*/  IMAD.MOV.U32 R14, RZ, RZ, R57 ;  /* 0x000000ffff0e7224 */ /* 0x000fe400078e0039 */
[----:B------:R-:W-:Y:S02]  /*1b350*/  IMAD.MOV.U32 R13, RZ, RZ, R58 ;  /* 0x000000ffff0d7224 */ /* 0x000fe400078e003a */
[----:B------:R-:W-:Y:S01]  /*1b360*/  IMAD.MOV.U32 R12, RZ, RZ, R59 ;  /* 0x000000ffff0c7224 */ /* 0x000fe200078e003b */
[----:B------:R1:W-:Y:S04]  /*1b370*/  STL.64 [R1+0xe80], R64 ;  /* 0x000e804001007387 */ /* 0x0003e80000100a00 */
[----:B------:R1:W-:Y:S01]  /*1b380*/  STL.64 [R1+0xe88], R66 ;  /* 0x000e884201007387 */ /* 0x0003e20000100a00 */
[-C--:B--2---:R-:W-:Y:S08]  /*1b390*/  HMMA.1688.F32.TF32 R56, R196, R48.reuse, R44 ;  /* 0x00000030c438723c */ /* 0x084ff0000008102c */
[-C--:B---3--:R-:W-:Y:S11]  /*1b3a0*/  HMMA.1688.F32.TF32 R40, R192, R48.reuse, R40 ;  /* 0x00000030c028723c */ /* 0x088ff60000081028 */
[----:B------:R-:W-:Y:S04]  /*1b3b0*/  @!UPT UIADD3 URZ, URZ, URZ, URZ ;  /* 0x0000003f3f3ff290 */ /* 0x000fe8000fffe03f */
[----:B------:R-:W-:Y:S04]  /*1b3c0*/  STL.64 [R1+0x2260], R58 ;  /* 0x0022603a01007387 */ /* 0x000fe80000100a00 */
[----:B------:R2:W-:Y:S04]  /*1b3d0*/  STL.64 [R1+0x2258], R56 ;  /* 0x0022583801007387 */ /* 0x0005e80000100a00 */
[----:B------:R-:W3:Y:S04]  /*1b3e0*/  LDL.LU.64 R76, [R1+0xbe0] ;  /* 0x000be000014c7983 */ /* 0x000ee80000300a00 */
[----:B------:R-:W3:Y:S01]  /*1b3f0*/  LDL.LU.64 R78, [R1+0xbe8] ;  /* 0x000be800014e7983 */ /* 0x000ee20000300a00 */
[----:B----4-:R-:W-:Y:S01]  /*1b400*/  HMMA.1688.F32.TF32 R240, R188, R48, R36 ;  /* 0x00000030bcf0723c */ /* 0x010fe20000081024 */
[----:B------:R-:W-:-:S02]  /*1b410*/  IMAD.MOV.U32 R53, RZ, RZ, R42 ;  /* 0x000000ffff357224 */ /* 0x000fc400078e002a */
[----:B------:R-:W-:Y:S01]  /*1b420*/  IMAD.MOV.U32 R52, RZ, RZ, R43 ;  /* 0x000000ffff347224 */ /* 0x000fe200078e002b */
[----:B------:R-:W-:Y:S04]  /*1b430*/  STL.64 [R1+0x2288], R54 ;  /* 0x0022883601007387 */ /* 0x000fe80000100a00 */
[----:B------:R4:W-:Y:S11]  /*1b440*/  STL.64 [R1+0x2280], R52 ;  /* 0x0022803401007387 */ /* 0x0009f60000100a00 */
[----:B------:R-:W-:Y:S04]  /*1b450*/  @!UPT UIADD3 URZ, URZ, URZ, URZ ;  /* 0x0000003f3f3ff290 */ /* 0x000fe8000fffe03f */
[----:B------:R-:W-:Y:S04]  /*1b460*/  STL.64 [R1+0x2198], R242 ;  /* 0x002198f201007387 */ /* 0x000fe80000100a00 */
[----:B------:R-:W-:Y:S04]  /*1b470*/  STL.64 [R1+0x2190], R240 ;  /* 0x002190f001007387 */ /* 0x000fe80000100a00 */
        /* <DEDUP_REMOVED lines=8> */
[----:B--2---:R-:W2:Y:S04]  /*1b500*/  LDL.LU.64 R56, [R1+0x590] ;  /* 0x0005900001387983 */ /* 0x004ea80000300a00 */
[----:B------:R-:W2:Y:S01]  /*1b510*/  LDL.LU.64 R58, [R1+0x598] ;  /* 0x00059800013a7983 */ /* 0x000ea20000300a00 */
[----:B------:R-:W-:Y:S03]  /*1b520*/  HMMA.1688.F32.TF32 R8, R184, R48, R8 ;  /* 0x00000030b808723c */ /* 0x000fe60000081008 */
[----:B----4-:R-:W4:Y:S04]  /*1b530*/  LDL.LU.64 R52, [R1+0x550] ;  /* 0x0005500001347983 */ /* 0x010f280000300a00 */
[----:B------:R-:W4:Y:S01]  /*1b540*/  LDL.LU.64 R54, [R1+0x558] ;  /* 0x0005580001367983 */ /* 0x000f220000300a00 */
[----:B------:R-:W-:Y:S01]  /*1b550*/  MOV R100, R40 ;  /* 0x0000002800647202 */ /* 0x000fe20000000f00 */
[----:B------:R-:W-:-:S02]  /*1b560*/  IMAD.MOV.U32 R101, RZ, RZ, R41 ;  /* 0x000000ffff657224 */ /* 0x000fc400078e0029 */
[----:B------:R-:W4:Y:S04]  /*1b570*/  LDL.LU.64 R44, [R1+0x4e0] ;  /* 0x0004e000012c7983 */ /* 0x000f280000300a00 */
[----:B------:R-:W4:Y:S04]  /*1b580*/  LDL.LU.64 R46, [R1+0x4e8] ;  /* 0x0004e800012e7983 */ /* 0x000f280000300a00 */
[----:B------:R-:W4:Y:S04]  /*1b590*/  LDL.LU.64 R40, [R1+0x4d0] ;  /* 0x0004d00001287983 */ /* 0x000f280000300a00 */
[----:B------:R-:W4:Y:S01]  /*1b5a0*/  LDL.LU.64 R42, [R1+0x4d8] ;  /* 0x0004d800012a7983 */ /* 0x000f220000300a00 */
[----:B------:R-:W-:Y:S01]  /*1b5b0*/  IMAD.MOV.U32 R16, RZ, RZ, R8 ;  /* 0x000000ffff107224 */ /* 0x000fe200078e0008 */
[----:B------:R-:W-:Y:S01]  /*1b5c0*/  MOV R25, R10 ;  /* 0x0000000a00197202 */ /* 0x000fe20000000f00 */
[----:B------:R-:W-:Y:S01]  /*1b5d0*/  IMAD.MOV.U32 R17, RZ, RZ, R9 ;  /* 0x000000ffff117224 */ /* 0x000fe200078e0009 */
[----:B------:R-:W4:Y:S01]  /*1b5e0*/  LDL.LU.64 R36, [R1+0x4c0] ;  /* 0x0004c00001247983 */ /* 0x000f220000300a00 */
[----:B------:R-:W-:-:S03]  /*1b5f0*/  IMAD.MOV.U32 R21, RZ, RZ, R11 ;  /* 0x000000ffff157224 */ /* 0x000fc600078e000b */
[----:B------:R-:W4:Y:S04]  /*1b600*/  LDL.LU.64 R38, [R1+0x4c8] ;  /* 0x0004c80001267983 */ /* 0x000f280000300a00 */
[----:B------:R-:W4:Y:S04]  /*1b610*/  LDL.LU.64 R8, [R1+0x370] ;  /* 0x0003700001087983 */ /* 0x000f280000300a00 */
[----:B------:R-:W4:Y:S04]  /*1b620*/  LDL.LU.64 R10, [R1+0x378] ;  /* 0x00037800010a7983 */ /* 0x000f280000300a00 */
[----:B------:R-:W-:Y:S04]  /*1b630*/  STL.64 [R1+0x22a8], R18 ;  /* 0x0022a81201007387 */ /* 0x000fe80000100a00 */
[----:B------:R1:W-:Y:S04]  /*1b640*/  STL.64 [R1+0x22a0], R16 ;  /* 0x0022a01001007387 */ /* 0x0003e80000100a00 */
[----:B------:R-:W-:Y:S01]  /*1b650*/  STL.64 [R1+0x22d8], R30 ;  /* 0x0022d81e01007387 */ /* 0x000fe20000100a00 */
[-C--:B---3--:R-:W-:Y:S11]  /*1b660*/  HMMA.1688.F32.TF32 R76, R180, R48.reuse, R76 ;  /* 0x00000030b44c723c */ /* 0x088ff6000008104c */
[----:B------:R-:W-:Y:S11]  /*1b670*/  @!UPT UIADD3 URZ, URZ, URZ, URZ ;  /* 0x0000003f3f3ff290 */ /* 0x000ff6000fffe03f */
[----:B------:R-:W-:Y:S02]  /*1b680*/  @!UPT UIADD3 URZ, URZ, URZ, URZ ;  /* 0x0000003f3f3ff290 */ /* 0x000fe4000fffe03f */
[----:B------:R-:W-:Y:S02]  /*1b690*/  IMAD.MOV.U32 R29, RZ, RZ, R78 ;  /* 0x000000ffff1d7224 */ /* 0x000fe400078e004e */
[----:B------:R-:W-:Y:S02]  /*1b6a0*/  IMAD.MOV.U32 R28, RZ, RZ, R79 ;  /* 0x000000ffff1c7224 */ /* 0x000fe400078e004f */
[----:B------:R-:W-:Y:S02]  /*1b6b0*/  IMAD.MOV.U32 R24, RZ, RZ, R76 ;  /* 0x000000ffff187224 */ /* 0x000fe400078e004c */
[----:B------:R-:W-:Y:S01]  /*1b6c0*/  IMAD.MOV.U32 R20, RZ, RZ, R77 ;  /* 0x000000ffff147224 */ /* 0x000fe200078e004d */
[----:B------:R-:W-:Y:S04]  /*1b6d0*/  STL.64 [R1+0x22d0], R28 ;  /* 0x0022d01c01007387 */ /* 0x000fe80000100a00 */
[----:B------:R-:W-:Y:S01]  /*1b6e0*/  STL.64 [R1+0x22c8], R26 ;  /* 0x0022c81a01007387 */ /* 0x000fe20000100a00 */
[-C--:B------:R-:W-:Y:S08]  /*1b6f0*/  HMMA.1688.F32.TF32 R244, R176, R48.reuse, R72 ;  /* 0x00000030b0f4723c */ /* 0x080ff00000081048 */
[-C--:B------:R-:W-:Y:S08]  /*1b700*/  HMMA.1688.F32.TF32 R60, R172, R48.reuse, R60 ;  /* 0x00000030ac3c723c */ /* 0x080ff0000008103c */
[-C--:B-1----:R-:W-:Y:S01]  /*1b710*/  HMMA.1688.F32.TF32 R16, R168, R48.reuse, R68 ;  /* 0x00000030a810723c */ /* 0x082fe20000081044 */
[----:B------:R2:W-:Y:S04]  /*1b720*/  STL.64 [R1+0x22c0], R24 ;  /* 0x0022c01801007387 */ /* 0x0005e80000100a00 */
[----:B------:R-:W-:Y:S04]  /*1b730*/  STL.64 [R1+0x22b8], R22 ;  /* 0x0022b81601007387 */ /* 0x000fe80000100a00 */
[----:B------:R1:W-:Y:S04]  /*1b740*/  STL.64 [R1+0x22b0], R20 ;  /* 0x0022b01401007387 */ /* 0x0003e80000100a00 */
[----:B------:R-:W-:Y:S04]  /*1b750*/  STL.64 [R1+0x21a8], R246 ;  /* 0x0021a8f601007387 */ /* 0x000fe80000100a00 */
[----:B------:R-:W-:Y:S01]  /*1b760*/  STL.64 [R1+0x21a0], R244 ;  /* 0x0021a0f401007387 */ /* 0x000fe20000100a00 */
[-C--:B--2---:R-:W-:Y:S03]  /*1b770*/  HMMA.1688.F32.TF32 R24, R160, R48.reuse, R56 ;  /* 0x00000030a018723c */ /* 0x084fe60000081038 */
[----:B------:R-:W-:Y:S05]  /*1b780*/  STL.64 [R1+0x21c8], R62 ;  /* 0x0021c83e01007387 */ /* 0x000fea0000100a00 */
[-C--:B-1----:R-:W-:Y:S01]  /*1b790*/  HMMA.1688.F32.TF32 R20, R164, R48.reuse, R64 ;  /* 0x00000030a414723c */ /* 0x082fe20000081040 */
[----:B------:R-:W-:Y:S04]  /*1b7a0*/  STL.64 [R1+0x21c0], R60 ;  /* 0x0021c03c01007387 */ /* 0x000fe80000100a00 */
[----:B------:R-:W-:Y:S04]  /*1b7b0*/  STL.64 [R1+0x210], R16 ;  /* 0x0002101001007387 */ /* 0x000fe80000100a00 */
[----:B------:R4:W-:Y:S02]  /*1b7c0*/  STL.64 [R1+0x218], R18 ;  /* 0x0002181201007387 */ /* 0x0009e40000100a00 */
[-C--:B----4-:R-:W-:Y:S11]  /*1b7d0*/  HMMA.1688.F32.TF32 R16, R156, R48.reuse, R52 ;  /* 0x000000309c10723c */ /* 0x090ff60000081034 */
[----:B------:R-:W-:Y:S01]  /*1b7e0*/  @!UPT UIADD3 URZ, URZ, URZ, URZ ;  /* 0x0000003f3f3ff290 */ /* 0x000fe2000fffe03f */
[----:B------:R-:W-:Y:S04]  /*1b7f0*/  STL.64 [R1+0x2e0], R20 ;  /* 0x0002e01401007387 */ /* 0x000fe80000100a00 */
[----:B------:R1:W-:Y:S04]  /*1b800*/  STL.64 [R1+0x2e8], R22 ;  /* 0x0002e81601007387 */ /* 0x0003e80000100a00 */
[----:B------:R-:W-:Y:S04]  /*1b810*/  STL.64 [R1+0x3b0], R24 ;  /* 0x0003b01801007387 */ /* 0x000fe80000100a00 */
[----:B------:R2:W-:Y:S01]  /*1b820*/  STL.64 [R1+0x3b8], R26 ;  /* 0x0003b81a01007387 */ /* 0x0005e20000100a00 */
[-C--:B-1----:R-:W-:Y:S03]  /*1b830*/  HMMA.1688.F32.TF32 R20, R152, R48.reuse, R44 ;  /* 0x000000309814723c */ /* 0x082fe6000008102c */
[----:B------:R-:W3:Y:S04]  /*1b840*/  LDSM.16.M88.4 R44, [R5+0x46000] ;  /* 0x04600000052c783b */ /* 0x000ee80000000200 */
[----:B------:R-:W-:Y:S01]  /*1b850*/  STL.64 [R1+0x3d0], R16 ;  /* 0x0003d01001007387 */ /* 0x000fe20000100a00 */
[-C--:B--2---:R-:W-:Y:S03]  /*1b860*/  HMMA.1688.F32.TF32 R24, R140, R48.reuse, R40 ;  /* 0x000000308c18723c */ /* 0x084fe60000081028 */
[----:B------:R2:W-:Y:S04]  /*1b870*/  STL.64 [R1+0x3d8], R18 ;  /* 0x0003d81201007387 */ /* 0x0005e80000100a00 */
[----:B------:R-:W3:Y:S01]  /*1b880*/  LDSM.16.M88.4 R40, [R5+0x46800] ;  /* 0x046800000528783b */ /* 0x000ee20000000200 */
[-C--:B------:R-:W-:Y:S08]  /*1b890*/  HMMA.1688.F32.TF32 R8, R144, R48.reuse, R8 ;  /* 0x000000309008723c */ /* 0x080ff00000081008 */
[----:B--2---:R-:W-:Y:S01]  /*1b8a0*/  HMMA.1688.F32.TF32 R16, R148, R48, R36 ;  /* 0x000000309410723c */ /* 0x004fe20000081024 */
[----:B------:R2:W-:Y:S04]  /*1b8b0*/  STL.64 [R1+0x6c0], R20 ;  /* 0x0006c01401007387 */ /* 0x0005e80000100a00 */
[----:B------:R4:W-:Y:S04]  /*1b8c0*/  STL.64 [R1+0x6c8], R22 ;  /* 0x0006c81601007387 */ /* 0x0009e80000100a00 */
[----:B------:R-:W3:Y:S04]  /*1b8d0*/  LDSM.16.M88.4 R36, [R5+0x47000] ;  /* 0x047000000524783b */ /* 0x000ee80000000200 */
[----:B--2---:R-:W3:Y:S04]  /*1b8e0*/  LDL.LU.64 R20, [R1+0x1270] ;  /* 0x0012700001147983 */ /* 0x004ee80000300a00 */
[----:B------:R-:W-:Y:S04]  /*1b8f0*/  STL.64 [R1+0x870], R24 ;  /* 0x0008701801007387 */ /* 0x000fe80000100a00 */
[----:B------:R-:W-:Y:S04]  /*1b900*/  STL.64 [R1+0x878], R26 ;  /* 0x0008781a01007387 */ /* 0x000fe80000100a00 */
[----:B----4-:R-:W3:Y:S04]  /*1b910*/  LDL.LU.64 R22, [R1+0x1278] ;  /* 0x0012780001167983 */ /* 0x010ee80000300a00 */
[----:B------:R2:W-:Y:S04]  /*1b920*/  STL.64 [R1+0xa30], R16 ;  /* 0x000a301001007387 */ /* 0x0005e80000100a00 */
[----:B------:R4:W-:Y:S04]  /*1b930*/  STL.64 [R1+0xa38], R18 ;  /* 0x000a381201007387 */ /* 0x0009e80000100a00 */
[----:B------:R-:W-:Y:S04]  /*1b940*/  STL [R1+0xd30], R8 ;  /* 0x000d300801007387 */ /* 0x000fe80000100800 */
[----:B--2---:R-:W3:Y:S04]  /*1b950*/  LDL.LU.64 R16, [R1+0x1260] ;  /* 0x0012600001107983 */ /* 0x004ee80000300a00 */
[----:B----4-:R-:W3:Y:S04]  /*1b960*/  LDL.LU.64 R18, [R1+0x1268] ;  /* 0x0012680001127983 */ /* 0x010ee80000300a00 */
[----:B------:R-:W2:Y:S04]  /*1b970*/  LDL.LU.64 R24, [R1+0x1250] ;  /* 0x0012500001187983 */ /* 0x000ea80000300a00 */
[----:B------:R-:W2:Y:S04]  /*1b980*/  LDL.LU.64 R26, [R1+0x1258] ;  /* 0x00125800011a7983 */ /* 0x000ea80000300a00 */
[----:B------:R-:W4:Y:S04]  /*1b990*/  LDL.LU.64 R80, [R1+0x1240] ;  /* 0x0012400001507983 */ /* 0x000f280000300a00 */
[----:B------:R-:W4:Y:S04]  /*1b9a0*/  LDL.LU.64 R82, [R1+0x1248] ;  /* 0x0012480001527983 */ /* 0x000f280000300a00 */
[----:B------:R-:W2:Y:S04]  /*1b9b0*/  LDL.LU.64 R64, [R1+0x11c0] ;  /* 0x0011c00001407983 */ /* 0x000ea80000300a00 */
[----:B------:R-:W2:Y:S04]  /*1b9c0*/  LDL.LU.64 R66, [R1+0x11c8] ;  /* 0x0011c80001427983 */ /* 0x000ea80000300a00 */
[----:B------:R-:W2:Y:S04]  /*1b9d0*/  LDL.LU.64 R68, [R1+0x11b0] ;  /* 0x0011b00001447983 */ /* 0x000ea80000300a00 */
[----:B------:R-:W2:Y:S04]  /*1b9e0*/  LDL.LU.64 R70, [R1+0x11b8] ;  /* 0x0011b80001467983 */ /* 0x000ea80000300a00 */
[----:B------:R-:W4:Y:S04]  /*1b9f0*/  LDL.LU.64 R72, [R1+0x11a0] ;  /* 0x0011a00001487983 */ /* 0x000f280000300a00 */
[----:B------:R-:W4:Y:S04]  /*1ba00*/  LDL.LU.64 R74, [R1+0x11a8] ;  /* 0x0011a800014a7983 */ /* 0x000f280000300a00 */
[----:B------:R-:W4:Y:S04]  /*1ba10*/  LDL.LU.64 R76, [R1+0x1190] ;  /* 0x00119000014c7983 */ /* 0x000f280000300a00 */
[----:B------:R-:W4:Y:S04]  /*1ba20*/  LDL.LU.64 R78, [R1+0x1198] ;  /* 0x00119800014e7983 */ /* 0x000f280000300a00 */
[----:B------:R-:W4:Y:S04]  /*1ba30*/  LDL.LU.64 R60, [R1+0x10f0] ;  /* 0x0010f000013c7983 */ /* 0x000f280000300a00 */
[----:B------:R-:W4:Y:S01]  /*1ba40*/  LDL.LU.64 R62, [R1+0x10f8] ;  /* 0x0010f800013e7983 */ /* 0x000f220000300a00 */
[----:B------:R-:W-:Y:S01]  /*1ba50*/  IMAD.MOV.U32 R136, RZ, RZ, R11 ;  /* 0x000000ffff887224 */ /* 0x000fe200078e000b */
[----:B------:R-:W-:Y:S01]  /*1ba60*/  MOV R252, R9 ;  /* 0x0000000900fc7202 */ /* 0x000fe20000000f00 */
[----:B------:R-:W-:Y:S01]  /*1ba70*/  IMAD.MOV.U32 R137, RZ, RZ, R10 ;  /* 0x000000ffff897224 */ /* 0x000fe200078e000a */
[----:B------:R-:W4:Y:S04]  /*1ba80*/  LDL.LU.64 R52, [R1+0x10e0] ;  /* 0x0010e00001347983 */ /* 0x000f280000300a00 */
[----:B------:R-:W4:Y:S04]  /*1ba90*/  LDL.LU.64 R54, [R1+0x10e8] ;  /* 0x0010e80001367983 */ /* 0x000f280000300a00 */
[----:B------:R1:W-:Y:S04]  /*1baa0*/  STL.64 [R1+0x2278], R50 ;  /* 0x0022783201007387 */ /* 0x0003e80000100a00 */
[----:B------:R-:W-:Y:S04]  /*1bab0*/  STL [R1+0x20e4], R136 ;  /* 0x0020e48801007387 */ /* 0x000fe80000100800 */
[----:B------:R-:W-:Y:S04]  /*1bac0*/  STL [R1+0x20e0], R137 ;  /* 0x0020e08901007387 */ /* 0x000fe80000100800 */
[----:B------:R-:W-:Y:S04]  /*1bad0*/  STL [R1+0x20dc], R252 ;  /* 0x0020dcfc01007387 */ /* 0x000fe80000100800 */
[----:B------:R-:W4:Y:S04]  /*1bae0*/  LDL.LU.64 R48, [R1+0x10d0] ;  /* 0x0010d00001307983 */ /* 0x000f280000300a00 */
[----:B-1----:R-:W4:Y:S04]  /*1baf0*/  LDL.LU.64 R50, [R1+0x10d8] ;  /* 0x0010d80001327983 */ /* 0x002f280000300a00 */
[----:B------:R-:W4:Y:S04]  /*1bb00*/  LDL.LU.64 R28, [R1+0x10c0] ;  /* 0x0010c000011c7983 */ /* 0x000f280000300a00 */
[----:B------:R-:W4:Y:S04]  /*1bb10*/  LDL.LU.64 R30, [R1+0x10c8] ;  /* 0x0010c800011e7983 */ /* 0x000f280000300a00 */
[----:B------:R-:W1:Y:S01]  /*1bb20*/  LDSM.16.M88.4 R8, [R5+0x47800] ;  /* 0x047800000508783b */ /* 0x000e620000000200 */
[C---:B---3--:R-:W-:Y:S08]  /*1bb30*/  HMMA.1688.F32.TF32 R56, R200.reuse, R44, R20 ;  /* 0x0000002cc838723c */ /* 0x048ff00000081014 */
[----:B------:R-:W-:Y:S11]  /*1bb40*/  HMMA.1688.F32.TF32 R20, R200, R40, R16 ;  /* 0x00000028c814723c */ /* 0x000ff60000081010 */
[----:B------:R-:W-:Y:S04]  /*1bb50*/  @!UPT UIADD3 URZ, URZ, URZ, URZ ;  /* 0x0000003f3f3ff290 */ /* 0x000fe8000fffe03f */
[----:B------:R-:W-:Y:S04]  /*1bb60*/  STL.64 [R1+0x2270], R58 ;  /* 0x0022703a01007387 */ /* 0x000fe80000100a00 */
[----:B------:R-:W-:Y:S05]  /*1bb70*/  STL.64 [R1+0x2268], R56 ;  /* 0x0022683801007387 */ /* 0x000fea0000100a00 */
[----:B------:R-:W-:Y:S01]  /*1bb80*/  IMAD.MOV.U32 R19, RZ, RZ, R20 ;  /* 0x000000ffff137224 */ /* 0x000fe200078e0014 */
[----:B------:R-:W-:Y:S01]  /*1bb90*/  MOV R16, R23 ;  /* 0x0000001700107202 */ /* 0x000fe20000000f00 */
[----:B------:R-:W-:-:S02]  /*1bba0*/  IMAD.MOV.U32 R18, RZ, RZ, R21 ;  /* 0x000000ffff127224 */ /* 0x000fc400078e0015 */
[----:B------:R-:W-:Y:S01]  /*1bbb0*/  IMAD.MOV.U32 R17, RZ, RZ, R22 ;  /* 0x000000ffff117224 */ /* 0x000fe200078e0016 */
[----:B------:R-:W3:Y:S04]  /*1bbc0*/  LDL.LU.64 R20, [R1+0x1090] ;  /* 0x0010900001147983 */ /* 0x000ee80000300a00 */
[----:B------:R-:W3:Y:S01]  /*1bbd0*/  LDL.LU.64 R22, [R1+0x1098] ;  /* 0x0010980001167983 */ /* 0x000ee20000300a00 */
[----:B--2---:R-:W-:Y:S08]  /*1bbe0*/  HMMA.1688.F32.TF32 R24, R200, R36, R24 ;  /* 0x00000024c818723c */ /* 0x004ff00000081018 */
[C---:B------:R-:W-:Y:S08]  /*1bbf0*/  HMMA.1688.F32.TF32 R64, R196.reuse, R44, R64 ;  /* 0x0000002cc440723c */ /* 0x040ff00000081040 */
[C---:B------:R-:W-:Y:S08]  /*1bc00*/  HMMA.1688.F32.TF32 R68, R196.reuse, R40, R68 ;  /* 0x00000028c444723c */ /* 0x040ff00000081044 */
[C---:B----4-:R-:W-:Y:S08]  /*1bc10*/  HMMA.1688.F32.TF32 R72, R196.reuse, R36, R72 ;  /* 0x00000024c448723c */ /* 0x050ff00000081048 */
[----:B-1----:R-:W-:Y:S08]  /*1bc20*/  HMMA.1688.F32.TF32 R196, R196, R8, R76 ;  /* 0x00000008c4c4723c */ /* 0x002ff0000008104c */
[----:B------:R-:W-:Y:S01]  /*1bc30*/  HMMA.1688.F32.TF32 R76, R192, R44, R60 ;  /* 0x0000002cc04c723c */ /* 0x000fe2000008103c */
[----:B------:R-:W-:-:S02]  /*1bc40*/  IMAD.MOV.U32 R251, RZ, RZ, R24 ;  /* 0x000000fffffb7224 */ /* 0x000fc400078e0018 */
[----:B------:R-:W-:Y:S02]  /*1bc50*/  IMAD.MOV.U32 R250, RZ, RZ, R25 ;  /* 0x000000fffffa7224 */ /* 0x000fe400078e0019 */
[----:B------:R-:W-:Y:S01]  /*1bc60*/  IMAD.MOV.U32 R249, RZ, RZ, R26 ;  /* 0x000000fffff97224 */ /* 0x000fe200078e001a */
[----:B------:R-:W2:Y:S01]  /*1bc70*/  LDL.LU.64 R24, [R1+0x1070] ;  /* 0x0010700001187983 */ /* 0x000ea20000300a00 */
[----:B------:R-:W-:Y:S01]  /*1bc80*/  IMAD.MOV.U32 R248, RZ, RZ, R27 ;  /* 0x000000fffff87224 */ /* 0x000fe200078e001b */
[----:B------:R-:W-:Y:S02]  /*1bc90*/  HMMA.1688.F32.TF32 R200, R200, R8, R80 ;  /* 0x00000008c8c8723c */ /* 0x000fe40000081050 */
[----:B------:R-:W2:Y:S06]  /*1bca0*/  LDL.LU.64 R26, [R1+0x1078] ;  /* 0x00107800011a7983 */ /* 0x000eac0000300a00 */
[C---:B------:R-:W-:Y:S07]  /*1bcb0*/  HMMA.1688.F32.TF32 R80, R192.reuse, R40, R52 ;  /* 0x00000028c050723c */ /* 0x040fee0000081034 */
[----:B------:R-:W-:Y:S01]  /*1bcc0*/  STL.64 [R1+0x21d8], R78 ;  /* 0x0021d84e01007387 */ /* 0x000fe20000100a00 */
[C---:B------:R-:W-:Y:S03]  /*1bcd0*/  HMMA.1688.F32.TF32 R84, R192.reuse, R36, R48 ;  /* 0x00000024c054723c */ /* 0x040fe60000081030 */
[----:B------:R-:W-:Y:S04]  /*1bce0*/  STL.64 [R1+0x21d0], R76 ;  /* 0x0021d04c01007387 */ /* 0x000fe80000100a00 */
[----:B------:R-:W4:Y:S04]  /*1bcf0*/  LDL.LU.64 R52, [R1+0x1060] ;  /* 0x0010600001347983 */ /* 0x000f280000300a00 */
[----:B------:R-:W4:Y:S04]  /*1bd00*/  LDL.LU.64 R54, [R1+0x1068] ;  /* 0x0010680001367983 */ /* 0x000f280000300a00 */
[----:B------:R-:W-:Y:S04]  /*1bd10*/  STL.64 [R1+0x21e8], R82 ;  /* 0x0021e85201007387 */ /* 0x000fe80000100a00 */
[----:B------:R-:W-:Y:S04]  /*1bd20*/  STL.64 [R1+0x21e0], R80 ;  /* 0x0021e05001007387 */ /* 0x000fe80000100a00 */
[----:B------:R-:W-:Y:S04]  /*1bd30*/  STL.64 [R1+0x21f8], R86 ;  /* 0x0021f85601007387 */ /* 0x000fe80000100a00 */
[----:B------:R-:W-:Y:S04]  /*1bd40*/  STL.64 [R1+0x21f0], R84 ;  /* 0x0021f05401007387 */ /* 0x000fe80000100a00 */
[----:B------:R-:W4:Y:S04]  /*1bd50*/  LDL.LU.64 R48, [R1+0xfc0] ;  /* 0x000fc00001307983 */ /* 0x000f280000300a00 */
[----:B------:R-:W4:Y:S01]  /*1bd60*/  LDL.LU.64 R50, [R1+0xfc8] ;  /* 0x000fc80001327983 */ /* 0x000f220000300a00 */
[----:B------:R-:W-:Y:S11]  /*1bd70*/  HMMA.1688.F32.TF32 R192, R192, R8, R28 ;  /* 0x00000008c0c0723c */ /* 0x000ff6000008101c */
[----:B------:R-:W-:Y:S11]  /*1bd80*/  @!UPT UIADD3 URZ, URZ, URZ, URZ ;  /* 0x0000003f3f3ff290 */ /* 0x000ff6000fffe03f */
[----:B------:R-:W-:Y:S01]  /*1bd90*/  @!UPT UIADD3 URZ, URZ, URZ, URZ ;  /* 0x0000003f3f3ff290 */ /* 0x000fe2000fffe03f */
[----:B------:R-:W-:Y:S04]  /*1bda0*/  STL.64 [R1+0x2208], R194 ;  /* 0x002208c201007387 */ /* 0x000fe80000100a00 */
[----:B------:R-:W-:Y:S01]  /*1bdb0*/  STL.64 [R1+0x2200], R192 ;  /* 0x002200c001007387 */ /* 0x000fe20000100a00 */
[C---:B---3--:R-:W-:Y:S03]  /*1bdc0*/  HMMA.1688.F32.TF32 R88, R188.reuse, R44, R20 ;  /* 0x0000002cbc58723c */ /* 0x048fe60000081014 */
[----:B------:R-:W3:Y:S04]  /*1bdd0*/  LDL.LU.64 R20, [R1+0xf80] ;  /* 0x000f800001147983 */ /* 0x000ee80000300a00 */
[----:B------:R-:W3:Y:S11]  /*1bde0*/  LDL.LU.64 R22, [R1+0xf88] ;  /* 0x000f880001167983 */ /* 0x000ef60000300a00 */
[----:B------:R-:W-:Y:S05]  /*1bdf0*/  @!UPT UIADD3 URZ, URZ, URZ, URZ ;  /* 0x0000003f3f3ff290 */ /* 0x000fea000fffe03f */
[----:B------:R-:W-:Y:S04]  /*1be00*/  STL.64 [R1+0x2218], R90 ;  /* 0x0022185a01007387 */ /* 0x000fe80000100a00 */
[----:B------:R1:W-:Y:S04]  /*1be10*/  STL.64 [R1+0x2210], R88 ;  /* 0x0022105801007387 */ /* 0x0003e80000100a00 */
[----:B------:R-:W3:Y:S04]  /*1be20*/  LDL.LU.64 R112, [R1+0xf70] ;  /* 0x000f700001707983 */ /* 0x000ee80000300a00 */
[----:B------:R-:W3:Y:S04]  /*1be30*/  LDL.LU.64 R114, [R1+0xf78] ;  /* 0x000f780001727983 */ /* 0x000ee80000300a00 */
[----:B------:R-:W3:Y:S04]  /*1be40*/  LDL.LU.64 R116, [R1+0xf60] ;  /* 0x000f600001747983 */ /* 0x000ee80000300a00 */
[----:B------:R-:W3:Y:S04]  /*1be50*/  LDL.LU.64 R118, [R1+0xf68] ;  /* 0x000f680001767983 */ /* 0x000ee80000300a00 */
[----:B------:R-:W3:Y:S01]  /*1be60*/  LDL.LU.64 R28, [R1+0xf50] ;  /* 0x000f5000011c7983 */ /* 0x000ee20000300a00 */
[C---:B--2---:R-:W-:Y:S03]  /*1be70*/  HMMA.1688.F32.TF32 R92, R188.reuse, R40, R24 ;  /* 0x00000028bc5c723c */ /* 0x044fe60000081018 */
[----:B------:R-:W2:Y:S04]  /*1be80*/  LDL.LU.64 R30, [R1+0xf58] ;  /* 0x000f5800011e7983 */ /* 0x000ea80000300a00 */
[----:B-1----:R-:W2:Y:S04]  /*1be90*/  LDL.LU.64 R88, [R1+0xe60] ;  /* 0x000e600001587983 */ /* 0x002ea80000300a00 */
[----:B------:R-:W2:Y:S04]  /*1bea0*/  LDL.LU.64 R90, [R1+0xe68] ;  /* 0x000e6800015a7983 */ /* 0x000ea80000300a00 */
[----:B------:R-:W2:Y:S04]  /*1beb0*/  LDL.LU.64 R24, [R1+0xe50] ;  /* 0x000e500001187983 */ /* 0x000ea80000300a00 */
[----:B------:R-:W2:Y:S04]  /*1bec0*/  LDL.LU.64 R26, [R1+0xe58] ;  /* 0x000e5800011a7983 */ /* 0x000ea80000300a00 */
[----:B------:R-:W2:Y:S01]  /*1bed0*/  LDL.LU.64 R84, [R1+0xe40] ;  /* 0x000e400001547983 */ /* 0x000ea20000300a00 */
[C---:B----4-:R-:W-:Y:S03]  /*1bee0*/  HMMA.1688.F32.TF32 R96, R188.reuse, R36, R52 ;  /* 0x00000024bc60723c */ /* 0x050fe60000081034 */
[----:B------:R-:W4:Y:S04]  /*1bef0*/  LDL.LU.64 R86, [R1+0xe48] ;  /* 0x000e480001567983 */ /* 0x000f280000300a00 */
[----:B------:R-:W4:Y:S04]  /*1bf00*/  LDL.LU.64 R80, [R1+0xe30] ;  /* 0x000e300001507983 */ /* 0x000f280000300a00 */
[----:B------:R-:W4:Y:S04]  /*1bf10*/  LDL.LU.64 R82, [R1+0xe38] ;  /* 0x000e380001527983 */ /* 0x000f280000300a00 */
[----:B------:R-:W-:Y:S04]  /*1bf20*/  STL.64 [R1+0x2228], R94 ;  /* 0x0022285e01007387 */ /* 0x000fe80000100a00 */
[----:B------:R-:W-:Y:S04]  /*1bf30*/  STL.64 [R1+0x2220], R92 ;  /* 0x0022205c01007387 */ /* 0x000fe80000100a00 */
[----:B------:R-:W4:Y:S04]  /*1bf40*/  LDL.LU.64 R76, [R1+0xdb0] ;  /* 0x000db000014c7983 */ /* 0x000f280000300a00 */
[----:B------:R-:W4:Y:S01]  /*1bf50*/  LDL.LU.64 R78, [R1+0xdb8] ;  /* 0x000db800014e7983 */ /* 0x000f220000300a00 */
[----:B------:R-:W-:Y:S03]  /*1bf60*/  HMMA.1688.F32.TF32 R188, R188, R8, R48 ;  /* 0x00000008bcbc723c */ /* 0x000fe60000081030 */
[----:B------:R-:W4:Y:S04]  /*1bf70*/  LDL.LU.64 R60, [R1+0xda0] ;  /* 0x000da000013c7983 */ /* 0x000f280000300a00 */
[----:B------:R-:W4:Y:S04]  /*1bf80*/  LDL.LU.64 R62, [R1+0xda8] ;  /* 0x000da800013e7983 */ /* 0x000f280000300a00 */
[----:B------:R-:W-:Y:S04]  /*1bf90*/  STL.64 [R1+0x2238], R98 ;  /* 0x0022386201007387 */ /* 0x000fe80000100a00 */
[----:B------:R-:W-:Y:S04]  /*1bfa0*/  STL.64 [R1+0x2230], R96 ;  /* 0x0022306001007387 */ /* 0x000fe80000100a00 */
[----:B------:R-:W4:Y:S04]  /*1bfb0*/  LDL.LU.64 R56, [R1+0xd90] ;  /* 0x000d900001387983 */ /* 0x000f280000300a00 */
[----:B------:R-:W4:Y:S04]  /*1bfc0*/  LDL.LU.64 R58, [R1+0xd98] ;  /* 0x000d9800013a7983 */ /* 0x000f280000300a00 */
[----:B------:R-:W-:Y:S04]  /*1bfd0*/  STL.64 [R1+0x2248], R190 ;  /* 0x002248be01007387 */ /* 0x000fe80000100a00 */
[----:B------:R-:W-:Y:S04]  /*1bfe0*/  STL.64 [R1+0x2240], R188 ;  /* 0x002240bc01007387 */ /* 0x000fe80000100a00 */
[----:B------:R-:W4:Y:S04]  /*1bff0*/  LDL.LU.64 R52, [R1+0xd80] ;  /* 0x000d800001347983 */ /* 0x000f280000300a00 */
[----:B------:R-:W4:Y:S04]  /*1c000*/  LDL.LU.64 R54, [R1+0xd88] ;  /* 0x000d880001367983 */ /* 0x000f280000300a00 */
[----:B------:R-:W4:Y:S04]  /*1c010*/  LDL.LU.64 R48, [R1+0xd00] ;  /* 0x000d000001307983 */ /* 0x000f280000300a00 */
[----:B------:R-:W4:Y:S01]  /*1c020*/  LDL.LU.64 R50, [R1+0xd08] ;  /* 0x000d080001327983 */ /* 0x000f220000300a00 */
[C---:B---3--:R-:W-:Y:S03]  /*1c030*/  HMMA.1688.F32.TF32 R108, R184.reuse, R44, R20 ;  /* 0x0000002cb86c723c */ /* 0x048fe60000081014 */
[----:B------:R-:W3:Y:S04]  /*1c040*/  LDL.LU.64 R20, [R1+0xce0] ;  /* 0x000ce00001147983 */ /* 0x000ee80000300a00 */
[----:B------:R-:W3:Y:S01]  /*1c050*/  LDL.LU.64 R22, [R1+0xce8] ;  /* 0x000ce80001167983 */ /* 0x000ee20000300a00 */
[C---:B------:R-:W-:Y:S08]  /*1c060*/  HMMA.1688.F32.TF32 R112, R184.reuse, R40, R112 ;  /* 0x00000028b870723c */ /* 0x040ff00000081070 */
[C---:B------:R-:W-:Y:S08]  /*1c070*/  HMMA.1688.F32.TF32 R116, R184.reuse, R36, R116 ;  /* 0x00000024b874723c */ /* 0x040ff00000081074 */
[----:B--2---:R-:W-:Y:S01]  /*1c080*/  HMMA.1688.F32.TF32 R184, R184, R8, R28 ;  /* 0x00000008b8b8723c */ /* 0x004fe2000008101c */
[----:B------:R-:W2:Y:S04]  /*1c090*/  LDL.LU.64 R28, [R1+0xcd0] ;  /* 0x000cd000011c7983 */ /* 0x000ea80000300a00 */
[----:B------:R-:W2:Y:S03]  /*1c0a0*/  LDL.LU.64 R30, [R1+0xcd8] ;  /* 0x000cd800011e7983 */ /* 0x000ea60000300a00 */
[C---:B------:R-:W-:Y:S01]  /*1c0b0*/  HMMA.1688.F32.TF32 R124, R180.reuse, R40, R24 ;  /* 0x00000028b47c723c */ /* 0x040fe20000081018 */
[----:B------:R-:W2:Y:S04]  /*1c0c0*/  LDL.LU.64 R24, [R1+0xcb0] ;  /* 0x000cb00001187983 */ /* 0x000ea80000300a00 */
[----:B------:R-:W2:Y:S03]  /*1c0d0*/  LDL.LU.64 R26, [R1+0xcb8] ;  /* 0x000cb800011a7983 */ /* 0x000ea60000300a00 */
[C---:B------:R-:W-:Y:S01]  /*1c0e0*/  HMMA.1688.F32.TF32 R120, R180.reuse, R44, R88 ;  /* 0x0000002cb478723c */ /* 0x040fe20000081058 */
[----:B------:R-:W2:Y:S04]  /*1c0f0*/  LDL.LU.64 R88, [R1+0xc30] ;  /* 0x000c300001587983 */ /* 0x000ea80000300a00 */
[----:B------:R-:W2:Y:S03]  /*1c100*/  LDL.LU.64 R90, [R1+0xc38] ;  /* 0x000c3800015a7983 */ /* 0x000ea60000300a00 */
[C---:B----4-:R-:W-:Y:S01]  /*1c110*/  HMMA.1688.F32.TF32 R128, R180.reuse, R36, R84 ;  /* 0x00000024b480723c */ /* 0x050fe20000081054 */
[----:B------:R-:W4:Y:S04]  /*1c120*/  LDL.LU.64 R84, [R1+0xc20] ;  /* 0x000c200001547983 */ /* 0x000f280000300a00 */
[----:B------:R-:W4:Y:S03]  /*1c130*/  LDL.LU.64 R86, [R1+0xc28] ;  /* 0x000c280001567983 */ /* 0x000f260000300a00 */
[----:B------:R-:W-:Y:S01]  /*1c140*/  HMMA.1688.F32.TF32 R204, R180, R8, R80 ;  /* 0x00000008b4cc723c */ /* 0x000fe20000081050 */
[----:B------:R-:W4:Y:S04]  /*1c150*/  LDL.LU.64 R80, [R1+0xc10] ;  /* 0x000c100001507983 */ /* 0x000f280000300a00 */
[----:B------:R-:W4:Y:S03]  /*1c160*/  LDL.LU.64 R82, [R1+0xc18] ;  /* 0x000c180001527983 */ /* 0x000f260000300a00 */
[C---:B------:R-:W-:Y:S01]  /*1c170*/  HMMA.1688.F32.TF32 R180, R176.reuse, R44, R76 ;  /* 0x0000002cb0b4723c */ /* 0x040fe2000008104c */
        /* <DEDUP_REMOVED lines=14> */
[C---:B---3--:R-:W-:Y:S01]  /*1c260*/  HMMA.1688.F32.TF32 R220, R172.reuse, R40, R20 ;  /* 0x00000028acdc723c */ /* 0x048fe20000081014 */
[----:B------:R-:W3:Y:S04]  /*1c270*/  LDL.LU.64 R20, [R1+0xaa0] ;  /* 0x000aa00001147983 */ /* 0x000ee80000300a00 */
[----:B------:R-:W3:Y:S03]  /*1c280*/  LDL.LU.64 R22, [R1+0xaa8] ;  /* 0x000aa80001167983 */ /* 0x000ee60000300a00 */
[C---:B--2---:R-:W-:Y:S01]  /*1c290*/  HMMA.1688.F32.TF32 R224, R172.reuse, R36, R28 ;  /* 0x00000024ace0723c */ /* 0x044fe2000008101c */
[----:B------:R-:W2:Y:S04]  /*1c2a0*/  LDL.LU.64 R28, [R1+0xa90] ;  /* 0x000a9000011c7983 */ /* 0x000ea80000300a00 */
[----:B------:R-:W2:Y:S03]  /*1c2b0*/  LDL.LU.64 R30, [R1+0xa98] ;  /* 0x000a9800011e7983 */ /* 0x000ea60000300a00 */
[----:B------:R-:W-:Y:S01]  /*1c2c0*/  HMMA.1688.F32.TF32 R228, R172, R8, R24 ;  /* 0x00000008ace4723c */ /* 0x000fe20000081018 */
[----:B------:R-:W2:Y:S04]  /*1c2d0*/  LDL.LU.64 R24, [R1+0xa80] ;  /* 0x000a800001187983 */ /* 0x000ea80000300a00 */
[----:B------:R-:W2:Y:S03]  /*1c2e0*/  LDL.LU.64 R26, [R1+0xa88] ;  /* 0x000a8800011a7983 */ /* 0x000ea60000300a00 */
[C---:B----4-:R-:W-:Y:S08]  /*1c2f0*/  HMMA.1688.F32.TF32 R60, R164.reuse, R44, R60 ;  /* 0x0000002ca43c723c */ /* 0x050ff0000008103c */
[C---:B------:R-:W-:Y:S11]  /*1c300*/  HMMA.1688.F32.TF32 R56, R164.reuse, R40, R56 ;  /* 0x00000028a438723c */ /* 0x040ff60000081038 */
[----:B------:R-:W-:Y:S04]  /*1c310*/  @!UPT UIADD3 URZ, URZ, URZ, URZ ;  /* 0x0000003f3f3ff290 */ /* 0x000fe8000fffe03f */
[----:B------:R1:W-:Y:S04]  /*1c320*/  STL.64 [R1+0x200], R60 ;  /* 0x0002003c01007387 */ /* 0x0003e80000100a00 */
[----:B------:R4:W-:Y:S01]  /*1c330*/  STL.64 [R1+0x208], R62 ;  /* 0x0002083e01007387 */ /* 0x0009e20000100a00 */
[C---:B------:R-:W-:Y:S03]  /*1c340*/  HMMA.1688.F32.TF32 R52, R164.reuse, R36, R52 ;  /* 0x00000024a434723c */ /* 0x040fe60000081034 */
[----:B-1----:R-:W2:Y:S04]  /*1c350*/  LDL.LU.64 R60, [R1+0xa50] ;  /* 0x000a5000013c7983 */ /* 0x002ea80000300a00 */
[----:B------:R1:W-:Y:S04]  /*1c360*/  STL.64 [R1+0x1f0], R56 ;  /* 0x0001f03801007387 */ /* 0x0003e80000100a00 */
[----:B------:R1:W-:Y:S04]  /*1c370*/  STL.64 [R1+0x1f8], R58 ;  /* 0x0001f83a01007387 */ /* 0x0003e80000100a00 */
[----:B----4-:R-:W4:Y:S01]  /*1c380*/  LDL.LU.64 R62, [R1+0xa58] ;  /* 0x000a5800013e7983 */ /* 0x010f220000300a00 */
[----:B------:R-:W-:Y:S07]  /*1c390*/  HMMA.1688.F32.TF32 R164, R164, R8, R48 ;  /* 0x00000008a4a4723c */ /* 0x000fee0000081030 */
[----:B------:R1:W-:Y:S04]  /*1c3a0*/  STL.64 [R1+0x1e0], R52 ;  /* 0x0001e03401007387 */ /* 0x0003e80000100a00 */
[----:B------:R1:W-:Y:S01]  /*1c3b0*/  STL.64 [R1+0x1e8], R54 ;  /* 0x0001e83601007387 */ /* 0x0003e20000100a00 */
[C---:B---3--:R-:W-:Y:S03]  /*1c3c0*/  HMMA.1688.F32.TF32 R48, R160.reuse, R44, R20 ;  /* 0x0000002ca030723c */ /* 0x048fe60000081014 */
[----:B------:R-:W3:Y:S04]  /*1c3d0*/  LDL.LU.64 R20, [R1+0xa00] ;  /* 0x000a000001147983 */ /* 0x000ee80000300a00 */
[----:B------:R-:W3:Y:S11]  /*1c3e0*/  LDL.LU.64 R22, [R1+0xa08] ;  /* 0x000a080001167983 */ /* 0x000ef60000300a00 */
[----:B------:R-:W-:Y:S05]  /*1c3f0*/  @!UPT UIADD3 URZ, URZ, URZ, URZ ;  /* 0x0000003f3f3ff290 */ /* 0x000fea000fffe03f */
[----:B------:R2:W-:Y:S04]  /*1c400*/  STL.64 [R1+0x2d0], R48 ;  /* 0x0002d03001007387 */ /* 0x0005e80000100a00 */
[----:B------:R2:W-:Y:S04]  /*1c410*/  STL.64 [R1+0x2d8], R50 ;  /* 0x0002d83201007387 */ /* 0x0005e80000100a00 */
[----:B-1----:R-:W3:Y:S04]  /*1c420*/  LDL.LU.64 R56, [R1+0x9e0] ;  /* 0x0009e00001387983 */ /* 0x002ee80000300a00 */
[----:B------:R-:W3:Y:S01]  /*1c430*/  LDL.LU.64 R58, [R1+0x9e8] ;  /* 0x0009e800013a7983 */ /* 0x000ee20000300a00 */
[C---:B--2---:R-:W-:Y:S08]  /*1c440*/  HMMA.1688.F32.TF32 R28, R160.reuse, R40, R28 ;  /* 0x00000028a01c723c */ /* 0x044ff0000008101c */
[C---:B------:R-:W-:Y:S11]  /*1c450*/  HMMA.1688.F32.TF32 R24, R160.reuse, R36, R24 ;  /* 0x00000024a018723c */ /* 0x040ff60000081018 */
[----:B------:R-:W-:Y:S04]  /*1c460*/  @!UPT UIADD3 URZ, URZ, URZ, URZ ;  /* 0x0000003f3f3ff290 */ /* 0x000fe8000fffe03f */
[----:B------:R1:W-:Y:S04]  /*1c470*/  STL.64 [R1+0x2c0], R28 ;  /* 0x0002c01c01007387 */ /* 0x0003e80000100a00 */
[----:B------:R2:W-:Y:S04]  /*1c480*/  STL.64 [R1+0x2c8], R30 ;  /* 0x0002c81e01007387 */ /* 0x0005e80000100a00 */
[----:B------:R-:W3:Y:S04]  /*1c490*/  LDL.LU.64 R52, [R1+0x9d0] ;  /* 0x0009d00001347983 */ /* 0x000ee80000300a00 */
[----:B------:R-:W3:Y:S04]  /*1c4a0*/  LDL.LU.64 R54, [R1+0x9d8] ;  /* 0x0009d80001367983 */ /* 0x000ee80000300a00 */
[----:B------:R1:W-:Y:S04]  /*1c4b0*/  STL.64 [R1+0x2b0], R24 ;  /* 0x0002b01801007387 */ /* 0x0003e80000100a00 */
[----:B------:R1:W-:Y:S04]  /*1c4c0*/  STL.64 [R1+0x2b8], R26 ;  /* 0x0002b81a01007387 */ /* 0x0003e80000100a00 */
[----:B------:R-:W3:Y:S04]  /*1c4d0*/  LDL.LU.64 R48, [R1+0x9c0] ;  /* 0x0009c00001307983 */ /* 0x000ee80000300a00 */
[----:B------:R-:W3:Y:S04]  /*1c4e0*/  LDL.LU.64 R50, [R1+0x9c8] ;  /* 0x0009c80001327983 */ /* 0x000ee80000300a00 */
[----:B-1----:R-:W3:Y:S04]  /*1c4f0*/  LDL.LU.64 R28, [R1+0x9b0] ;  /* 0x0009b000011c7983 */ /* 0x002ee80000300a00 */
[----:B--2---:R-:W2:Y:S04]  /*1c500*/  LDL.LU.64 R30, [R1+0x9b8] ;  /* 0x0009b800011e7983 */ /* 0x004ea80000300a00 */
[----:B------:R-:W2:Y:S04]  /*1c510*/  LDL.LU.64 R24, [R1+0x9a0] ;  /* 0x0009a00001187983 */ /* 0x000ea80000300a00 */
[----:B------:R-:W2:Y:S01]  /*1c520*/  LDL.LU.64 R26, [R1+0x9a8] ;  /* 0x0009a800011a7983 */ /* 0x000ea20000300a00 */
[----:B----4-:R-:W-:Y:S11]  /*1c530*/  HMMA.1688.F32.TF32 R160, R160, R8, R60 ;  /* 0x00000008a0a0723c */ /* 0x010ff6000008103c */
[----:B------:R-:W-:Y:S11]  /*1c540*/  @!UPT UIADD3 URZ, URZ, URZ, URZ ;  /* 0x0000003f3f3ff290 */ /* 0x000ff6000fffe03f */
[----:B------:R-:W-:Y:S01]  /*1c550*/  @!UPT UIADD3 URZ, URZ, URZ, URZ ;  /* 0x0000003f3f3ff290 */ /* 0x000fe2000fffe03f */
[----:B------:R-:W-:Y:S04]  /*1c560*/  STL [R1+0x2134], R161 ;  /* 0x002134a101007387 */ /* 0x000fe80000100800 */
[----:B------:R-:W-:Y:S04]  /*1c570*/  STL [R1+0x2130], R162 ;  /* 0x002130a201007387 */ /* 0x000fe80000100800 */
[----:B------:R-:W-:Y:S01]  /*1c580*/  STL [R1+0x212c], R163 ;  /* 0x00212ca301007387 */ /* 0x000fe20000100800 */
[C---:B---3--:R-:W-:Y:S03]  /*1c590*/  HMMA.1688.F32.TF32 R60, R156.reuse, R44, R20 ;  /* 0x0000002c9c3c723c */ /* 0x048fe60000081014 */
[----:B------:R-:W3:Y:S04]  /*1c5a0*/  LDL.LU.64 R20, [R1+0x990] ;  /* 0x0009900001147983 */ /* 0x000ee80000300a00 */
[----:B------:R-:W3:Y:S01]  /*1c5b0*/  LDL.LU.64 R22, [R1+0x998] ;  /* 0x0009980001167983 */ /* 0x000ee20000300a00 */
[C---:B------:R-:W-:Y:S11]  /*1c5c0*/  HMMA.1688.F32.TF32 R56, R156.reuse, R40, R56 ;  /* 0x000000289c38723c */ /* 0x040ff60000081038 */
[----:B------:R-:W-:Y:S04]  /*1c5d0*/  @!UPT UIADD3 URZ, URZ, URZ, URZ ;  /* 0x0000003f3f3ff290 */ /* 0x000fe8000fffe03f */
[----:B------:R1:W-:Y:S04]  /*1c5e0*/  STL.64 [R1+0x3a0], R60 ;  /* 0x0003a03c01007387 */ /* 0x0003e80000100a00 */
[----:B------:R4:W-:Y:S04]  /*1c5f0*/  STL.64 [R1+0x3a8], R62 ;  /* 0x0003a83e01007387 */ /* 0x0009e80000100a00 */
[----:B------:R-:W-:Y:S04]  /*1c600*/  STL [R1+0x39c], R59 ;  /* 0x00039c3b01007387 */ /* 0x000fe80000100800 */
[----:B-1----:R-:W3:Y:S04]  /*1c610*/  LDL.LU.64 R60, [R1+0x8e0] ;  /* 0x0008e000013c7983 */ /* 0x002ee80000300a00 */
[----:B----4-:R-:W2:Y:S01]  /*1c620*/  LDL.LU.64 R62, [R1+0x8e8] ;  /* 0x0008e800013e7983 */ /* 0x010ea20000300a00 */
[C---:B------:R-:W-:Y:S08]  /*1c630*/  HMMA.1688.F32.TF32 R52, R156.reuse, R36, R52 ;  /* 0x000000249c34723c */ /* 0x040ff00000081034 */
[----:B------:R-:W-:Y:S08]  /*1c640*/  HMMA.1688.F32.TF32 R156, R156, R8, R48 ;  /* 0x000000089c9c723c */ /* 0x000ff00000081030 */
[C---:B--2---:R-:W-:Y:S07]  /*1c650*/  HMMA.1688.F32.TF32 R48, R152.reuse, R44, R28 ;  /* 0x0000002c9830723c */ /* 0x044fee000008101c */
[----:B------:R-:W-:Y:S01]  /*1c660*/  STL.64 [R1+0x370], R52 ;  /* 0x0003703401007387 */ /* 0x000fe20000100a00 */
[----:B------:R-:W-:Y:S03]  /*1c670*/  HMMA.1688.F32.TF32 R24, R152, R40, R24 ;  /* 0x000000289818723c */ /* 0x000fe60000081018 */
[----:B------:R-:W-:Y:S04]  /*1c680*/  STL.64 [R1+0x378], R54 ;  /* 0x0003783601007387 */ /* 0x000fe80000100a00 */
[----:B------:R-:W-:Y:S04]  /*1c690*/  STL [R1+0x2128], R156 ;  /* 0x0021289c01007387 */ /* 0x000fe80000100800 */
[----:B------:R-:W-:Y:S04]  /*1c6a0*/  STL [R1+0x2124], R157 ;  /* 0x0021249d01007387 */ /* 0x000fe80000100800 */
[----:B------:R-:W-:Y:S04]  /*1c6b0*/  STL [R1+0x2120], R158 ;  /* 0x0021209e01007387 */ /* 0x000fe80000100800 */
[----:B------:R-:W-:Y:S04]  /*1c6c0*/  STL [R1+0x211c], R159 ;  /* 0x00211c9f01007387 */ /* 0x000fe80000100800 */
[----:B------:R-:W2:Y:S04]  /*1c6d0*/  LDL.LU.64 R28, [R1+0x930] ;  /* 0x00093000011c7983 */ /* 0x000ea80000300a00 */
[----:B------:R-:W-:Y:S04]  /*1c6e0*/  STL.64 [R1+0x4d0], R48 ;  /* 0x0004d03001007387 */ /* 0x000fe80000100a00 */
[----:B------:R-:W-:Y:S04]  /*1c6f0*/  STL.64 [R1+0x4d8], R50 ;  /* 0x0004d83201007387 */ /* 0x000fe80000100a00 */
[----:B------:R-:W2:Y:S04]  /*1c700*/  LDL.LU.64 R30, [R1+0x938] ;  /* 0x00093800011e7983 */ /* 0x000ea80000300a00 */
[----:B------:R1:W-:Y:S01]  /*1c710*/  STL.64 [R1+0x4b0], R24 ;  /* 0x0004b01801007387 */ /* 0x0003e20000100a00 */
[----:B------:R-:W-:-:S03]  /*1c720*/  IMAD.MOV.U32 R161, RZ, RZ, R56 ;  /* 0x000000ffffa17224 */ /* 0x000fc600078e0038 */
[----:B------:R1:W-:Y:S01]  /*1c730*/  STL.64 [R1+0x4b8], R26 ;  /* 0x0004b81a01007387 */ /* 0x0003e20000100a00 */
[----:B------:R-:W-:Y:S01]  /*1c740*/  MOV R162, R57 ;  /* 0x0000003900a27202 */ /* 0x000fe20000000f00 */
[----:B------:R-:W-:Y:S02]  /*1c750*/  IMAD.MOV.U32 R163, RZ, RZ, R58 ;  /* 0x000000ffffa37224 */ /* 0x000fe400078e003a */
[----:B-1----:R-:W2:Y:S04]  /*1c760*/  LDL.LU.64 R24, [R1+0x920] ;  /* 0x0009200001187983 */ /* 0x002ea80000300a00 */
[----:B------:R-:W2:Y:S04]  /*1c770*/  LDL.LU.64 R26, [R1+0x928] ;  /* 0x00092800011a7983 */ /* 0x000ea80000300a00 */
[----:B------:R-:W2:Y:S04]  /*1c780*/  LDL.LU.64 R56, [R1+0x910] ;  /* 0x0009100001387983 */ /* 0x000ea80000300a00 */
[----:B------:R-:W2:Y:S01]  /*1c790*/  LDL.LU.64 R58, [R1+0x918] ;  /* 0x00091800013a7983 */ /* 0x000ea20000300a00 */
[----:B---3--:R-:W-:Y:S11]  /*1c7a0*/  HMMA.1688.F32.TF32 R20, R152, R36, R20 ;  /* 0x000000249814723c */ /* 0x008ff60000081014 */
[----:B------:R-:W-:Y:S11]  /*1c7b0*/  @!UPT UIADD3 URZ, URZ, URZ, URZ ;  /* 0x0000003f3f3ff290 */ /* 0x000ff6000fffe03f */
[----:B------:R-:W-:Y:S01]  /*1c7c0*/  @!UPT UIADD3 URZ, URZ, URZ, URZ ;  /* 0x0000003f3f3ff290 */ /* 0x000fe2000fffe03f */
[----:B------:R1:W-:Y:S04]  /*1c7d0*/  STL.64 [R1+0x480], R20 ;  /* 0x0004801401007387 */ /* 0x0003e80000100a00 */
[----:B------:R3:W-:Y:S04]  /*1c7e0*/  STL.64 [R1+0x488], R22 ;  /* 0x0004881601007387 */ /* 0x0007e80000100a00 */
[----:B-1----:R-:W4:Y:S04]  /*1c7f0*/  LDL.LU.64 R20, [R1+0x7f0] ;  /* 0x0007f00001147983 */ /* 0x002f280000300a00 */
[----:B---3--:R-:W4:Y:S04]  /*1c800*/  LDL.LU.64 R22, [R1+0x7f8] ;  /* 0x0007f80001167983 */ /* 0x008f280000300a00 */
[----:B------:R-:W4:Y:S04]  /*1c810*/  LDL.LU.64 R52, [R1+0x900] ;  /* 0x0009000001347983 */ /* 0x000f280000300a00 */
[----:B------:R-:W4:Y:S04]  /*1c820*/  LDL.LU.64 R54, [R1+0x908] ;  /* 0x0009080001367983 */ /* 0x000f280000300a00 */
[----:B------:R-:W4:Y:S04]  /*1c830*/  LDL.LU.64 R48, [R1+0x940] ;  /* 0x0009400001307983 */ /* 0x000f280000300a00 */
[----:B------:R-:W4:Y:S01]  /*1c840*/  LDL.LU.64 R50, [R1+0x948] ;  /* 0x0009480001327983 */ /* 0x000f220000300a00 */
[C---:B--2---:R-:W-:Y:S08]  /*1c850*/  HMMA.1688.F32.TF32 R28, R140.reuse, R44, R28 ;  /* 0x0000002c8c1c723c */ /* 0x044ff0000008101c */
[C---:B------:R-:W-:Y:S08]  /*1c860*/  HMMA.1688.F32.TF32 R24, R140.reuse, R40, R24 ;  /* 0x000000288c18723c */ /* 0x040ff00000081018 */
[----:B------:R-:W-:Y:S08]  /*1c870*/  HMMA.1688.F32.TF32 R56, R140, R36, R56 ;  /* 0x000000248c38723c */ /* 0x000ff00000081038 */
[----:B------:R-:W-:Y:S01]  /*1c880*/  IMAD.MOV.U32 R7, RZ, RZ, R31 ;  /* 0x000000ffff077224 */ /* 0x000fe200078e001f */
[----:B------:R-:W-:Y:S01]  /*1c890*/  MOV R6, R30 ;  /* 0x0000001e00067202 */ /* 0x000fe20000000f00 */
[----:B------:R1:W-:Y:S04]  /*1c8a0*/  STL.64 [R1+0x650], R28 ;  /* 0x0006501c01007387 */ /* 0x0003e80000100a00 */
[----:B------:R2:W-:Y:S04]  /*1c8b0*/  STL [R1+0x2118], R7 ;  /* 0x0021180701007387 */ /* 0x0005e80000100800 */
[----:B------:R2:W-:Y:S04]  /*1c8c0*/  STL [R1+0x2114], R6 ;  /* 0x0021140601007387 */ /* 0x0005e80000100800 */
[----:B-1----:R-:W3:Y:S04]  /*1c8d0*/  LDL.LU.64 R28, [R1+0x970] ;  /* 0x00097000011c7983 */ /* 0x002ee80000300a00 */
[----:B------:R-:W3:Y:S04]  /*1c8e0*/  LDL.LU.64 R30, [R1+0x978] ;  /* 0x00097800011e7983 */ /* 0x000ee80000300a00 */
[----:B------:R1:W-:Y:S01]  /*1c8f0*/  STL.64 [R1+0x640], R24 ;  /* 0x0006401801007387 */ /* 0x0003e20000100a00 */
[----:B--2---:R-:W-:-:S03]  /*1c900*/  IMAD.MOV.U32 R7, RZ, RZ, R58 ;  /* 0x000000ffff077224 */ /* 0x004fc600078e003a */
[----:B------:R2:W-:Y:S01]  /*1c910*/  STL.64 [R1+0x648], R26 ;  /* 0x0006481a01007387 */ /* 0x0005e20000100a00 */
[----:B------:R-:W-:-:S03]  /*1c920*/  IMAD.MOV.U32 R6, RZ, RZ, R59 ;  /* 0x000000ffff067224 */ /* 0x000fc600078e003b */
[----:B-1----:R-:W3:Y:S04]  /*1c930*/  LDL.LU.64 R24, [R1+0x960] ;  /* 0x0009600001187983 */ /* 0x002ee80000300a00 */
[----:B--2---:R-:W2:Y:S04]  /*1c940*/  LDL.LU.64 R26, [R1+0x968] ;  /* 0x00096800011a7983 */ /* 0x004ea80000300a00 */
[----:B------:R4:W-:Y:S02]  /*1c950*/  STL.64 [R1+0x630], R56 ;  /* 0x0006303801007387 */ /* 0x0009e40000100a00 */
[----:B----4-:R-:W-:Y:S02]  /*1c960*/  HMMA.1688.F32.TF32 R56, R140, R8, R20 ;  /* 0x000000088c38723c */ /* 0x010fe40000081014 */
[----:B------:R-:W4:Y:S04]  /*1c970*/  LDL.LU.64 R20, [R1+0x860] ;  /* 0x0008600001147983 */ /* 0x000f280000300a00 */
[----:B------:R-:W4:Y:S02]  /*1c980*/  LDL.LU.64 R22, [R1+0x868] ;  /* 0x0008680001167983 */ /* 0x000f240000300a00 */
[----:B------:R-:W-:Y:S01]  /*1c990*/  HMMA.1688.F32.TF32 R52, R148, R44, R52 ;  /* 0x0000002c9434723c */ /* 0x000fe20000081034 */
[----:B------:R-:W-:-:S02]  /*1c9a0*/  IMAD.MOV.U32 R240, RZ, RZ, R138 ;  /* 0x000000fffff07224 */ /* 0x000fc400078e008a */
[----:B------:R-:W-:Y:S02]  /*1c9b0*/  IMAD.MOV.U32 R241, RZ, RZ, R134 ;  /* 0x000000fffff17224 */ /* 0x000fe400078e0086 */
[----:B------:R-:W-:Y:S02]  /*1c9c0*/  IMAD.MOV.U32 R242, RZ, RZ, R135 ;  /* 0x000000fffff27224 */ /* 0x000fe400078e0087 */
[----:B------:R-:W-:Y:S01]  /*1c9d0*/  IMAD.MOV.U32 R243, RZ, RZ, R133 ;  /* 0x000000fffff37224 */ /* 0x000fe200078e0085 */
[----:B------:R-:W-:Y:S01]  /*1c9e0*/  HMMA.1688.F32.TF32 R48, R148, R40, R48 ;  /* 0x000000289430723c */ /* 0x000fe20000081030 */
[----:B------:R-:W-:Y:S01]  /*1c9f0*/  MOV R191, R248 ;  /* 0x000000f800bf7202 */ /* 0x000fe20000000f00 */
[----:B------:R-:W-:Y:S01]  /*1ca00*/  IMAD.MOV.U32 R190, RZ, RZ, R249 ;  /* 0x000000ffffbe7224 */ /* 0x000fe200078e00f9 */
[----:B------:R-:W-:Y:S04]  /*1ca10*/  LDS R140, [R2+0x4080] ;  /* 0x00408000028c7984 */ /* 0x000fe80000000800 */
[----:B------:R-:W-:Y:S04]  /*1ca20*/  STL.64 [R1+0x4e0], R56 ;  /* 0x0004e03801007387 */ /* 0x000fe80000100a00 */
[----:B------:R-:W-:Y:S01]  /*1ca30*/  STL.64 [R1+0x4e8], R58 ;  /* 0x0004e83a01007387 */ /* 0x000fe20000100a00 */
[----:B------:R-:W-:Y:S01]  /*1ca40*/  HMMA.1688.F32.TF32 R60, R152, R8, R60 ;  /* 0x00000008983c723c */ /* 0x000fe2000008103c */
[----:B------:R-:W-:-:S02]  /*1ca50*/  IMAD.MOV.U32 R189, RZ, RZ, R250 ;  /* 0x000000ffffbd7224 */ /* 0x000fc400078e00fa */
[----:B------:R-:W-:Y:S01]  /*1ca60*/  LDS R142, [R2+0x6080] ;  /* 0x00608000028e7984 */ /* 0x000fe20000000800 */
[----:B------:R-:W-:-:S03]  /*1ca70*/  IMAD.MOV.U32 R5, RZ, RZ, R55 ;  /* 0x000000ffff057224 */ /* 0x000fc600078e0037 */
[----:B------:R-:W-:Y:S01]  /*1ca80*/  STL.64 [R1+0x7f0], R52 ;  /* 0x0007f03401007387 */ /* 0x000fe20000100a00 */
[C---:B------:R-:W-:Y:S03]  /*1ca90*/  HMMA.1688.F32.TF32 R236, R168.reuse, R36, R80 ;  /* 0x00000024a8ec723c */ /* 0x040fe60000081050 */
[----:B------:R-:W-:Y:S01]  /*1caa0*/  LDS R141, [R0+0x4080] ;  /* 0x00408000008d7984 */ /* 0x000fe20000000800 */
[----:B------:R-:W-:Y:S01]  /*1cab0*/  IMAD.MOV.U32 R252, RZ, RZ, R51 ;  /* 0x000000fffffc7224 */ /* 0x000fe200078e0033 */
[----:B------:R-:W-:Y:S01]  /*1cac0*/  MOV R137, R50 ;  /* 0x0000003200897202 */ /* 0x000fe20000000f00 */
[----:B------:R-:W-:Y:S01]  /*1cad0*/  IMAD.MOV.U32 R136, RZ, RZ, R49 ;  /* 0x000000ffff887224 */ /* 0x000fe200078e0031 */
[----:B------:R-:W-:Y:S04]  /*1cae0*/  STL [R1+0x7f8], R54 ;  /* 0x0007f83601007387 */ /* 0x000fe80000100800 */
[----:B------:R1:W-:Y:S04]  /*1caf0*/  STL [R1+0x20e8], R5 ;  /* 0x0020e80501007387 */ /* 0x0003e80000100800 */
[----:B------:R1:W-:Y:S04]  /*1cb00*/  STL [R1+0x7e0], R48 ;  /* 0x0007e03001007387 */ /* 0x0003e80000100800 */
[----:B------:R-:W-:Y:S04]  /*1cb10*/  STL [R1+0x20f4], R252 ;  /* 0x0020f4fc01007387 */ /* 0x000fe80000100800 */
[----:B------:R-:W-:Y:S04]  /*1cb20*/  STL [R1+0x20f0], R137 ;  /* 0x0020f08901007387 */ /* 0x000fe80000100800 */
[----:B------:R-:W-:Y:S04]  /*1cb30*/  STL [R1+0x20ec], R136 ;  /* 0x0020ec8801007387 */ /* 0x000fe80000100800 */
[----:B------:R-:W-:Y:S04]  /*1cb40*/  LDS R152, [R2+0x4000] ;  /* 0x0040000002987984 */ /* 0x000fe80000000800 */
[----:B------:R-:W-:Y:S04]  /*1cb50*/  LDS R154, [R2+0x6000] ;  /* 0x00600000029a7984 */ /* 0x000fe80000000800 */
[----:B------:R-:W-:Y:S04]  /*1cb60*/  LDS R153, [R0+0x4000] ;  /* 0x0040000000997984 */ /* 0x000fe80000000800 */
[----:B------:R-:W1:Y:S01]  /*1cb70*/  LDS R155, [R0+0x6000] ;  /* 0x00600000009b7984 */ /* 0x000e620000000800 */
[----:B------:R-:W-:Y:S03]  /*1cb80*/  HMMA.1688.F32.TF32 R232, R168, R40, R84 ;  /* 0x00000028a8e8723c */ /* 0x000fe60000081054 */
[----:B------:R-:W1:Y:S05]  /*1cb90*/  LDS R143, [R0+0x6080] ;  /* 0x00608000008f7984 */ /* 0x000e6a0000000800 */
[C---:B---3--:R-:W-:Y:S08]  /*1cba0*/  HMMA.1688.F32.TF32 R28, R148.reuse, R36, R28 ;  /* 0x00000024941c723c */ /* 0x048ff0000008101c */
[----:B--2---:R-:W-:Y:S11]  /*1cbb0*/  HMMA.1688.F32.TF32 R148, R148, R8, R24 ;  /* 0x000000089494723c */ /* 0x004ff60000081018 */
[----:B------:R-:W-:Y:S05]  /*1cbc0*/  @!UPT UIADD3 URZ, URZ, URZ, URZ ;  /* 0x0000003f3f3ff290 */ /* 0x000fea000fffe03f */
[----:B-1----:R-:W-:Y:S01]  /*1cbd0*/  IMAD.MOV.U32 R5, RZ, RZ, R29 ;  /* 0x000000ffff057224 */ /* 0x002fe200078e001d */
[----:B------:R-:W-:Y:S04]  /*1cbe0*/  STL [R1+0x7d0], R28 ;  /* 0x0007d01c01007387 */ /* 0x000fe80000100800 */
[----:B------:R-:W-:Y:S04]  /*1cbf0*/  STL.64 [R1+0x7d8], R30 ;  /* 0x0007d81e01007387 */ /* 0x000fe80000100a00 */
[----:B------:R-:W-:Y:S04]  /*1cc00*/  STL [R1+0x20f8], R5 ;  /* 0x0020f80501007387 */ /* 0x000fe80000100800 */
[----:B------:R-:W2:Y:S04]  /*1cc10*/  LDL.LU.64 R56, [R1+0x840] ;  /* 0x0008400001387983 */ /* 0x000ea80000300a00 */
[----:B------:R-:W2:Y:S04]  /*1cc20*/  LDL.LU.64 R58, [R1+0x848] ;  /* 0x00084800013a7983 */ /* 0x000ea80000300a00 */
[----:B------:R1:W-:Y:S04]  /*1cc30*/  STL.64 [R1+0x2068], R150 ;  /* 0x0020689601007387 */ /* 0x0003e80000100a00 */
[----:B------:R3:W-:Y:S04]  /*1cc40*/  STL.64 [R1+0x2060], R148 ;  /* 0x0020609401007387 */ /* 0x0007e80000100a00 */
[----:B------:R-:W2:Y:S04]  /*1cc50*/  LDL.LU.64 R48, [R1+0x830] ;  /* 0x0008300001307983 */ /* 0x000ea80000300a00 */
[----:B------:R-:W2:Y:S01]  /*1cc60*/  LDL.LU.64 R50, [R1+0x838] ;  /* 0x0008380001327983 */ /* 0x000ea20000300a00 */
[----:B----4-:R-:W-:Y:S11]  /*1cc70*/  HMMA.1688.F32.TF32 R20, R144, R44, R20 ;  /* 0x0000002c9014723c */ /* 0x010ff60000081014 */
[----:B------:R-:W-:Y:S11]  /*1cc80*/  @!UPT UIADD3 URZ, URZ, URZ, URZ ;  /* 0x0000003f3f3ff290 */ /* 0x000ff6000fffe03f */
[----:B------:R-:W-:Y:S02]  /*1cc90*/  @!UPT UIADD3 URZ, URZ, URZ, URZ ;  /* 0x0000003f3f3ff290 */ /* 0x000fe4000fffe03f */
[----:B-1----:R-:W-:Y:S01]  /*1cca0*/  IMAD.MOV.U32 R151, RZ, RZ, R20 ;  /* 0x000000ffff977224 */ /* 0x002fe200078e0014 */
[----:B---3--:R-:W-:Y:S01]  /*1ccb0*/  MOV R148, R23 ;  /* 0x0000001700947202 */ /* 0x008fe20000000f00 */
[----:B------:R-:W-:Y:S02]  /*1ccc0*/  IMAD.MOV.U32 R150, RZ, RZ, R21 ;  /* 0x000000ffff967224 */ /* 0x000fe400078e0015 */
[----:B------:R-:W-:Y:S01]  /*1ccd0*/  IMAD.MOV.U32 R149, RZ, RZ, R22 ;  /* 0x000000ffff957224 */ /* 0x000fe200078e0016 */
[----:B------:R-:W3:Y:S04]  /*1cce0*/  LDL.LU.64 R20, [R1+0x7a0] ;  /* 0x0007a00001147983 */ /* 0x000ee80000300a00 */
[----:B------:R-:W3:Y:S04]  /*1ccf0*/  LDL.LU.64 R22, [R1+0x7a8] ;  /* 0x0007a80001167983 */ /* 0x000ee80000300a00 */
[----:B------:R-:W4:Y:S04]  /*1cd00*/  LDL.LU R138, [R1+0x2308] ;  /* 0x00230800018a7983 */ /* 0x000f280000300800 */
[----:B------:R-:W2:Y:S04]  /*1cd10*/  LDL.LU R134, [R1+0x2304] ;  /* 0x0023040001867983 */ /* 0x000ea80000300800 */
[----:B------:R-:W3:Y:S04]  /*1cd20*/  LDL.LU R135, [R1+0x2300] ;  /* 0x0023000001877983 */ /* 0x000ee80000300800 */
[----:B------:R-:W3:Y:S04]  /*1cd30*/  LDL.LU R24, [R1+0xb00] ;  /* 0x000b000001187983 */ /* 0x000ee80000300800 */
[----:B------:R-:W3:Y:S04]  /*1cd40*/  LDL.LU R25, [R1+0xb04] ;  /* 0x000b040001197983 */ /* 0x000ee80000300800 */
[----:B------:R-:W3:Y:S01]  /*1cd50*/  LDL.LU R26, [R1+0xb08] ;  /* 0x000b0800011a7983 */ /* 0x000ee20000300800 */
[----:B------:R-:W-:-:S03]  /*1cd60*/  IMAD.MOV.U32 R31, RZ, RZ, R139 ;  /* 0x000000ffff1f7224 */ /* 0x000fc600078e008b */
[----:B------:R-:W3:Y:S01]  /*1cd70*/  LDL.LU R27, [R1+0xb0c] ;  /* 0x000b0c00011b7983 */ /* 0x000ee20000300800 */
[----:B----4-:R-:W-:Y:S02]  /*1cd80*/  IMAD.MOV.U32 R30, RZ, RZ, R138 ;  /* 0x000000ffff1e7224 */ /* 0x010fe400078e008a */
[----:B--2---:R-:W-:Y:S02]  /*1cd90*/  IMAD.MOV.U32 R28, RZ, RZ, R134 ;  /* 0x000000ffff1c7224 */ /* 0x004fe400078e0086 */
[----:B------:R-:W2:Y:S01]  /*1cda0*/  LDL.LU R134, [R1+0x22fc] ;  /* 0x0022fc0001867983 */ /* 0x000ea20000300800 */
[----:B---3--:R-:W-:-:S03]  /*1cdb0*/  MOV R29, R135 ;  /* 0x00000087001d7202 */ /* 0x008fc60000000f00 */
[----:B------:R-:W2:Y:S04]  /*1cdc0*/  LDL.LU R135, [R1+0x22f8] ;  /* 0x0022f80001877983 */ /* 0x000ea80000300800 */
[----:B------:R-:W3:Y:S04]  /*1cdd0*/  LDL.LU R138, [R1+0x22f4] ;  /* 0x0022f400018a7983 */ /* 0x000ee80000300800 */
[----:B------:R-:W3:Y:S01]  /*1cde0*/  LDL.LU R139, [R1+0x22f0] ;  /* 0x0022f000018b7983 */ /* 0x000ee20000300800 */
[----:B------:R-:W-:Y:S01]  /*1cdf0*/  HMMA.1688.F32.TF32 R20, R144, R8, R20 ;  /* 0x000000089014723c */ /* 0x000fe20000081014 */
[----:B------:R-:W-:-:S02]  /*1ce00*/  IMAD.MOV.U32 R52, RZ, RZ, R132 ;  /* 0x000000ffff347224 */ /* 0x000fc400078e0084 */
[----:B------:R-:W-:Y:S02]  /*1ce10*/  IMAD.MOV.U32 R53, RZ, RZ, R105 ;  /* 0x000000ffff357224 */ /* 0x000fe400078e0069 */
[----:B------:R-:W-:Y:S11]  /*1ce20*/  IMAD.MOV.U32 R54, RZ, RZ, R104 ;  /* 0x000000ffff367224 */ /* 0x000ff600078e0068 */
[----:B------:R-:W-:Y:S08]  /*1ce30*/  @!UPT UIADD3 URZ, URZ, URZ, URZ ;  /* 0x0000003f3f3ff290 */ /* 0x000ff0000fffe03f */
[----:B------:R-:W-:Y:S01]  /*1ce40*/  IMAD.MOV.U32 R133, RZ, RZ, R20 ;  /* 0x000000ffff857224 */ /* 0x000fe200078e0014 */
[----:B------:R-:W-:Y:S01]  /*1ce50*/  MOV R104, R23 ;  /* 0x0000001700687202 */ /* 0x000fe20000000f00 */
[----:B------:R-:W-:Y:S02]  /*1ce60*/  IMAD.MOV.U32 R132, RZ, RZ, R21 ;  /* 0x000000ffff847224 */ /* 0x000fe400078e0015 */
[----:B------:R-:W-:Y:S01]  /*1ce70*/  IMAD.MOV.U32 R105, RZ, RZ, R22 ;  /* 0x000000ffff697224 */ /* 0x000fe200078e0016 */
[----:B------:R-:W-:Y:S01]  /*1ce80*/  MOV R55, R3 ;  /* 0x0000000300377202 */ /* 0x000fe20000000f00 */
[C---:B------:R-:W-:Y:S01]  /*1ce90*/  HMMA.1688.F32.TF32 R48, R144.reuse, R36, R48 ;  /* 0x000000249030723c */ /* 0x040fe20000081030 */
[----:B------:R-:W-:Y:S04]  /*1cea0*/  STL [R1+0x2108], R148 ;  /* 0x0021089401007387 */ /* 0x000fe80000100800 */
[----:B------:R1:W-:Y:S04]  /*1ceb0*/  STL [R1+0x2104], R150 ;  /* 0x0021049601007387 */ /* 0x0003e80000100800 */
[----:B------:R4:W-:Y:S04]  /*1cec0*/  STL [R1+0x2100], R151 ;  /* 0x0021009701007387 */ /* 0x0009e80000100800 */
[----:B------:R1:W-:Y:S01]  /*1ced0*/  STL [R1+0x20fc], R149 ;  /* 0x0020fc9501007387 */ /* 0x0003e20000100800 */
[----:B------:R-:W-:Y:S01]  /*1cee0*/  HMMA.1688.F32.TF32 R56, R144, R40, R56 ;  /* 0x000000289038723c */ /* 0x000fe20000081038 */
[----:B------:R-:W-:-:S02]  /*1cef0*/  IMAD.MOV.U32 R156, RZ, RZ, R60 ;  /* 0x000000ffff9c7224 */ /* 0x000fc400078e003c */
[----:B------:R-:W-:Y:S02]  /*1cf00*/  IMAD.MOV.U32 R157, RZ, RZ, R61 ;  /* 0x000000ffff9d7224 */ /* 0x000fe400078e003d */
[----:B------:R-:W-:Y:S02]  /*1cf10*/  IMAD.MOV.U32 R158, RZ, RZ, R62 ;  /* 0x000000ffff9e7224 */ /* 0x000fe400078e003e */
[----:B------:R-:W-:Y:S02]  /*1cf20*/  IMAD.MOV.U32 R159, RZ, RZ, R63 ;  /* 0x000000ffff9f7224 */ /* 0x000fe400078e003f */
[----:B------:R-:W-:Y:S01]  /*1cf30*/  IMAD.MOV.U32 R147, RZ, RZ, R16 ;  /* 0x000000ffff937224 */ /* 0x000fe200078e0010 */
[----:B------:R-:W-:Y:S01]  /*1cf40*/  MOV R145, R18 ;  /* 0x0000001200917202 */ /* 0x000fe20000000f00 */
[----:B------:R-:W-:Y:S02]  /*1cf50*/  IMAD.MOV.U32 R146, RZ, RZ, R17 ;  /* 0x000000ffff927224 */ /* 0x000fe400078e0011 */
[----:B------:R-:W-:-:S11]  /*1cf60*/  IMAD.MOV.U32 R144, RZ, RZ, R19 ;  /* 0x000000ffff907224 */ /* 0x000fd600078e0013 */
[----:B------:R-:W-:Y:S01]  /*1cf70*/  IMAD.MOV.U32 R136, RZ, RZ, R59 ;  /* 0x000000ffff887224 */ /* 0x000fe200078e003b */
[----:B------:R-:W-:Y:S01]  /*1cf80*/  MOV R59, R12 ;  /* 0x0000000c003b7202 */ /* 0x000fe20000000f00 */
[----:B------:R-:W-:Y:S02]  /*1cf90*/  IMAD.MOV.U32 R137, RZ, RZ, R58 ;  /* 0x000000ffff897224 */ /* 0x000fe400078e003a */
[----:B------:R-:W-:Y:S02]  /*1cfa0*/  IMAD.MOV.U32 R252, RZ, RZ, R57 ;  /* 0x000000fffffc7224 */ /* 0x000fe400078e0039 */
[----:B------:R-:W-:Y:S02]  /*1cfb0*/  IMAD.MOV.U32 R58, RZ, RZ, R13 ;  /* 0x000000ffff3a7224 */ /* 0x000fe400078e000d */
[----:B------:R-:W-:Y:S02]  /*1cfc0*/  IMAD.MOV.U32 R5, RZ, RZ, R56 ;  /* 0x000000ffff057224 */ /* 0x000fe400078e0038 */
[----:B------:R-:W-:-:S02]  /*1cfd0*/  IMAD.MOV.U32 R57, RZ, RZ, R14 ;  /* 0x000000ffff397224 */ /* 0x000fc400078e000e */
[----:B------:R-:W-:Y:S01]  /*1cfe0*/  IMAD.MOV.U32 R56, RZ, RZ, R15 ;  /* 0x000000ffff387224 */ /* 0x000fe200078e000f */
[----:B-1----:R-:W-:Y:S01]  /*1cff0*/  MOV R150, R49 ;  /* 0x0000003100967202 */ /* 0x002fe20000000f00 */
[----:B------:R-:W-:Y:S02]  /*1d000*/  IMAD.MOV.U32 R148, RZ, RZ, R48 ;  /* 0x000000ffff947224 */ /* 0x000fe400078e0030 */
[----:B----4-:R-:W-:Y:S02]  /*1d010*/  IMAD.MOV.U32 R151, RZ, RZ, R50 ;  /* 0x000000ffff977224 */ /* 0x010fe400078e0032 */
[----:B------:R-:W-:Y:S02]  /*1d020*/  IMAD.MOV.U32 R149, RZ, RZ, R51 ;  /* 0x000000ffff957224 */ /* 0x000fe400078e0033 */
[----:B------:R-:W-:Y:S02]  /*1d030*/  IMAD.MOV.U32 R50, RZ, RZ, R35 ;  /* 0x000000ffff327224 */ /* 0x000fe400078e0023 */
[----:B------:R-:W-:Y:S01]  /*1d040*/  IMAD.MOV.U32 R51, RZ, RZ, R34 ;  /* 0x000000ffff337224 */ /* 0x000fe200078e0022 */
[C---:B---3--:R-:W-:Y:S08]  /*1d050*/  HMMA.1688.F32.TF32 R20, R152.reuse, R138, R24 ;  /* 0x0000008a9814723c */ /* 0x048ff00000081018 */
[C---:B--2---:R-:W-:Y:S08]  /*1d060*/  HMMA.1688.F32.TF32 R28, R152.reuse, R134, R28 ;  /* 0x00000086981c723c */ /* 0x044ff0000008101c */
[----:B------:R-:W-:Y:S08]  /*1d070*/  HMMA.1688.F32.TF32 R24, R152, R106, R240 ;  /* 0x0000006a9818723c */ /* 0x000ff000000810f0 */
[----:B------:R-:W-:-:S02]  /*1d080*/  IMAD.MOV.U32 R36, RZ, RZ, R20 ;  /* 0x000000ffff247224 */ /* 0x000fc400078e0014 */
[----:B------:R-:W-:Y:S02]  /*1d090*/  IMAD.MOV.U32 R33, RZ, RZ, R21 ;  /* 0x000000ffff217224 */ /* 0x000fe400078e0015 */
[----:B------:R-:W-:Y:S02]  /*1d0a0*/  IMAD.MOV.U32 R32, RZ, RZ, R22 ;  /* 0x000000ffff207224 */ /* 0x000fe400078e0016 */
[----:B------:R-:W-:Y:S02]  /*1d0b0*/  IMAD.MOV.U32 R3, RZ, RZ, R23 ;  /* 0x000000ffff037224 */ /* 0x000fe400078e0017 */
[----:B------:R-:W-:Y:S01]  /*1d0c0*/  HMMA.1688.F32.TF32 R20, R152, R102, R52 ;  /* 0x000000669814723c */ /* 0x000fe20000081034 */
[----:B------:R-:W-:Y:S04]  /*1d0d0*/  STL.64 [R1+0x9c0], R28 ;  /* 0x0009c01c01007387 */ /* 0x000fe80000100a00 */
[----:B------:R-:W-:Y:S04]  /*1d0e0*/  STL.64 [R1+0x9c8], R30 ;  /* 0x0009c81e01007387 */ /* 0x000fe80000100a00 */
[----:B------:R-:W2:Y:S04]  /*1d0f0*/  LDL.LU R240, [R1+0xf0] ;  /* 0x0000f00001f07983 */ /* 0x000ea80000300800 */
[----:B------:R1:W-:Y:S04]  /*1d100*/  STL.64 [R1+0xb10], R24 ;  /* 0x000b101801007387 */ /* 0x0003e80000100a00 */
[----:B------:R3:W-:Y:S06]  /*1d110*/  STL.64 [R1+0xb18], R26 ;  /* 0x000b181a01007387 */ /* 0x0007ec0000100a00 */
[----:B------:R4:W-:Y:S04]  /*1d120*/  STL.64 [R1+0xc00], R20 ;  /* 0x000c001401007387 */ /* 0x0009e80000100a00 */
[----:B------:R1:W-:Y:S04]  /*1d130*/  STL.64 [R1+0xc08], R22 ;  /* 0x000c081601007387 */ /* 0x0003e80000100a00 */
[----:B------:R-:W2:Y:S04]  /*1d140*/  LDL.LU R241, [R1+0xf4] ;  /* 0x0000f40001f17983 */ /* 0x000ea80000300800 */
        /* <DEDUP_REMOVED lines=34> */
[----:B-1----:R-:W2:Y:S04]  /*1d370*/  LDL.LU R24, [R1+0x420] ;  /* 0x0004200001187983 */ /* 0x002ea80000300800 */
[----:B------:R-:W2:Y:S04]  /*1d380*/  LDL.LU R25, [R1+0x424] ;  /* 0x0004240001197983 */ /* 0x000ea80000300800 */
[----:B---3--:R-:W2:Y:S04]  /*1d390*/  LDL.LU R26, [R1+0x428] ;  /* 0x00042800011a7983 */ /* 0x008ea80000300800 */
[----:B------:R-:W2:Y:S04]  /*1d3a0*/  LDL.LU R27, [R1+0x42c] ;  /* 0x00042c00011b7983 */ /* 0x000ea80000300800 */
[----:B------:R-:W3:Y:S04]  /*1d3b0*/  LDL.LU R28, [R1+0x520] ;  /* 0x00052000011c7983 */ /* 0x000ee80000300800 */
[----:B------:R-:W3:Y:S04]  /*1d3c0*/  LDL.LU R29, [R1+0x524] ;  /* 0x00052400011d7983 */ /* 0x000ee80000300800 */
[----:B------:R-:W3:Y:S04]  /*1d3d0*/  LDL.LU R30, [R1+0x528] ;  /* 0x00052800011e7983 */ /* 0x000ee80000300800 */
[----:B------:R-:W3:Y:S04]  /*1d3e0*/  LDL.LU R31, [R1+0x52c] ;  /* 0x00052c00011f7983 */ /* 0x000ee80000300800 */
[----:B----4-:R-:W4:Y:S04]  /*1d3f0*/  LDL.LU R20, [R1+0x300] ;  /* 0x0003000001147983 */ /* 0x010f280000300800 */
[----:B------:R-:W4:Y:S04]  /*1d400*/  LDL.LU R21, [R1+0x304] ;  /* 0x0003040001157983 */ /* 0x000f280000300800 */
[----:B------:R-:W4:Y:S04]  /*1d410*/  LDL.LU R22, [R1+0x308] ;  /* 0x0003080001167983 */ /* 0x000f280000300800 */
[----:B------:R-:W4:Y:S04]  /*1d420*/  LDL.LU R23, [R1+0x30c] ;  /* 0x00030c0001177983 */ /* 0x000f280000300800 */
[----:B------:R-:W2:Y:S04]  /*1d430*/  LDL.LU R48, [R1+0x70] ;  /* 0x0000700001307983 */ /* 0x000ea80000300800 */
[----:B------:R-:W2:Y:S04]  /*1d440*/  LDL.LU R49, [R1+0x74] ;  /* 0x0000740001317983 */ /* 0x000ea80000300800 */
[----:B------:R-:W2:Y:S04]  /*1d450*/  LDL.LU R35, [R1+0x22ec] ;  /* 0x0022ec0001237983 */ /* 0x000ea80000300800 */
[----:B------:R-:W3:Y:S04]  /*1d460*/  LDL.LU R34, [R1+0x22e8] ;  /* 0x0022e80001227983 */ /* 0x000ee80000300800 */
[----:B------:R-:W4:Y:S04]  /*1d470*/  LDL.LU R96, [R1+0xb70] ;  /* 0x000b700001607983 */ /* 0x000f280000300800 */
[----:B------:R-:W4:Y:S04]  /*1d480*/  LDL.LU R97, [R1+0xb74] ;  /* 0x000b740001617983 */ /* 0x000f280000300800 */
[----:B------:R-:W4:Y:S04]  /*1d490*/  LDL.LU R98, [R1+0xb78] ;  /* 0x000b780001627983 */ /* 0x000f280000300800 */
[----:B------:R-:W4:Y:S01]  /*1d4a0*/  LDL.LU R99, [R1+0xb7c] ;  /* 0x000b7c0001637983 */ /* 0x000f220000300800 */
[C---:B------:R-:W-:Y:S03]  /*1d4b0*/  HMMA.1688.F32.TF32 R172, R168.reuse, R44, R88 ;  /* 0x0000002ca8ac723c */ /* 0x040fe60000081058 */
[----:B------:R-:W4:Y:S04]  /*1d4c0*/  LDL.LU R92, [R1+0x980] ;  /* 0x00098000015c7983 */ /* 0x000f280000300800 */
[----:B------:R-:W4:Y:S04]  /*1d4d0*/  LDL.LU R93, [R1+0x984] ;  /* 0x00098400015d7983 */ /* 0x000f280000300800 */
[----:B------:R-:W4:Y:S01]  /*1d4e0*/  LDL.LU R94, [R1+0x988] ;  /* 0x00098800015e7983 */ /* 0x000f220000300800 */
[----:B------:R-:W-:Y:S03]  /*1d4f0*/  HMMA.1688.F32.TF32 R168, R168, R8, R76 ;  /* 0x00000008a8a8723c */ /* 0x000fe6000008104c */
[----:B------:R-:W4:Y:S04]  /*1d500*/  LDL.LU R95, [R1+0x98c] ;  /* 0x00098c00015f7983 */ /* 0x000f280000300800 */
[----:B------:R-:W4:Y:S04]  /*1d510*/  LDL.LU R88, [R1+0x790] ;  /* 0x0007900001587983 */ /* 0x000f280000300800 */
[----:B------:R-:W4:Y:S04]  /*1d520*/  LDL.LU R89, [R1+0x794] ;  /* 0x0007940001597983 */ /* 0x000f280000300800 */
[----:B------:R-:W4:Y:S04]  /*1d530*/  LDL.LU R90, [R1+0x798] ;  /* 0x00079800015a7983 */ /* 0x000f280000300800 */
[----:B------:R-:W4:Y:S01]  /*1d540*/  LDL.LU R91, [R1+0x79c] ;  /* 0x00079c00015b7983 */ /* 0x000f220000300800 */
[----:B--2---:R-:W-:-:S02]  /*1d550*/  IMAD.MOV.U32 R77, RZ, RZ, R35 ;  /* 0x000000ffff4d7224 */ /* 0x004fc400078e0023 */
[----:B---3--:R-:W-:Y:S02]  /*1d560*/  IMAD.MOV.U32 R76, RZ, RZ, R34 ;  /* 0x000000ffff4c7224 */ /* 0x008fe400078e0022 */
[----:B------:R-:W2:Y:S04]  /*1d570*/  LDL.LU R34, [R1+0x22e4] ;  /* 0x0022e40001227983 */ /* 0x000ea80000300800 */
[----:B------:R-:W2:Y:S04]  /*1d580*/  LDL.LU R35, [R1+0x22e0] ;  /* 0x0022e00001237983 */ /* 0x000ea80000300800 */
[----:B------:R-:W3:Y:S04]  /*1d590*/  LDL.LU R78, [R1+0x318] ;  /* 0x00031800014e7983 */ /* 0x000ee80000300800 */
[----:B------:R-:W3:Y:S04]  /*1d5a0*/  LDL.LU R79, [R1+0x31c] ;  /* 0x00031c00014f7983 */ /* 0x000ee80000300800 */
[----:B------:R-:W3:Y:S04]  /*1d5b0*/  LDL.LU R248, [R1+0xe0] ;  /* 0x0000e00001f87983 */ /* 0x000ee80000300800 */
[----:B------:R-:W3:Y:S04]  /*1d5c0*/  LDL.LU R249, [R1+0xe4] ;  /* 0x0000e40001f97983 */ /* 0x000ee80000300800 */
[----:B------:R-:W3:Y:S01]  /*1d5d0*/  LDL.LU R250, [R1+0xe8] ;  /* 0x0000e80001fa7983 */ /* 0x000ee20000300800 */
[C---:B--2---:R-:W-:Y:S11]  /*1d5e0*/  HMMA.1688.F32.TF32 R28, R152.reuse, R34, R28 ;  /* 0x00000022981c723c */ /* 0x044ff6000008101c */
[----:B------:R-:W-:Y:S11]  /*1d5f0*/  @!UPT UIADD3 URZ, URZ, URZ, URZ ;  /* 0x0000003f3f3ff290 */ /* 0x000ff6000fffe03f */
[----:B------:R-:W-:Y:S01]  /*1d600*/  @!UPT UIADD3 URZ, URZ, URZ, URZ ;  /* 0x0000003f3f3ff290 */ /* 0x000fe2000fffe03f */
[----:B------:R-:W-:Y:S04]  /*1d610*/  STL.64 [R1+0xd50], R28 ;  /* 0x000d501c01007387 */ /* 0x000fe80000100a00 */
[----:B------:R1:W-:Y:S04]  /*1d620*/  STL.64 [R1+0xd58], R30 ;  /* 0x000d581e01007387 */ /* 0x0003e80000100a00 */
[----:B-1----:R-:W2:Y:S04]  /*1d630*/  LDL.LU.64 R30, [R1+0x22d8] ;  /* 0x0022d800011e7983 */ /* 0x002ea80000300a00 */
[----:B------:R-:W3:Y:S01]  /*1d640*/  LDL.LU.64 R28, [R1+0x22d0] ;  /* 0x0022d000011c7983 */ /* 0x000ee20000300a00 */
[C---:B--2---:R-:W-:Y:S11]  /*1d650*/  HMMA.1688.F32.TF32 R24, R152.reuse, R30, R24 ;  /* 0x0000001e9818723c */ /* 0x044ff60000081018 */
[----:B------:R-:W-:Y:S11]  /*1d660*/  @!UPT UIADD3 URZ, URZ, URZ, URZ ;  /* 0x0000003f3f3ff290 */ /* 0x000ff6000fffe03f */
[----:B------:R-:W-:Y:S01]  /*1d670*/  @!UPT UIADD3 URZ, URZ, URZ, URZ ;  /* 0x0000003f3f3ff290 */ /* 0x000fe2000fffe03f */
[----:B------:R-:W-:Y:S04]  /*1d680*/  STL.64 [R1+0xdc0], R24 ;  /* 0x000dc01801007387 */ /* 0x000fe80000100a00 */
[----:B------:R1:W-:Y:S04]  /*1d690*/  STL.64 [R1+0xdc8], R26 ;  /* 0x000dc81a01007387 */ /* 0x0003e80000100a00 */
[----:B-1----:R-:W4:Y:S04]  /*1d6a0*/  LDL.LU.64 R26, [R1+0x22c8] ;  /* 0x0022c800011a7983 */ /* 0x002f280000300a00 */
[----:B------:R-:W2:Y:S01]  /*1d6b0*/  LDL.LU.64 R24, [R1+0x22c0] ;  /* 0x0022c00001187983 */ /* 0x000ea20000300a00 */
[C---:B----4-:R-:W-:Y:S11]  /*1d6c0*/  HMMA.1688.F32.TF32 R20, R152.reuse, R26, R20 ;  /* 0x0000001a9814723c */ /* 0x050ff60000081014 */
        /* <DEDUP_REMOVED lines=32> */
[----:B-1----:R-:W4:Y:S02]  /*1d8d0*/  LDL.LU.64 R50, [R1+0x2278] ;  /* 0x0022780001327983 */ /* 0x002f240000300a00 */
[----:B----4-:R-:W-:Y:S11]  /*1d8e0*/  HMMA.1688.F32.TF32 R56, R152, R50, R56 ;  /* 0x000000329838723c */ /* 0x010ff60000081038 */
[----:B------:R-:W-:Y:S11]  /*1d8f0*/  @!UPT UIADD3 URZ, URZ, URZ, URZ ;  /* 0x0000003f3f3ff290 */ /* 0x000ff6000fffe03f */
[----:B------:R-:W-:Y:S01]  /*1d900*/  @!UPT UIADD3 URZ, URZ, URZ, URZ ;  /* 0x0000003f3f3ff290 */ /* 0x000fe2000fffe03f */
[----:B------:R-:W-:Y:S04]  /*1d910*/  STL.64 [R1+0x1390], R56 ;  /* 0x0013903801007387 */ /* 0x000fe80000100a00 */
[----:B------:R1:W-:Y:S04]  /*1d920*/  STL.64 [R1+0x1398], R58 ;  /* 0x0013983a01007387 */ /* 0x0003e80000100a00 */
[----:B-1----:R-:W4:Y:S04]  /*1d930*/  LDL.LU.64 R58, [R1+0x2270] ;  /* 0x00227000013a7983 */ /* 0x002f280000300a00 */
[----:B------:R-:W4:Y:S01]  /*1d940*/  LDL.LU.64 R56, [R1+0x2268] ;  /* 0x0022680001387983 */ /* 0x000f220000300a00 */
[----:B------:R-:W-:Y:S01]  /*1d950*/  HMMA.1688.F32.TF32 R96, R140, R138, R96 ;  /* 0x0000008a8c60723c */ /* 0x000fe20000081060 */
[----:B------:R-:W-:-:S07]  /*1d960*/  IMAD.MOV.U32 R188, RZ, RZ, R251 ;  /* 0x000000ffffbc7224 */ /* 0x000fce00078e00fb */
[C---:B------:R-:W-:Y:S08]  /*1d970*/  HMMA.1688.F32.TF32 R144, R152.reuse, R42, R144 ;  /* 0x0000002a9890723c */ /* 0x040ff00000081090 */
[----:B------:R-:W-:Y:S08]  /*1d980*/  HMMA.1688.F32.TF32 R188, R152, R38, R188 ;  /* 0x0000002698bc723c */ /* 0x000ff000000810bc */
[----:B------:R-:W-:Y:S01]  /*1d990*/  IMAD.MOV.U32 R44, RZ, RZ, R96 ;  /* 0x000000ffff2c7224 */ /* 0x000fe200078e0060 */
[----:B------:R-:W-:Y:S01]  /*1d9a0*/  MOV R40, R98 ;  /* 0x0000006200287202 */ /* 0x000fe20000000f00 */
[----:B------:R-:W-:-:S02]  /*1d9b0*/  IMAD.MOV.U32 R41, RZ, RZ, R97 ;  /* 0x000000ffff297224 */ /* 0x000fc400078e0061 */
[----:B------:R-:W-:Y:S02]  /*1d9c0*/  IMAD.MOV.U32 R37, RZ, RZ, R99 ;  /* 0x000000ffff257224 */ /* 0x000fe400078e0063 */
[----:B------:R-:W-:Y:S08]  /*1d9d0*/  HMMA.1688.F32.TF32 R96, R140, R134, R92 ;  /* 0x000000868c60723c */ /* 0x000ff0000008105c */
[C---:B----4-:R-:W-:Y:S11]  /*1d9e0*/  HMMA.1688.F32.TF32 R56, R152.reuse, R46, R56 ;  /* 0x0000002e9838723c */ /* 0x050ff60000081038 */
[----:B------:R-:W-:Y:S11]  /*1d9f0*/  @!UPT UIADD3 URZ, URZ, URZ, URZ ;  /* 0x0000003f3f3ff290 */ /* 0x000ff6000fffe03f */
[----:B------:R-:W-:Y:S01]  /*1da00*/  @!UPT UIADD3 URZ, URZ, URZ, URZ ;  /* 0x0000003f3f3ff290 */ /* 0x000fe2000fffe03f */
[----:B------:R-:W-:Y:S04]  /*1da10*/  STL.64 [R1+0x1450], R56 ;  /* 0x0014503801007387 */ /* 0x000fe80000100a00 */
[----:B------:R1:W-:Y:S04]  /*1da20*/  STL.64 [R1+0x1458], R58 ;  /* 0x0014583a01007387 */ /* 0x0003e80000100a00 */
[----:B-1----:R-:W4:Y:S04]  /*1da30*/  LDL.LU.64 R58, [R1+0x2260] ;  /* 0x00226000013a7983 */ /* 0x002f280000300a00 */
[----:B------:R-:W4:Y:S01]  /*1da40*/  LDL.LU.64 R56, [R1+0x2258] ;  /* 0x0022580001387983 */ /* 0x000f220000300a00 */
[----:B------:R-:W-:Y:S08]  /*1da50*/  HMMA.1688.F32.TF32 R152, R152, R10, R200 ;  /* 0x0000000a9898723c */ /* 0x000ff000000810c8 */
[C---:B------:R-:W-:Y:S08]  /*1da60*/  HMMA.1688.F32.TF32 R92, R140.reuse, R106, R88 ;  /* 0x0000006a8c5c723c */ /* 0x040ff00000081058 */
[C---:B------:R-:W-:Y:S08]  /*1da70*/  HMMA.1688.F32.TF32 R88, R140.reuse, R102, R192 ;  /* 0x000000668c58723c */ /* 0x040ff000000810c0 */
[C---:B------:R-:W-:Y:S08]  /*1da80*/  HMMA.1688.F32.TF32 R84, R140.reuse, R34, R84 ;  /* 0x000000228c54723c */ /* 0x040ff00000081054 */
[C---:B------:R-:W-:Y:S01]  /*1da90*/  HMMA.1688.F32.TF32 R80, R140.reuse, R30, R80 ;  /* 0x0000001e8c50723c */ /* 0x040fe20000081050 */
[----:B------:R-:W-:Y:S07]  /*1daa0*/  STL.64 [R1+0x1440], R144 ;  /* 0x0014409001007387 */ /* 0x000fee0000100a00 */
[C---:B---3--:R-:W-:Y:S01]  /*1dab0*/  HMMA.1688.F32.TF32 R76, R140.reuse, R26, R76 ;  /* 0x0000001a8c4c723c */ /* 0x048fe2000008104c */
[----:B------:R-:W-:Y:S07]  /*1dac0*/  STL.64 [R1+0x1448], R146 ;  /* 0x0014489201007387 */ /* 0x000fee0000100a00 */
[----:B------:R-:W-:Y:S01]  /*1dad0*/  HMMA.1688.F32.TF32 R60, R140, R22, R60 ;  /* 0x000000168c3c723c */ /* 0x000fe2000008103c */
[----:B------:R-:W-:Y:S04]  /*1dae0*/  STL.64 [R1+0x1430], R188 ;  /* 0x001430bc01007387 */ /* 0x000fe80000100a00 */
[----:B------:R-:W-:Y:S04]  /*1daf0*/  STL.64 [R1+0x1438], R190 ;  /* 0x001438be01007387 */ /* 0x000fe80000100a00 */
[----:B------:R-:W-:Y:S04]  /*1db00*/  STL.64 [R1+0x1420], R152 ;  /* 0x0014209801007387 */ /* 0x000fe80000100a00 */
[----:B------:R-:W-:Y:S04]  /*1db10*/  STL.64 [R1+0x1428], R154 ;  /* 0x0014289a01007387 */ /* 0x000fe80000100a00 */
[----:B------:R-:W-:Y:S04]  /*1db20*/  STL.64 [R1+0x900], R96 ;  /* 0x0009006001007387 */ /* 0x000fe80000100a00 */
[----:B------:R-:W-:Y:S04]  /*1db30*/  STL.64 [R1+0x908], R98 ;  /* 0x0009086201007387 */ /* 0x000fe80000100a00 */
[----:B------:R-:W-:Y:S04]  /*1db40*/  STL.64 [R1+0x970], R92 ;  /* 0x0009705c01007387 */ /* 0x000fe80000100a00 */
[----:B------:R-:W-:Y:S01]  /*1db50*/  STL.64 [R1+0x978], R94 ;  /* 0x0009785e01007387 */ /* 0x000fe20000100a00 */
[----:B------:R-:W-:-:S03]  /*1db60*/  IMAD.MOV.U32 R251, RZ, RZ, R4 ;  /* 0x000000fffffb7224 */ /* 0x000fc600078e0004 */
        /* <DEDUP_REMOVED lines=8> */
[C---:B-1----:R-:W-:Y:S03]  /*1dbf0*/  HMMA.1688.F32.TF32 R80, R140.reuse, R18, R244 ;  /* 0x000000128c50723c */ /* 0x042fe600000810f4 */
[----:B------:R-:W-:Y:S04]  /*1dc00*/  STL.64 [R1+0xe30], R60 ;  /* 0x000e303c01007387 */ /* 0x000fe80000100a00 */
[----:B------:R1:W-:Y:S01]  /*1dc10*/  STL.64 [R1+0xe38], R62 ;  /* 0x000e383e01007387 */ /* 0x0003e20000100a00 */
[C---:B---3--:R-:W-:Y:S03]  /*1dc20*/  HMMA.1688.F32.TF32 R76, R140.reuse, R14, R240 ;  /* 0x0000000e8c4c723c */ /* 0x048fe600000810f0 */
[----:B------:R-:W-:Y:S04]  /*1dc30*/  LDS R144, [R2+0x4100] ;  /* 0x0041000002907984 */ /* 0x000fe80000000800 */
[----:B------:R-:W-:Y:S01]  /*1dc40*/  LDS R146, [R2+0x6100] ;  /* 0x0061000002927984 */ /* 0x000fe20000000800 */
[----:B-1----:R-:W-:Y:S03]  /*1dc50*/  HMMA.1688.F32.TF32 R60, R140, R54, R248 ;  /* 0x000000368c3c723c */ /* 0x002fe600000810f8 */
[----:B------:R-:W-:Y:S04]  /*1dc60*/  LDS R145, [R0+0x4100] ;  /* 0x0041000000917984 */ /* 0x000fe80000000800 */
[----:B------:R-:W1:Y:S04]  /*1dc70*/  LDS R147, [R0+0x6100] ;  /* 0x0061000000937984 */ /* 0x000e680000000800 */
[----:B------:R-:W-:Y:S04]  /*1dc80*/  STL.64 [R1+0xf40], R80 ;  /* 0x000f405001007387 */ /* 0x000fe80000100a00 */
[----:B------:R-:W-:Y:S08]  /*1dc90*/  STL.64 [R1+0xf48], R82 ;  /* 0x000f485201007387 */ /* 0x000ff00000100a00 */
[----:B------:R-:W-:Y:S01]  /*1dca0*/  STL.64 [R1+0x11c0], R60 ;  /* 0x0011c03c01007387 */ /* 0x000fe20000100a00 */
[----:B------:R-:W-:-:S03]  /*1dcb0*/  IMAD.MOV.U32 R4, RZ, RZ, R63 ;  /* 0x000000ffff047224 */ /* 0x000fc600078e003f */
[----:B------:R-:W-:Y:S04]  /*1dcc0*/  STL.64 [R1+0x1070], R76 ;  /* 0x0010704c01007387 */ /* 0x000fe80000100a00 */
[----:B------:R-:W-:Y:S04]  /*1dcd0*/  STL.64 [R1+0x1078], R78 ;  /* 0x0010784e01007387 */ /* 0x000fe80000100a00 */
[----:B------:R4:W-:Y:S04]  /*1dce0*/  STL [R1+0x11c8], R62 ;  /* 0x0011c83e01007387 */ /* 0x0009e80000100800 */
[----:B------:R-:W-:Y:S01]  /*1dcf0*/  STL [R1+0x1f78], R4 ;  /* 0x001f780401007387 */ /* 0x000fe20000100800 */
[C---:B----4-:R-:W-:Y:S08]  /*1dd00*/  HMMA.1688.F32.TF32 R60, R140.reuse, R50, R56 ;  /* 0x000000328c3c723c */ /* 0x050ff00000081038 */
[C---:B------:R-:W-:Y:S08]  /*1dd10*/  HMMA.1688.F32.TF32 R56, R140.reuse, R46, R64 ;  /* 0x0000002e8c38723c */ /* 0x040ff00000081040 */
[C---:B------:R-:W-:Y:S07]  /*1dd20*/  HMMA.1688.F32.TF32 R64, R140.reuse, R42, R68 ;  /* 0x0000002a8c40723c */ /* 0x040fee0000081044 */
[----:B------:R-:W-:Y:S04]  /*1dd30*/  STL.64 [R1+0x1280], R60 ;  /* 0x0012803c01007387 */ /* 0x000fe80000100a00 */
[----:B------:R3:W-:Y:S04]  /*1dd40*/  STL.64 [R1+0x1288], R62 ;  /* 0x0012883e01007387 */ /* 0x0007e80000100a00 */
[----:B------:R-:W-:Y:S04]  /*1dd50*/  STL.64 [R1+0x13d0], R56 ;  /* 0x0013d03801007387 */ /* 0x000fe80000100a00 */
[----:B------:R4:W-:Y:S01]  /*1dd60*/  STL.64 [R1+0x13d8], R58 ;  /* 0x0013d83a01007387 */ /* 0x0009e20000100a00 */
[C---:B---3--:R-:W-:Y:S08]  /*1dd70*/  HMMA.1688.F32.TF32 R60, R140.reuse, R38, R72 ;  /* 0x000000268c3c723c */ /* 0x048ff00000081048 */
[----:B----4-:R-:W-:Y:S01]  /*1dd80*/  HMMA.1688.F32.TF32 R56, R140, R10, R196 ;  /* 0x0000000a8c38723c */ /* 0x010fe200000810c4 */
[----:B------:R-:W-:Y:S04]  /*1dd90*/  STL.64 [R1+0x13c0], R64 ;  /* 0x0013c04001007387 */ /* 0x000fe80000100a00 */
[----:B------:R-:W-:Y:S04]  /*1dda0*/  STL.64 [R1+0x13c8], R66 ;  /* 0x0013c84201007387 */ /* 0x000fe80000100a00 */
[----:B------:R-:W3:Y:S01]  /*1ddb0*/  LDL.LU R248, [R1+0x340] ;  /* 0x0003400001f87983 */ /* 0x000ee20000300800 */
[----:B------:R-:W-:-:S02]  /*1ddc0*/  IMAD.MOV.U32 R68, RZ, RZ, R100 ;  /* 0x000000ffff447224 */ /* 0x000fc400078e0064 */
[----:B------:R-:W-:Y:S01]  /*1ddd0*/  IMAD.MOV.U32 R69, RZ, RZ, R101 ;  /* 0x000000ffff457224 */ /* 0x000fe200078e0065 */
[----:B--2---:R-:W-:Y:S01]  /*1dde0*/  MOV R71, R52 ;  /* 0x0000003400477202 */ /* 0x004fe20000000f00 */
[----:B------:R-:W-:Y:S04]  /*1ddf0*/  LDS R64, [R2+0x4180] ;  /* 0x0041800002407984 */ /* 0x000fe80000000800 */
[----:B------:R-:W-:Y:S04]  /*1de00*/  STL.64 [R1+0x13b0], R60 ;  /* 0x0013b03c01007387 */ /* 0x000fe80000100a00 */
[----:B------:R-:W-:Y:S04]  /*1de10*/  STL.64 [R1+0x13b8], R62 ;  /* 0x0013b83e01007387 */ /* 0x000fe80000100a00 */
[----:B------:R2:W-:Y:S04]  /*1de20*/  STL.64 [R1+0x13a0], R56 ;  /* 0x0013a03801007387 */ /* 0x0005e80000100a00 */
[----:B------:R4:W-:Y:S04]  /*1de30*/  STL.64 [R1+0x13a8], R58 ;  /* 0x0013a83a01007387 */ /* 0x0009e80000100a00 */
[----:B------:R-:W3:Y:S04]  /*1de40*/  LDL.LU R249, [R1+0x344] ;  /* 0x0003440001f97983 */ /* 0x000ee80000300800 */
[----:B------:R-:W3:Y:S04]  /*1de50*/  LDL.LU R250, [R1+0x348] ;  /* 0x0003480001fa7983 */ /* 0x000ee80000300800 */
[----:B------:R-:W3:Y:S04]  /*1de60*/  LDL.LU R251, [R1+0x34c] ;  /* 0x00034c0001fb7983 */ /* 0x000ee80000300800 */
[----:B--2---:R-:W2:Y:S04]  /*1de70*/  LDL.LU R56, [R1+0x450] ;  /* 0x0004500001387983 */ /* 0x004ea80000300800 */
[----:B------:R-:W2:Y:S04]  /*1de80*/  LDL.LU R57, [R1+0x454] ;  /* 0x0004540001397983 */ /* 0x000ea80000300800 */
[----:B----4-:R-:W2:Y:S04]  /*1de90*/  LDL.LU R58, [R1+0x458] ;  /* 0x00045800013a7983 */ /* 0x010ea80000300800 */
[----:B------:R-:W2:Y:S04]  /*1dea0*/  LDL.LU R59, [R1+0x45c] ;  /* 0x00045c00013b7983 */ /* 0x000ea80000300800 */
[----:B------:R-:W4:Y:S04]  /*1deb0*/  LDL.LU R240, [R1+0x580] ;  /* 0x0005800001f07983 */ /* 0x000f280000300800 */
[----:B------:R-:W4:Y:S04]  /*1dec0*/  LDL.LU R241, [R1+0x584] ;  /* 0x0005840001f17983 */ /* 0x000f280000300800 */
[----:B------:R-:W4:Y:S04]  /*1ded0*/  LDL.LU R242, [R1+0x588] ;  /* 0x0005880001f27983 */ /* 0x000f280000300800 */
[----:B------:R-:W4:Y:S04]  /*1dee0*/  LDL.LU R243, [R1+0x58c] ;  /* 0x00058c0001f37983 */ /* 0x000f280000300800 */
        /* <DEDUP_REMOVED lines=14> */
[----:B------:R-:W1:Y:S04]  /*1dfd0*/  LDL.LU R76, [R1+0x260] ;  /* 0x00026000014c7983 */ /* 0x000e680000300800 */
[----:B------:R-:W1:Y:S04]  /*1dfe0*/  LDL.LU R77, [R1+0x264] ;  /* 0x00026400014d7983 */ /* 0x000e680000300800 */
[----:B------:R-:W1:Y:S04]  /*1dff0*/  LDL.LU R78, [R1+0x268] ;  /* 0x00026800014e7983 */ /* 0x000e680000300800 */
[----:B------:R-:W1:Y:S04]  /*1e000*/  LDL.LU R79, [R1+0x26c] ;  /* 0x00026c00014f7983 */ /* 0x000e680000300800 */
[----:B------:R-:W2:Y:S04]  /*1e010*/  LDL.LU R84, [R1+0x440] ;  /* 0x0004400001547983 */ /* 0x000ea80000300800 */
[----:B------:R-:W2:Y:S04]  /*1e020*/  LDL.LU R85, [R1+0x444] ;  /* 0x0004440001557983 */ /* 0x000ea80000300800 */
[----:B------:R-:W2:Y:S04]  /*1e030*/  LDL.LU R86, [R1+0x448] ;  /* 0x0004480001567983 */ /* 0x000ea80000300800 */
[----:B------:R-:W2:Y:S04]  /*1e040*/  LDL.LU R87, [R1+0x44c] ;  /* 0x00044c0001577983 */ /* 0x000ea80000300800 */
[----:B------:R-:W3:Y:S04]  /*1e050*/  LDL.LU R192, [R1+0x570] ;  /* 0x0005700001c07983 */ /* 0x000ee80000300800 */
[----:B------:R-:W3:Y:S04]  /*1e060*/  LDL.LU R193, [R1+0x574] ;  /* 0x0005740001c17983 */ /* 0x000ee80000300800 */
[----:B------:R-:W3:Y:S04]  /*1e070*/  LDL.LU R194, [R1+0x578] ;  /* 0x0005780001c27983 */ /* 0x000ee80000300800 */
[----:B------:R-:W3:Y:S04]  /*1e080*/  LDL.LU R195, [R1+0x57c] ;  /* 0x00057c0001c37983 */ /* 0x000ee80000300800 */
[----:B------:R-:W4:Y:S04]  /*1e090*/  LDL.LU R88, [R1+0x6b0] ;  /* 0x0006b00001587983 */ /* 0x000f280000300800 */
        /* <DEDUP_REMOVED lines=32> */
[----:B------:R-:W4:Y:S01]  /*1e2a0*/  LDL.LU R155, [R1+0xabc] ;  /* 0x000abc00019b7983 */ /* 0x000f220000300800 */
[----:B------:R-:W-:-:S03]  /*1e2b0*/  IMAD.MOV.U32 R70, RZ, RZ, R53 ;  /* 0x000000ffff467224 */ /* 0x000fc600078e0035 */
[----:B------:R-:W-:Y:S04]  /*1e2c0*/  LDS R66, [R2+0x6180] ;  /* 0x0061800002427984 */ /* 0x000fe80000000800 */
[----:B------:R-:W-:Y:S04]  /*1e2d0*/  LDS R65, [R0+0x4180] ;  /* 0x0041800000417984 */ /* 0x000fe80000000800 */
[----:B------:R-:W1:Y:S02]  /*1e2e0*/  LDS R67, [R0+0x6180] ;  /* 0x0061800000437984 */ /* 0x000e640000000800 */
[C---:B-1----:R-:W-:Y:S08]  /*1e2f0*/  HMMA.1688.F32.TF32 R76, R144.reuse, R22, R76 ;  /* 0x00000016904c723c */ /* 0x042ff0000008104c */
[C---:B--2---:R-:W-:Y:S08]  /*1e300*/  HMMA.1688.F32.TF32 R84, R144.reuse, R30, R84 ;  /* 0x0000001e9054723c */ /* 0x044ff00000081054 */
[C---:B---3--:R-:W-:Y:S08]  /*1e310*/  HMMA.1688.F32.TF32 R192, R144.reuse, R34, R192 ;  /* 0x0000002290c0723c */ /* 0x048ff000000810c0 */
[C---:B----4-:R-:W-:Y:S08]  /*1e320*/  HMMA.1688.F32.TF32 R88, R144.reuse, R102, R88 ;  /* 0x000000669058723c */ /* 0x050ff00000081058 */
[C---:B------:R-:W-:Y:S08]  /*1e330*/  HMMA.1688.F32.TF32 R188, R144.reuse, R138, R188 ;  /* 0x0000008a90bc723c */ /* 0x040ff000000810bc */
[C---:B------:R-:W-:Y:S08]  /*1e340*/  HMMA.1688.F32.TF32 R96, R144.reuse, R134, R96 ;  /* 0x000000869060723c */ /* 0x040ff00000081060 */
[----:B------:R-:W-:Y:S08]  /*1e350*/  HMMA.1688.F32.TF32 R92, R144, R106, R92 ;  /* 0x0000006a905c723c */ /* 0x000ff0000008105c */
[----:B------:R-:W-:Y:S01]  /*1e360*/  IMAD.MOV.U32 R48, RZ, RZ, R190 ;  /* 0x000000ffff307224 */ /* 0x000fe200078e00be */
[----:B------:R-:W-:Y:S01]  /*1e370*/  MOV R45, R191 ;  /* 0x000000bf002d7202 */ /* 0x000fe20000000f00 */
[----:B------:R-:W-:Y:S01]  /*1e380*/  IMAD.MOV.U32 R52, RZ, RZ, R188 ;  /* 0x000000ffff347224 */ /* 0x000fe200078e00bc */
[----:B------:R-:W2:Y:S01]  /*1e390*/  LDL.LU.64 R190, [R1+0x2248] ;  /* 0x0022480001be7983 */ /* 0x000ea20000300a00 */
[----:B------:R-:W-:-:S03]  /*1e3a0*/  IMAD.MOV.U32 R49, RZ, RZ, R189 ;  /* 0x000000ffff317224 */ /* 0x000fc600078e00bd */
[----:B------:R-:W2:Y:S04]  /*1e3b0*/  LDL.LU.64 R188, [R1+0x2240] ;  /* 0x0022400001bc7983 */ /* 0x000ea80000300a00 */
[----:B------:R-:W-:Y:S01]  /*1e3c0*/  STL.64 [R1+0x7a0], R96 ;  /* 0x0007a06001007387 */ /* 0x000fe20000100a00 */
[C---:B------:R-:W-:Y:S03]  /*1e3d0*/  HMMA.1688.F32.TF32 R80, R144.reuse, R26, R80 ;  /* 0x0000001a9050723c */ /* 0x040fe60000081050 */
[----:B------:R1:W-:Y:S04]  /*1e3e0*/  STL.64 [R1+0x7a8], R98 ;  /* 0x0007a86201007387 */ /* 0x0003e80000100a00 */
[----:B-1----:R-:W3:Y:S04]  /*1e3f0*/  LDL.LU.64 R98, [R1+0x2238] ;  /* 0x0022380001627983 */ /* 0x002ee80000300a00 */
[----:B------:R-:W3:Y:S04]  /*1e400*/  LDL.LU.64 R96, [R1+0x2230] ;  /* 0x0022300001607983 */ /* 0x000ee80000300a00 */
[----:B------:R-:W-:Y:S04]  /*1e410*/  STL.64 [R1+0x830], R92 ;  /* 0x0008305c01007387 */ /* 0x000fe80000100a00 */
[----:B------:R1:W-:Y:S04]  /*1e420*/  STL.64 [R1+0x838], R94 ;  /* 0x0008385e01007387 */ /* 0x0003e80000100a00 */
[----:B-1----:R-:W4:Y:S04]  /*1e430*/  LDL.LU.64 R94, [R1+0x2228] ;  /* 0x00222800015e7983 */ /* 0x002f280000300a00 */
        /* <DEDUP_REMOVED lines=19> */
[----:B-1----:R-:W3:Y:S04]  /*1e570*/  LDL.LU.64 R78, [R1+0x21d8] ;  /* 0x0021d800014e7983 */ /* 0x002ee80000300a00 */
[----:B------:R-:W3:Y:S01]  /*1e580*/  LDL.LU.64 R76, [R1+0x21d0] ;  /* 0x0021d000014c7983 */ /* 0x000ee20000300a00 */
[C---:B------:R-:W-:Y:S08]  /*1e590*/  HMMA.1688.F32.TF32 R60, R144.reuse, R18, R60 ;  /* 0x00000012903c723c */ /* 0x040ff0000008103c */
[----:B------:R-:W-:Y:S01]  /*1e5a0*/  HMMA.1688.F32.TF32 R140, R144, R14, R140 ;  /* 0x0000000e908c723c */ /* 0x000fe2000008108c */
[----:B------:R-:W-:-:S02]  /*1e5b0*/  IMAD.MOV.U32 R198, RZ, RZ, R101 ;  /* 0x000000ffffc67224 */ /* 0x000fc400078e0065 */
[----:B------:R-:W-:-:S07]  /*1e5c0*/  IMAD.MOV.U32 R199, RZ, RZ, R100 ;  /* 0x000000ffffc77224 */ /* 0x000fce00078e0064 */
[C---:B------:R-:W-:Y:S05]  /*1e5d0*/  HMMA.1688.F32.TF32 R196, R144.reuse, R54, R196 ;  /* 0x0000003690c4723c */ /* 0x040fea00000810c4 */
[----:B------:R-:W-:Y:S04]  /*1e5e0*/  STL.64 [R1+0xe20], R60 ;  /* 0x000e203c01007387 */ /* 0x000fe80000100a00 */
[----:B------:R1:W-:Y:S04]  /*1e5f0*/  STL.64 [R1+0xe28], R62 ;  /* 0x000e283e01007387 */ /* 0x0003e80000100a00 */
[----:B-1----:R-:W4:Y:S04]  /*1e600*/  LDL.LU.64 R62, [R1+0x21c8] ;  /* 0x0021c800013e7983 */ /* 0x002f280000300a00 */
[----:B------:R-:W4:Y:S04]  /*1e610*/  LDL.LU.64 R60, [R1+0x21c0] ;  /* 0x0021c000013c7983 */ /* 0x000f280000300a00 */
[----:B------:R-:W-:Y:S04]  /*1e620*/  STL.64 [R1+0xf70], R140 ;  /* 0x000f708c01007387 */ /* 0x000fe80000100a00 */
[----:B------:R1:W-:Y:S02]  /*1e630*/  STL.64 [R1+0xf78], R142 ;  /* 0x000f788e01007387 */ /* 0x0003e40000100a00 */
[----:B-1----:R-:W-:Y:S02]  /*1e640*/  HMMA.1688.F32.TF32 R140, R144, R50, R68 ;  /* 0x00000032908c723c */ /* 0x002fe40000081044 */
[----:B------:R-:W-:Y:S04]  /*1e650*/  STL.64 [R1+0x10a0], R196 ;  /* 0x0010a0c401007387 */ /* 0x000fe80000100a00 */
[----:B------:R-:W-:Y:S02]  /*1e660*/  STL.64 [R1+0x10a8], R198 ;  /* 0x0010a8c601007387 */ /* 0x000fe40000100a00 */
[----:B------:R-:W-:Y:S11]  /*1e670*/  HMMA.1688.F32.TF32 R72, R64, R138, R72 ;  /* 0x0000008a4048723c */ /* 0x000ff60000081048 */
[----:B------:R-:W-:Y:S04]  /*1e680*/  @!UPT UIADD3 URZ, URZ, URZ, URZ ;  /* 0x0000003f3f3ff290 */ /* 0x000fe8000fffe03f */
[----:B------:R-:W-:Y:S04]  /*1e690*/  STL.64 [R1+0x11a0], R140 ;  /* 0x0011a08c01007387 */ /* 0x000fe80000100a00 */
[----:B------:R-:W-:Y:S05]  /*1e6a0*/  STL.64 [R1+0x11a8], R142 ;  /* 0x0011a88e01007387 */ /* 0x000fea0000100a00 */
[----:B------:R-:W-:Y:S02]  /*1e6b0*/  IMAD.MOV.U32 R101, RZ, RZ, R73 ;  /* 0x000000ffff657224 */ /* 0x000fe400078e0049 */
[----:B------:R-:W-:-:S02]  /*1e6c0*/  IMAD.MOV.U32 R100, RZ, RZ, R74 ;  /* 0x000000ffff647224 */ /* 0x000fc400078e004a */
[----:B------:R-:W-:Y:S01]  /*1e6d0*/  IMAD.MOV.U32 R53, RZ, RZ, R75 ;  /* 0x000000ffff357224 */ /* 0x000fe200078e004b */
[C---:B--2---:R-:W-:Y:S08]  /*1e6e0*/  HMMA.1688.F32.TF32 R68, R144.reuse, R42, R80 ;  /* 0x0000002a9044723c */ /* 0x044ff00000081050 */
[C---:B---3--:R-:W-:Y:S08]  /*1e6f0*/  HMMA.1688.F32.TF32 R76, R144.reuse, R46, R76 ;  /* 0x0000002e904c723c */ /* 0x048ff0000008104c */
[C---:B------:R-:W-:Y:S11]  /*1e700*/  HMMA.1688.F32.TF32 R80, R144.reuse, R38, R84 ;  /* 0x000000269050723c */ /* 0x040ff60000081054 */
[----:B------:R-:W-:Y:S04]  /*1e710*/  @!UPT UIADD3 URZ, URZ, URZ, URZ ;  /* 0x0000003f3f3ff290 */ /* 0x000fe8000fffe03f */
[----:B------:R-:W-:Y:S04]  /*1e720*/  STL.64 [R1+0x1330], R76 ;  /* 0x0013304c01007387 */ /* 0x000fe80000100a00 */
[----:B------:R1:W-:Y:S02]  /*1e730*/  STL.64 [R1+0x1338], R78 ;  /* 0x0013384e01007387 */ /* 0x0003e40000100a00 */
[----:B-1----:R-:W-:Y:S02]  /*1e740*/  HMMA.1688.F32.TF32 R76, R144, R10, R192 ;  /* 0x0000000a904c723c */ /* 0x002fe400000810c0 */
[----:B------:R-:W-:Y:S04]  /*1e750*/  STL.64 [R1+0x1320], R68 ;  /* 0x0013204401007387 */ /* 0x000fe80000100a00 */
[----:B------:R-:W-:Y:S04]  /*1e760*/  STL.64 [R1+0x1328], R70 ;  /* 0x0013284601007387 */ /* 0x000fe80000100a00 */
[----:B------:R-:W-:Y:S04]  /*1e770*/  STL.64 [R1+0x1310], R80 ;  /* 0x0013105001007387 */ /* 0x000fe80000100a00 */
[----:B------:R-:W-:Y:S01]  /*1e780*/  STL.64 [R1+0x1318], R82 ;  /* 0x0013185201007387 */ /* 0x000fe20000100a00 */
[----:B------:R-:W-:-:S02]  /*1e790*/  IMAD.MOV.U32 R192, RZ, RZ, R72 ;  /* 0x000000ffffc07224 */ /* 0x000fc400078e0048 */
[C---:B------:R-:W-:Y:S01]  /*1e7a0*/  HMMA.1688.F32.TF32 R72, R64.reuse, R106, R200 ;  /* 0x0000006a4048723c */ /* 0x040fe200000810c8 */
[----:B------:R-:W-:Y:S04]  /*1e7b0*/  LDS R68, [R2+0x4200] ;  /* 0x0042000002447984 */ /* 0x000fe80000000800 */
[----:B------:R-:W-:Y:S04]  /*1e7c0*/  LDS R70, [R2+0x6200] ;  /* 0x0062000002467984 */ /* 0x000fe80000000800 */
[----:B------:R-:W-:Y:S04]  /*1e7d0*/  STL.64 [R1+0x1300], R76 ;  /* 0x0013004c01007387 */ /* 0x000fe80000100a00 */
[----:B------:R1:W-:Y:S01]  /*1e7e0*/  STL.64 [R1+0x1308], R78 ;  /* 0x0013084e01007387 */ /* 0x0003e20000100a00 */
[C---:B------:R-:W-:Y:S03]  /*1e7f0*/  HMMA.1688.F32.TF32 R88, R64.reuse, R46, R88 ;  /* 0x0000002e4058723c */ /* 0x040fe60000081058 */
[----:B------:R-:W-:Y:S04]  /*1e800*/  LDS R69, [R0+0x4200] ;  /* 0x0042000000457984 */ /* 0x000fe80000000800 */
[----:B------:R-:W2:Y:S01]  /*1e810*/  LDS R71, [R0+0x6200] ;  /* 0x0062000000477984 */ /* 0x000ea20000000800 */
[C---:B-1----:R-:W-:Y:S08]  /*1e820*/  HMMA.1688.F32.TF32 R76, R64.reuse, R134, R152 ;  /* 0x00000086404c723c */ /* 0x042ff00000081098 */
[C---:B------:R-:W-:Y:S11]  /*1e830*/  HMMA.1688.F32.TF32 R80, R64.reuse, R102, R244 ;  /* 0x000000664050723c */ /* 0x040ff600000810f4 */
[----:B------:R-:W-:Y:S04]  /*1e840*/  @!UPT UIADD3 URZ, URZ, URZ, URZ ;  /* 0x0000003f3f3ff290 */ /* 0x000fe8000fffe03f */
[----:B------:R-:W-:Y:S04]  /*1e850*/  STL.64 [R1+0x570], R76 ;  /* 0x0005704c01007387 */ /* 0x000fe80000100a00 */
[----:B------:R1:W-:Y:S04]  /*1e860*/  STL.64 [R1+0x578], R78 ;  /* 0x0005784e01007387 */ /* 0x0003e80000100a00 */
[----:B------:R-:W-:Y:S04]  /*1e870*/  STL.64 [R1+0x6f0], R72 ;  /* 0x0006f04801007387 */ /* 0x000fe80000100a00 */
[----:B------:R3:W-:Y:S01]  /*1e880*/  STL.64 [R1+0x6f8], R74 ;  /* 0x0006f84a01007387 */ /* 0x0007e20000100a00 */
[C---:B-1----:R-:W-:Y:S08]  /*1e890*/  HMMA.1688.F32.TF32 R76, R64.reuse, R34, R240 ;  /* 0x00000022404c723c */ /* 0x042ff000000810f0 */
[C---:B---3--:R-:W-:Y:S08]  /*1e8a0*/  HMMA.1688.F32.TF32 R72, R64.reuse, R30, R56 ;  /* 0x0000001e4048723c */ /* 0x048ff00000081038 */
[----:B------:R-:W-:Y:S01]  /*1e8b0*/  HMMA.1688.F32.TF32 R56, R64, R26, R248 ;  /* 0x0000001a4038723c */ /* 0x000fe200000810f8 */
[----:B------:R-:W-:Y:S04]  /*1e8c0*/  STL.64 [R1+0x710], R80 ;  /* 0x0007105001007387 */ /* 0x000fe80000100a00 */
[----:B------:R-:W-:Y:S04]  /*1e8d0*/  STL.64 [R1+0x718], R82 ;  /* 0x0007185201007387 */ /* 0x000fe80000100a00 */
[----:B------:R-:W-:Y:S04]  /*1e8e0*/  STL.64 [R1+0x7b0], R76 ;  /* 0x0007b04c01007387 */ /* 0x000fe80000100a00 */
[----:B------:R-:W-:Y:S04]  /*1e8f0*/  STL.64 [R1+0x7b8], R78 ;  /* 0x0007b84e01007387 */ /* 0x000fe80000100a00 */
[----:B------:R-:W3:Y:S04]  /*1e900*/  LDL.LU R152, [R1+0xb0] ;  /* 0x0000b00001987983 */ /* 0x000ee80000300800 */
[----:B------:R1:W-:Y:S04]  /*1e910*/  STL.64 [R1+0x8d0], R72 ;  /* 0x0008d04801007387 */ /* 0x0003e80000100a00 */
[----:B------:R1:W-:Y:S04]  /*1e920*/  STL.64 [R1+0x8d8], R74 ;  /* 0x0008d84a01007387 */ /* 0x0003e80000100a00 */
[----:B------:R1:W-:Y:S04]  /*1e930*/  STL.64 [R1+0x9a0], R56 ;  /* 0x0009a03801007387 */ /* 0x0003e80000100a00 */
[----:B------:R1:W-:Y:S04]  /*1e940*/  STL.64 [R1+0x9a8], R58 ;  /* 0x0009a83a01007387 */ /* 0x0003e80000100a00 */
[----:B------:R-:W3:Y:S04]  /*1e950*/  LDL.LU R153, [R1+0xb4] ;  /* 0x0000b40001997983 */ /* 0x000ee80000300800 */
[----:B------:R-:W3:Y:S04]  /*1e960*/  LDL.LU R154, [R1+0xb8] ;  /* 0x0000b800019a7983 */ /* 0x000ee80000300800 */
[----:B------:R-:W3:Y:S04]  /*1e970*/  LDL.LU R155, [R1+0xbc] ;  /* 0x0000bc00019b7983 */ /* 0x000ee80000300800 */
[----:B-1----:R-:W2:Y:S04]  /*1e980*/  LDL.LU R72, [R1+0xc0] ;  /* 0x0000c00001487983 */ /* 0x002ea80000300800 */
        /* <DEDUP_REMOVED lines=40> */
[----:B------:R-:W4:Y:S01]  /*1ec10*/  LDL.LU R140, [R1+0x2a0] ;  /* 0x0002a000018c7983 */ /* 0x000f220000300800 */
[----:B------:R-:W-:-:S03]  /*1ec20*/  MOV R201, R17 ;  /* 0x0000001100c97202 */ /* 0x000fc60000000f00 */
[----:B------:R-:W4:Y:S01]  /*1ec30*/  LDL.LU R141, [R1+0x2a4] ;  /* 0x0002a400018d7983 */ /* 0x000f220000300800 */
[----:B------:R-:W-:-:S03]  /*1ec40*/  IMAD.MOV.U32 R202, RZ, RZ, R25 ;  /* 0x000000ffffca7224 */ /* 0x000fc600078e0019 */
[----:B------:R-:W4:Y:S01]  /*1ec50*/  LDL.LU R142, [R1+0x2a8] ;  /* 0x0002a800018e7983 */ /* 0x000f220000300800 */
[----:B------:R-:W-:-:S03]  /*1ec60*/  IMAD.MOV.U32 R203, RZ, RZ, R21 ;  /* 0x000000ffffcb7224 */ /* 0x000fc600078e0015 */
[----:B------:R-:W4:Y:S04]  /*1ec70*/  LDL.LU R143, [R1+0x2ac] ;  /* 0x0002ac00018f7983 */ /* 0x000f280000300800 */
[----:B------:R-:W4:Y:S04]  /*1ec80*/  LDL.LU R16, [R1+0x21bc] ;  /* 0x0021bc0001107983 */ /* 0x000f280000300800 */
[----:B------:R-:W4:Y:S04]  /*1ec90*/  LDL.LU R17, [R1+0x21b8] ;  /* 0x0021b80001117983 */ /* 0x000f280000300800 */
[----:B------:R-:W4:Y:S04]  /*1eca0*/  LDL.LU R25, [R1+0x21b4] ;  /* 0x0021b40001197983 */ /* 0x000f280000300800 */
[----:B------:R-:W4:Y:S01]  /*1ecb0*/  LDL.LU R21, [R1+0x21b0] ;  /* 0x0021b00001157983 */ /* 0x000f220000300800 */
[C---:B--2---:R-:W-:Y:S08]  /*1ecc0*/  HMMA.1688.F32.TF32 R240, R64.reuse, R18, R240 ;  /* 0x0000001240f0723c */ /* 0x044ff000000810f0 */
[C---:B---3--:R-:W-:Y:S11]  /*1ecd0*/  HMMA.1688.F32.TF32 R244, R64.reuse, R22, R244 ;  /* 0x0000001640f4723c */ /* 0x048ff600000810f4 */
[----:B------:R-:W-:Y:S11]  /*1ece0*/  @!UPT UIADD3 URZ, URZ, URZ, URZ ;  /* 0x0000003f3f3ff290 */ /* 0x000ff6000fffe03f */
[----:B------:R-:W-:Y:S01]  /*1ecf0*/  @!UPT UIADD3 URZ, URZ, URZ, URZ ;  /* 0x0000003f3f3ff290 */ /* 0x000fe2000fffe03f */
        /* <DEDUP_REMOVED lines=8> */
[C---:B----4-:R-:W-:Y:S08]  /*1ed80*/  HMMA.1688.F32.TF32 R56, R64.reuse, R14, R56 ;  /* 0x0000000e4038723c */ /* 0x050ff00000081038 */
[C---:B------:R-:W-:Y:S08]  /*1ed90*/  HMMA.1688.F32.TF32 R248, R64.reuse, R54, R248 ;  /* 0x0000003640f8723c */ /* 0x040ff000000810f8 */
[C---:B------:R-:W-:Y:S07]  /*1eda0*/  HMMA.1688.F32.TF32 R92, R64.reuse, R42, R92 ;  /* 0x0000002a405c723c */ /* 0x040fee000008105c */
[----:B------:R-:W-:Y:S01]  /*1edb0*/  STL.64 [R1+0xe00], R56 ;  /* 0x000e003801007387 */ /* 0x000fe20000100a00 */
[C---:B------:R-:W-:Y:S03]  /*1edc0*/  HMMA.1688.F32.TF32 R96, R64.reuse, R38, R96 ;  /* 0x000000264060723c */ /* 0x040fe60000081060 */
[----:B------:R1:W-:Y:S04]  /*1edd0*/  STL.64 [R1+0xe08], R58 ;  /* 0x000e083a01007387 */ /* 0x0003e80000100a00 */
[----:B-1----:R-:W4:Y:S04]  /*1ede0*/  LDL.LU.64 R58, [R1+0x2188] ;  /* 0x00218800013a7983 */ /* 0x002f280000300a00 */
[----:B------:R-:W4:Y:S04]  /*1edf0*/  LDL.LU.64 R56, [R1+0x2180] ;  /* 0x0021800001387983 */ /* 0x000f280000300a00 */
[----:B------:R-:W-:Y:S04]  /*1ee00*/  STL.64 [R1+0xf60], R248 ;  /* 0x000f60f801007387 */ /* 0x000fe80000100a00 */
[----:B------:R1:W-:Y:S04]  /*1ee10*/  STL.64 [R1+0xf68], R250 ;  /* 0x000f68fa01007387 */ /* 0x0003e80000100a00 */
[----:B-1----:R-:W2:Y:S04]  /*1ee20*/  LDL.LU.64 R250, [R1+0x2178] ;  /* 0x0021780001fa7983 */ /* 0x002ea80000300a00 */
[----:B------:R-:W2:Y:S01]  /*1ee30*/  LDL.LU.64 R248, [R1+0x2170] ;  /* 0x0021700001f87983 */ /* 0x000ea20000300a00 */
[C---:B---3--:R-:W-:Y:S11]  /*1ee40*/  HMMA.1688.F32.TF32 R240, R64.reuse, R50, R240 ;  /* 0x0000003240f0723c */ /* 0x048ff600000810f0 */
[----:B------:R-:W-:Y:S11]  /*1ee50*/  @!UPT UIADD3 URZ, URZ, URZ, URZ ;  /* 0x0000003f3f3ff290 */ /* 0x000ff6000fffe03f */
[----:B------:R-:W-:Y:S01]  /*1ee60*/  @!UPT UIADD3 URZ, URZ, URZ, URZ ;  /* 0x0000003f3f3ff290 */ /* 0x000fe2000fffe03f */
[----:B------:R-:W-:Y:S04]  /*1ee70*/  STL.64 [R1+0x1060], R240 ;  /* 0x001060f001007387 */ /* 0x000fe80000100a00 */
[----:B------:R1:W-:Y:S04]  /*1ee80*/  STL.64 [R1+0x1068], R242 ;  /* 0x001068f201007387 */ /* 0x0003e80000100a00 */
[----:B-1----:R-:W3:Y:S04]  /*1ee90*/  LDL.LU.64 R242, [R1+0x2168] ;  /* 0x0021680001f27983 */ /* 0x002ee80000300a00 */
[----:B------:R-:W3:Y:S04]  /*1eea0*/  LDL.LU.64 R240, [R1+0x2160] ;  /* 0x0021600001f07983 */ /* 0x000ee80000300a00 */
[----:B------:R1:W-:Y:S04]  /*1eeb0*/  STL.64 [R1+0x1270], R88 ;  /* 0x0012705801007387 */ /* 0x0003e80000100a00 */
[----:B------:R4:W-:Y:S04]  /*1eec0*/  STL.64 [R1+0x1278], R90 ;  /* 0x0012785a01007387 */ /* 0x0009e80000100a00 */
[----:B-1----:R-:W2:Y:S04]  /*1eed0*/  LDL.LU R88, [R1+0x8f0] ;  /* 0x0008f00001587983 */ /* 0x002ea80000300800 */
[----:B------:R-:W2:Y:S04]  /*1eee0*/  LDL.LU R89, [R1+0x8f4] ;  /* 0x0008f40001597983 */ /* 0x000ea80000300800 */
[----:B----4-:R-:W2:Y:S04]  /*1eef0*/  LDL.LU R90, [R1+0x8f8] ;  /* 0x0008f800015a7983 */ /* 0x010ea80000300800 */
[----:B------:R-:W2:Y:S04]  /*1ef00*/  LDL.LU R91, [R1+0x8fc] ;  /* 0x0008fc00015b7983 */ /* 0x000ea80000300800 */
[----:B------:R1:W-:Y:S04]  /*1ef10*/  STL.64 [R1+0x1260], R92 ;  /* 0x0012605c01007387 */ /* 0x0003e80000100a00 */
[----:B------:R4:W-:Y:S04]  /*1ef20*/  STL.64 [R1+0x1268], R94 ;  /* 0x0012685e01007387 */ /* 0x0009e80000100a00 */
[----:B-1----:R-:W2:Y:S04]  /*1ef30*/  LDL.LU R92, [R1+0xbb0] ;  /* 0x000bb000015c7983 */ /* 0x002ea80000300800 */
[----:B------:R-:W2:Y:S04]  /*1ef40*/  LDL.LU R93, [R1+0xbb4] ;  /* 0x000bb400015d7983 */ /* 0x000ea80000300800 */
[----:B----4-:R-:W4:Y:S04]  /*1ef50*/  LDL.LU R94, [R1+0xbb8] ;  /* 0x000bb800015e7983 */ /* 0x010f280000300800 */
[----:B------:R-:W4:Y:S04]  /*1ef60*/  LDL.LU R95, [R1+0xbbc] ;  /* 0x000bbc00015f7983 */ /* 0x000f280000300800 */
[----:B------:R1:W-:Y:S04]  /*1ef70*/  STL.64 [R1+0x1250], R96 ;  /* 0x0012506001007387 */ /* 0x0003e80000100a00 */
[----:B------:R1:W-:Y:S04]  /*1ef80*/  STL.64 [R1+0x1258], R98 ;  /* 0x0012586201007387 */ /* 0x0003e80000100a00 */
[----:B-1----:R-:W2:Y:S04]  /*1ef90*/  LDL.LU R96, [R1+0xd20] ;  /* 0x000d200001607983 */ /* 0x002ea80000300800 */
[----:B------:R-:W2:Y:S04]  /*1efa0*/  LDL.LU R97, [R1+0xd24] ;  /* 0x000d240001617983 */ /* 0x000ea80000300800 */
[----:B------:R-:W2:Y:S04]  /*1efb0*/  LDL.LU R98, [R1+0xd28] ;  /* 0x000d280001627983 */ /* 0x000ea80000300800 */
[----:B------:R-:W2:Y:S01]  /*1efc0*/  LDL.LU R99, [R1+0xd2c] ;  /* 0x000d2c0001637983 */ /* 0x000ea20000300800 */
[----:B------:R-:W-:Y:S03]  /*1efd0*/  HMMA.1688.F32.TF32 R188, R64, R10, R188 ;  /* 0x0000000a40bc723c */ /* 0x000fe600000810bc */
[----:B------:R-:W-:Y:S04]  /*1efe0*/  LDS R64, [R2+0x4280] ;  /* 0x0042800002407984 */ /* 0x000fe80000000800 */
[----:B------:R-:W-:Y:S04]  /*1eff0*/  LDS R66, [R2+0x6280] ;  /* 0x0062800002427984 */ /* 0x000fe80000000800 */
[----:B------:R-:W-:Y:S04]  /*1f000*/  LDS R65, [R0+0x4280] ;  /* 0x0042800000417984 */ /* 0x000fe80000000800 */
[----:B------:R-:W1:Y:S08]  /*1f010*/  LDS R67, [R0+0x6280] ;  /* 0x0062800000437984 */ /* 0x000e700000000800 */
[----:B------:R-:W-:Y:S04]  /*1f020*/  STL.64 [R1+0x1240], R188 ;  /* 0x001240bc01007387 */ /* 0x000fe80000100a00 */
[----:B------:R1:W-:Y:S01]  /*1f030*/  STL.64 [R1+0x1248], R190 ;  /* 0x001248be01007387 */ /* 0x0003e20000100a00 */
[----:B--2---:R-:W-:Y:S11]  /*1f040*/  HMMA.1688.F32.TF32 R96, R68, R138, R96 ;  /* 0x0000008a4460723c */ /* 0x004ff60000081060 */
[----:B------:R-:W-:Y:S11]  /*1f050*/  @!UPT UIADD3 URZ, URZ, URZ, URZ ;  /* 0x0000003f3f3ff290 */ /* 0x000ff6000fffe03f */
[----:B------:R-:W-:Y:S02]  /*1f060*/  @!UPT UIADD3 URZ, URZ, URZ, URZ ;  /* 0x0000003f3f3ff290 */ /* 0x000fe4000fffe03f */
[----:B-1----:R-:W-:Y:S01]  /*1f070*/  IMAD.MOV.U32 R191, RZ, RZ, R96 ;  /* 0x000000ffffbf7224 */ /* 0x002fe200078e0060 */
[----:B------:R-:W-:Y:S01]  /*1f080*/  MOV R188, R99 ;  /* 0x0000006300bc7202 */ /* 0x000fe20000000f00 */
[----:B------:R-:W-:Y:S02]  /*1f090*/  IMAD.MOV.U32 R190, RZ, RZ, R97 ;  /* 0x000000ffffbe7224 */ /* 0x000fe400078e0061 */
[----:B------:R-:W-:-:S03]  /*1f0a0*/  IMAD.MOV.U32 R189, RZ, RZ, R98 ;  /* 0x000000ffffbd7224 */ /* 0x000fc600078e0062 */
[----:B------:R-:W-:Y:S01]  /*1f0b0*/  STL.64 [R1+0x2078], R190 ;  /* 0x002078be01007387 */ /* 0x000fe20000100a00 */
[C---:B------:R-:W-:Y:S03]  /*1f0c0*/  HMMA.1688.F32.TF32 R96, R68.reuse, R106, R88 ;  /* 0x0000006a4460723c */ /* 0x040fe60000081058 */
[----:B------:R4:W-:Y:S05]  /*1f0d0*/  STL.64 [R1+0x2070], R188 ;  /* 0x002070bc01007387 */ /* 0x0009ea0000100a00 */
[C---:B------:R-:W-:Y:S08]  /*1f0e0*/  HMMA.1688.F32.TF32 R88, R68.reuse, R34, R84 ;  /* 0x000000224458723c */ /* 0x040ff00000081054 */
[C---:B----4-:R-:W-:Y:S08]  /*1f0f0*/  HMMA.1688.F32.TF32 R188, R68.reuse, R134, R92 ;  /* 0x0000008644bc723c */ /* 0x050ff0000008105c */
[C---:B------:R-:W-:Y:S08]  /*1f100*/  HMMA.1688.F32.TF32 R92, R68.reuse, R102, R144 ;  /* 0x00000066445c723c */ /* 0x040ff00000081090 */
[C---:B------:R-:W-:Y:S08]  /*1f110*/  HMMA.1688.F32.TF32 R84, R68.reuse, R30, R80 ;  /* 0x0000001e4454723c */ /* 0x040ff00000081050 */
[C---:B------:R-:W-:Y:S08]  /*1f120*/  HMMA.1688.F32.TF32 R80, R68.reuse, R26, R76 ;  /* 0x0000001a4450723c */ /* 0x040ff0000008104c */
[C---:B------:R-:W-:Y:S01]  /*1f130*/  HMMA.1688.F32.TF32 R76, R68.reuse, R22, R140 ;  /* 0x00000016444c723c */ /* 0x040fe2000008108c */
        /* <DEDUP_REMOVED lines=15> */
[C---:B--2---:R-:W-:Y:S08]  /*1f230*/  HMMA.1688.F32.TF32 R80, R68.reuse, R14, R72 ;  /* 0x0000000e4450723c */ /* 0x044ff00000081048 */
[C---:B-1----:R-:W-:Y:S08]  /*1f240*/  HMMA.1688.F32.TF32 R76, R68.reuse, R54, R152 ;  /* 0x00000036444c723c */ /* 0x042ff00000081098 */
[C---:B------:R-:W-:Y:S01]  /*1f250*/  HMMA.1688.F32.TF32 R72, R68.reuse, R50, R200 ;  /* 0x000000324448723c */ /* 0x040fe200000810c8 */
        /* <DEDUP_REMOVED lines=11> */
[----:B------:R-:W-:Y:S01]  /*1f310*/  HMMA.1688.F32.TF32 R68, R68, R10, R184 ;  /* 0x0000000a4444723c */ /* 0x000fe200000810b8 */
[----:B------:R-:W-:Y:S04]  /*1f320*/  STL.64 [R1+0x1190], R80 ;  /* 0x0011905001007387 */ /* 0x000fe80000100a00 */
[----:B------:R-:W-:Y:S01]  /*1f330*/  STL.64 [R1+0x1198], R82 ;  /* 0x0011985201007387 */ /* 0x000fe20000100a00 */
[----:B------:R-:W-:-:S03]  /*1f340*/  IMAD.MOV.U32 R200, RZ, RZ, R24 ;  /* 0x000000ffffc87224 */ /* 0x000fc600078e0018 */
[----:B------:R-:W-:Y:S04]  /*1f350*/  STL.64 [R1+0x1180], R76 ;  /* 0x0011804c01007387 */ /* 0x000fe80000100a00 */
[----:B------:R-:W-:Y:S04]  /*1f360*/  STL.64 [R1+0x1188], R78 ;  /* 0x0011884e01007387 */ /* 0x000fe80000100a00 */
[----:B------:R1:W-:Y:S01]  /*1f370*/  STL.64 [R1+0x10f0], R72 ;  /* 0x0010f04801007387 */ /* 0x0003e20000100a00 */
[----:B------:R-:W-:-:S03]  /*1f380*/  IMAD.MOV.U32 R201, RZ, RZ, R20 ;  /* 0x000000ffffc97224 */ /* 0x000fc600078e0014 */
[----:B------:R2:W-:Y:S01]  /*1f390*/  STL.64 [R1+0x10f8], R74 ;  /* 0x0010f84a01007387 */ /* 0x0005e20000100a00 */
[----:B------:R-:W-:-:S03]  /*1f3a0*/  IMAD.MOV.U32 R202, RZ, RZ, R29 ;  /* 0x000000ffffca7224 */ /* 0x000fc600078e001d */
[----:B------:R-:W4:Y:S04]  /*1f3b0*/  LDL.LU R24, [R1+0x215c] ;  /* 0x00215c0001187983 */ /* 0x000f280000300800 */
[----:B------:R-:W-:Y:S04]  /*1f3c0*/  STL.64 [R1+0x10e0], R68 ;  /* 0x0010e04401007387 */ /* 0x000fe80000100a00 */
[----:B------:R-:W-:Y:S04]  /*1f3d0*/  STL.64 [R1+0x10e8], R70 ;  /* 0x0010e84601007387 */ /* 0x000fe80000100a00 */
[----:B------:R-:W3:Y:S04]  /*1f3e0*/  LDL.LU R20, [R1+0x2158] ;  /* 0x0021580001147983 */ /* 0x000ee80000300800 */
[----:B------:R-:W3:Y:S01]  /*1f3f0*/  LDL.LU R29, [R1+0x2154] ;  /* 0x00215400011d7983 */ /* 0x000ee20000300800 */
[----:B------:R-:W-:-:S03]  /*1f400*/  IMAD.MOV.U32 R203, RZ, RZ, R28 ;  /* 0x000000ffffcb7224 */ /* 0x000fc600078e001c */
[----:B------:R-:W3:Y:S01]  /*1f410*/  LDL.LU R28, [R1+0x2150] ;  /* 0x00215000011c7983 */ /* 0x000ee20000300800 */
[----:B-1----:R-:W-:-:S03]  /*1f420*/  IMAD.MOV.U32 R72, RZ, RZ, R21 ;  /* 0x000000ffff487224 */ /* 0x002fc600078e0015 */
[----:B------:R-:W3:Y:S01]  /*1f430*/  LDL.LU R21, [R1+0x214c] ;  /* 0x00214c0001157983 */ /* 0x000ee20000300800 */
[----:B--2---:R-:W-:-:S03]  /*1f440*/  IMAD.MOV.U32 R75, RZ, RZ, R25 ;  /* 0x000000ffff4b7224 */ /* 0x004fc600078e0019 */
[----:B------:R-:W2:Y:S01]  /*1f450*/  LDL.LU R73, [R1+0x94] ;  /* 0x0000940001497983 */ /* 0x000ea20000300800 */
[----:B------:R-:W-:Y:S01]  /*1f460*/  IMAD.MOV.U32 R154, RZ, RZ, R13 ;  /* 0x000000ffff9a7224 */ /* 0x000fe200078e000d */
[----:B------:R-:W-:Y:S01]  /*1f470*/  MOV R155, R12 ;  /* 0x0000000c009b7202 */ /* 0x000fe20000000f00 */
[----:B------:R-:W-:Y:S01]  /*1f480*/  IMAD.MOV.U32 R152, RZ, RZ, R17 ;  /* 0x000000ffff987224 */ /* 0x000fe200078e0011 */
[----:B------:R-:W-:Y:S01]  /*1f490*/  LDS R68, [R2+0x4300] ;  /* 0x0043000002447984 */ /* 0x000fe20000000800 */
[----:B------:R-:W-:-:S03]  /*1f4a0*/  IMAD.MOV.U32 R153, RZ, RZ, R16 ;  /* 0x000000ffff997224 */ /* 0x000fc600078e0010 */
[----:B------:R-:W-:Y:S04]  /*1f4b0*/  LDS R70, [R2+0x6300] ;  /* 0x0063000002467984 */ /* 0x000fe80000000800 */
[----:B------:R-:W-:Y:S04]  /*1f4c0*/  LDS R69, [R0+0x4300] ;  /* 0x0043000000457984 */ /* 0x000fe80000000800 */
[----:B------:R-:W1:Y:S01]  /*1f4d0*/  LDS R71, [R0+0x6300] ;  /* 0x0063000000477984 */ /* 0x000e620000000800 */
[----:B----4-:R-:W-:-:S03]  /*1f4e0*/  MOV R74, R24 ;  /* 0x00000018004a7202 */ /* 0x010fc60000000f00 */
[----:B------:R-:W4:Y:S04]  /*1f4f0*/  LDL.LU R24, [R1+0x2148] ;  /* 0x0021480001187983 */ /* 0x000f280000300800 */
[----:B------:R-:W2:Y:S01]  /*1f500*/  LDL.LU R25, [R1+0x2144] ;  /* 0x0021440001197983 */ /* 0x000ea20000300800 */
[----:B---3--:R-:W-:-:S03]  /*1f510*/  IMAD.MOV.U32 R196, RZ, RZ, R29 ;  /* 0x000000ffffc47224 */ /* 0x008fc600078e001d */
[----:B------:R-:W3:Y:S01]  /*1f520*/  LDL.LU R29, [R1+0x2140] ;  /* 0x00214000011d7983 */ /* 0x000ee20000300800 */
[----:B------:R-:W-:-:S03]  /*1f530*/  IMAD.MOV.U32 R197, RZ, RZ, R28 ;  /* 0x000000ffffc57224 */ /* 0x000fc600078e001c */
        /* <DEDUP_REMOVED lines=25> */
[----:B---3--:R-:W-:-:S03]  /*1f6d0*/  MOV R140, R29 ;  /* 0x0000001d008c7202 */ /* 0x008fc60000000f00 */
[----:B------:R-:W3:Y:S04]  /*1f6e0*/  LDL.LU R29, [R1+0x2138] ;  /* 0x00213800011d7983 */ /* 0x000ee80000300800 */
[----:B------:R-:W3:Y:S04]  /*1f6f0*/  LDL.LU R141, [R1+0x294] ;  /* 0x00029400018d7983 */ /* 0x000ee80000300800 */
[----:B------:R-:W3:Y:S04]  /*1f700*/  LDL.LU R142, [R1+0x298] ;  /* 0x00029800018e7983 */ /* 0x000ee80000300800 */
[----:B------:R-:W3:Y:S04]  /*1f710*/  LDL.LU R143, [R1+0x29c] ;  /* 0x00029c00018f7983 */ /* 0x000ee80000300800 */
[----:B------:R-:W3:Y:S04]  /*1f720*/  LDL.LU R76, [R1+0x360] ;  /* 0x00036000014c7983 */ /* 0x000ee80000300800 */
[----:B------:R-:W3:Y:S01]  /*1f730*/  LDL.LU R77, [R1+0x364] ;  /* 0x00036400014d7983 */ /* 0x000ee20000300800 */
[----:B--2---:R-:W-:Y:S01]  /*1f740*/  HMMA.1688.F32.TF32 R96, R64, R138, R96 ;  /* 0x0000008a4060723c */ /* 0x004fe20000081060 */
[----:B------:R-:W-:-:S07]  /*1f750*/  IMAD.MOV.U32 R79, RZ, RZ, R28 ;  /* 0x000000ffff4f7224 */ /* 0x000fce00078e001c */
[C---:B----4-:R-:W-:Y:S11]  /*1f760*/  HMMA.1688.F32.TF32 R92, R64.reuse, R134, R92 ;  /* 0x00000086405c723c */ /* 0x050ff6000008105c */
[----:B------:R-:W-:Y:S05]  /*1f770*/  @!UPT UIADD3 URZ, URZ, URZ, URZ ;  /* 0x0000003f3f3ff290 */ /* 0x000fea000fffe03f */
[----:B------:R-:W-:Y:S02]  /*1f780*/  IMAD.MOV.U32 R187, RZ, RZ, R96 ;  /* 0x000000ffffbb7224 */ /* 0x000fe400078e0060 */
[----:B------:R-:W-:Y:S02]  /*1f790*/  IMAD.MOV.U32 R186, RZ, RZ, R97 ;  /* 0x000000ffffba7224 */ /* 0x000fe400078e0061 */
[----:B------:R-:W-:Y:S02]  /*1f7a0*/  IMAD.MOV.U32 R185, RZ, RZ, R98 ;  /* 0x000000ffffb97224 */ /* 0x000fe400078e0062 */
[----:B------:R-:W-:Y:S01]  /*1f7b0*/  IMAD.MOV.U32 R184, RZ, RZ, R99 ;  /* 0x000000ffffb87224 */ /* 0x000fe200078e0063 */
[----:B------:R-:W-:Y:S04]  /*1f7c0*/  STL.64 [R1+0x2088], R186 ;  /* 0x002088ba01007387 */ /* 0x000fe80000100a00 */
[----:B------:R-:W-:Y:S04]  /*1f7d0*/  STL.64 [R1+0x2080], R184 ;  /* 0x002080b801007387 */ /* 0x000fe80000100a00 */
[----:B------:R2:W-:Y:S01]  /*1f7e0*/  STL.64 [R1+0x358], R94 ;  /* 0x0003585e01007387 */ /* 0x0005e20000100a00 */
[----:B------:R-:W-:Y:S01]  /*1f7f0*/  IMAD.MOV.U32 R28, RZ, RZ, R92 ;  /* 0x000000ffff1c7224 */ /* 0x000fe200078e005c */
[C---:B------:R-:W-:Y:S08]  /*1f800*/  HMMA.1688.F32.TF32 R80, R64.reuse, R30, R80 ;  /* 0x0000001e4050723c */ /* 0x040ff00000081050 */
[----:B------:R-:W-:Y:S01]  /*1f810*/  HMMA.1688.F32.TF32 R84, R64, R34, R84 ;  /* 0x000000224054723c */ /* 0x000fe20000081054 */
[----:B------:R-:W-:-:S02]  /*1f820*/  IMAD.MOV.U32 R198, RZ, RZ, R21 ;  /* 0x000000ffffc67224 */ /* 0x000fc400078e0015 */
[----:B------:R-:W-:Y:S11]  /*1f830*/  IMAD.MOV.U32 R199, RZ, RZ, R20 ;  /* 0x000000ffffc77224 */ /* 0x000ff600078e0014 */
[----:B------:R-:W-:Y:S02]  /*1f840*/  @!UPT UIADD3 URZ, URZ, URZ, URZ ;  /* 0x0000003f3f3ff290 */ /* 0x000fe4000fffe03f */
[----:B------:R-:W-:Y:S02]  /*1f850*/  IMAD.MOV.U32 R12, RZ, RZ, R80 ;  /* 0x000000ffff0c7224 */ /* 0x000fe400078e0050 */
[----:B------:R-:W-:Y:S02]  /*1f860*/  IMAD.MOV.U32 R13, RZ, RZ, R81 ;  /* 0x000000ffff0d7224 */ /* 0x000fe400078e0051 */
[----:B---3--:R-:W-:Y:S01]  /*1f870*/  IMAD.MOV.U32 R78, RZ, RZ, R29 ;  /* 0x000000ffff4e7224 */ /* 0x008fe200078e001d */
[----:B------:R-:W-:Y:S02]  /*1f880*/  MOV R29, R93 ;  /* 0x0000005d001d7202 */ /* 0x000fe40000000f00 */
[C---:B--2---:R-:W-:Y:S08]  /*1f890*/  HMMA.1688.F32.TF32 R92, R64.reuse, R106, R88 ;  /* 0x0000006a405c723c */ /* 0x044ff00000081058 */
[C---:B------:R-:W-:Y:S11]  /*1f8a0*/  HMMA.1688.F32.TF32 R88, R64.reuse, R102, R144 ;  /* 0x000000664058723c */ /* 0x040ff60000081090 */
[----:B------:R-:W-:Y:S04]  /*1f8b0*/  @!UPT UIADD3 URZ, URZ, URZ, URZ ;  /* 0x0000003f3f3ff290 */ /* 0x000fe8000fffe03f */
[----:B------:R-:W-:Y:S04]  /*1f8c0*/  STL.64 [R1+0x460], R92 ;  /* 0x0004605c01007387 */ /* 0x000fe80000100a00 */
[----:B------:R-:W-:Y:S05]  /*1f8d0*/  STL.64 [R1+0x468], R94 ;  /* 0x0004685e01007387 */ /* 0x000fea0000100a00 */
[----:B------:R-:W-:Y:S02]  /*1f8e0*/  IMAD.MOV.U32 R21, RZ, RZ, R89 ;  /* 0x000000ffff157224 */ /* 0x000fe400078e0059 */
[----:B------:R-:W-:Y:S01]  /*1f8f0*/  IMAD.MOV.U32 R20, RZ, RZ, R88 ;  /* 0x000000ffff147224 */ /* 0x000fe200078e0058 */
[----:B------:R-:W-:Y:S04]  /*1f900*/  STL.64 [R1+0x458], R90 ;  /* 0x0004585a01007387 */ /* 0x000fe80000100a00 */
[----:B------:R-:W-:Y:S04]  /*1f910*/  STL [R1+0x200c], R21 ;  /* 0x00200c1501007387 */ /* 0x000fe80000100800 */
[----:B------:R-:W-:Y:S04]  /*1f920*/  STL [R1+0x2008], R20 ;  /* 0x0020081401007387 */ /* 0x000fe80000100800 */
[----:B------:R-:W-:Y:S04]  /*1f930*/  STL.64 [R1+0x510], R84 ;  /* 0x0005105401007387 */ /* 0x000fe80000100a00 */
[----:B------:R-:W-:Y:S04]  /*1f940*/  STL.64 [R1+0x518], R86 ;  /* 0x0005185601007387 */ /* 0x000fe80000100a00 */
[----:B------:R2:W-:Y:S02]  /*1f950*/  STL.64 [R1+0x5e8], R82 ;  /* 0x0005e85201007387 */ /* 0x0005e40000100a00 */
[C---:B--2---:R-:W-:Y:S08]  /*1f960*/  HMMA.1688.F32.TF32 R80, R64.reuse, R26, R76 ;  /* 0x0000001a4050723c */ /* 0x044ff0000008104c */
[C---:B------:R-:W-:Y:S01]  /*1f970*/  HMMA.1688.F32.TF32 R76, R64.reuse, R22, R140 ;  /* 0x00000016404c723c */ /* 0x040fe2000008108c */
[----:B------:R-:W-:Y:S04]  /*1f980*/  STL [R1+0x1f90], R13 ;  /* 0x001f900d01007387 */ /* 0x000fe80000100800 */
[----:B------:R-:W-:Y:S03]  /*1f990*/  STL [R1+0x1f8c], R12 ;  /* 0x001f8c0c01007387 */ /* 0x000fe60000100800 */
[C---:B------:R-:W-:Y:S07]  /*1f9a0*/  HMMA.1688.F32.TF32 R84, R64.reuse, R18, R196 ;  /* 0x000000124054723c */ /* 0x040fee00000810c4 */
[----:B------:R-:W-:Y:S04]  /*1f9b0*/  STL.64 [R1+0x6d0], R80 ;  /* 0x0006d05001007387 */ /* 0x000fe80000100a00 */
[----:B------:R2:W-:Y:S04]  /*1f9c0*/  STL.64 [R1+0x6d8], R82 ;  /* 0x0006d85201007387 */ /* 0x0005e80000100a00 */
[----:B------:R-:W-:Y:S04]  /*1f9d0*/  STL.64 [R1+0x730], R76 ;  /* 0x0007304c01007387 */ /* 0x000fe80000100a00 */
[----:B------:R3:W-:Y:S01]  /*1f9e0*/  STL.64 [R1+0x738], R78 ;  /* 0x0007384e01007387 */ /* 0x0007e20000100a00 */
[C---:B--2---:R-:W-:Y:S08]  /*1f9f0*/  HMMA.1688.F32.TF32 R80, R64.reuse, R14, R72 ;  /* 0x0000000e4050723c */ /* 0x044ff00000081048 */
[C---:B---3--:R-:W-:Y:S01]  /*1fa00*/  HMMA.1688.F32.TF32 R76, R64.reuse, R54, R152 ;  /* 0x00000036404c723c */ /* 0x048fe20000081098 */
[----:B------:R-:W-:Y:S04]  /*1fa10*/  STL.64 [R1+0x930], R84 ;  /* 0x0009305401007387 */ /* 0x000fe80000100a00 */
[----:B------:R-:W-:Y:S03]  /*1fa20*/  STL.64 [R1+0x938], R86 ;  /* 0x0009385601007387 */ /* 0x000fe60000100a00 */
[C---:B------:R-:W-:Y:S07]  /*1fa30*/  HMMA.1688.F32.TF32 R72, R64.reuse, R50, R200 ;  /* 0x000000324048723c */ /* 0x040fee00000810c8 */
[----:B------:R-:W-:Y:S04]  /*1fa40*/  STL.64 [R1+0x9e0], R80 ;  /* 0x0009e05001007387 */ /* 0x000fe80000100a00 */
[----:B------:R2:W-:Y:S04]  /*1fa50*/  STL.64 [R1+0x9e8], R82 ;  /* 0x0009e85201007387 */ /* 0x0005e80000100a00 */
[----:B------:R-:W-:Y:S04]  /*1fa60*/  STL.64 [R1+0xbe0], R76 ;  /* 0x000be04c01007387 */ /* 0x000fe80000100a00 */
[----:B------:R3:W-:Y:S01]  /*1fa70*/  STL.64 [R1+0xbe8], R78 ;  /* 0x000be84e01007387 */ /* 0x0007e20000100a00 */
[C---:B--2---:R-:W-:Y:S08]  /*1fa80*/  HMMA.1688.F32.TF32 R80, R64.reuse, R46, R120 ;  /* 0x0000002e4050723c */ /* 0x044ff00000081078 */
[C---:B---3--:R-:W-:Y:S01]  /*1fa90*/  HMMA.1688.F32.TF32 R76, R64.reuse, R42, R124 ;  /* 0x0000002a404c723c */ /* 0x048fe2000008107c */
[----:B------:R2:W-:Y:S04]  /*1faa0*/  STL.64 [R1+0xc80], R72 ;  /* 0x000c804801007387 */ /* 0x0005e80000100a00 */
[----:B------:R3:W-:Y:S04]  /*1fab0*/  STL.64 [R1+0xc88], R74 ;  /* 0x000c884a01007387 */ /* 0x0007e80000100a00 */
[----:B--2---:R-:W2:Y:S06]  /*1fac0*/  LDL.LU R72, [R1+0x560] ;  /* 0x0005600001487983 */ /* 0x004eac0000300800 */
[----:B------:R4:W-:Y:S04]  /*1fad0*/  STL.64 [R1+0x10d0], R80 ;  /* 0x0010d05001007387 */ /* 0x0009e80000100a00 */
[----:B------:R1:W-:Y:S04]  /*1fae0*/  STL.64 [R1+0x10d8], R82 ;  /* 0x0010d85201007387 */ /* 0x0003e80000100a00 */
[----:B------:R1:W-:Y:S04]  /*1faf0*/  STL.64 [R1+0x10c0], R76 ;  /* 0x0010c04c01007387 */ /* 0x0003e80000100a00 */
[----:B------:R1:W-:Y:S04]  /*1fb00*/  STL.64 [R1+0x10c8], R78 ;  /* 0x0010c84e01007387 */ /* 0x0003e80000100a00 */
        /* <DEDUP_REMOVED lines=9> */
[----:B-1----:R-:W4:Y:S04]  /*1fba0*/  LDL.LU R82, [R1+0xc48] ;  /* 0x000c480001527983 */ /* 0x002f280000300800 */
        /* <DEDUP_REMOVED lines=18> */
[----:B------:R-:W2:Y:S01]  /*1fcd0*/  LDL.LU R201, [R1+0x284] ;  /* 0x0002840001c97983 */ /* 0x000ea20000300800 */
[C---:B------:R-:W-:Y:S08]  /*1fce0*/  HMMA.1688.F32.TF32 R92, R64.reuse, R38, R128 ;  /* 0x00000026405c723c */ /* 0x040ff00000081080 */
[----:B------:R-:W-:Y:S01]  /*1fcf0*/  HMMA.1688.F32.TF32 R88, R64, R10, R204 ;  /* 0x0000000a4058723c */ /* 0x000fe200000810cc */
[----:B------:R-:W-:Y:S01]  /*1fd00*/  IMAD.MOV.U32 R202, RZ, RZ, R25 ;  /* 0x000000ffffca7224 */ /* 0x000fe200078e0019 */
[----:B------:R-:W-:Y:S01]  /*1fd10*/  MOV R203, R24 ;  /* 0x0000001800cb7202 */ /* 0x000fe20000000f00 */
[----:B------:R-:W-:Y:S04]  /*1fd20*/  LDS R64, [R2+0x4380] ;  /* 0x0043800002407984 */ /* 0x000fe80000000800 */
[----:B------:R-:W-:Y:S04]  /*1fd30*/  LDS R66, [R2+0x6380] ;  /* 0x0063800002427984 */ /* 0x000fe80000000800 */
[----:B------:R-:W-:Y:S04]  /*1fd40*/  LDS R65, [R0+0x4380] ;  /* 0x0043800000417984 */ /* 0x000fe80000000800 */
[----:B------:R-:W-:Y:S04]  /*1fd50*/  STL.64 [R1+0x10b0], R92 ;  /* 0x0010b05c01007387 */ /* 0x000fe80000100a00 */
[----:B------:R-:W-:Y:S04]  /*1fd60*/  STL.64 [R1+0x10b8], R94 ;  /* 0x0010b85e01007387 */ /* 0x000fe80000100a00 */
[----:B------:R-:W-:Y:S04]  /*1fd70*/  STL.64 [R1+0x1090], R88 ;  /* 0x0010905801007387 */ /* 0x000fe80000100a00 */
[----:B------:R3:W-:Y:S04]  /*1fd80*/  STL.64 [R1+0x1098], R90 ;  /* 0x0010985a01007387 */ /* 0x0007e80000100a00 */
[----:B------:R-:W1:Y:S01]  /*1fd90*/  LDS R67, [R0+0x6380] ;  /* 0x0063800000437984 */ /* 0x000e620000000800 */
[C---:B---3--:R-:W-:Y:S08]  /*1fda0*/  HMMA.1688.F32.TF32 R88, R68.reuse, R138, R196 ;  /* 0x0000008a4458723c */ /* 0x048ff000000810c4 */
[C---:B----4-:R-:W-:Y:S08]  /*1fdb0*/  HMMA.1688.F32.TF32 R80, R68.reuse, R106, R80 ;  /* 0x0000006a4450723c */ /* 0x050ff00000081050 */
[----:B--2---:R-:W-:Y:S08]  /*1fdc0*/  HMMA.1688.F32.TF32 R84, R68, R134, R84 ;  /* 0x000000864454723c */ /* 0x004ff00000081054 */
[----:B------:R-:W-:-:S02]  /*1fdd0*/  IMAD.MOV.U32 R195, RZ, RZ, R89 ;  /* 0x000000ffffc37224 */ /* 0x000fc400078e0059 */
[----:B------:R-:W-:Y:S01]  /*1fde0*/  IMAD.MOV.U32 R194, RZ, RZ, R90 ;  /* 0x000000ffffc27224 */ /* 0x000fe200078e005a */
[----:B------:R-:W-:Y:S01]  /*1fdf0*/  HMMA.1688.F32.TF32 R76, R68, R102, R76 ;  /* 0x00000066444c723c */ /* 0x000fe2000008104c */
[----:B------:R-:W-:Y:S02]  /*1fe00*/  IMAD.MOV.U32 R193, RZ, RZ, R91 ;  /* 0x000000ffffc17224 */ /* 0x000fe400078e005b */
[----:B------:R-:W-:Y:S01]  /*1fe10*/  IMAD.MOV.U32 R196, RZ, RZ, R88 ;  /* 0x000000ffffc47224 */ /* 0x000fe200078e0058 */
[----:B------:R-:W-:Y:S04]  /*1fe20*/  STL.64 [R1+0x20a0], R194 ;  /* 0x0020a0c201007387 */ /* 0x000fe80000100a00 */
[----:B------:R-:W-:Y:S04]  /*1fe30*/  STL.64 [R1+0x2098], R192 ;  /* 0x002098c001007387 */ /* 0x000fe80000100a00 */
[----:B------:R-:W-:Y:S04]  /*1fe40*/  STL [R1+0x2090], R196 ;  /* 0x002090c401007387 */ /* 0x000fe80000100800 */
[----:B------:R-:W-:Y:S04]  /*1fe50*/  STL.64 [R1+0x308], R86 ;  /* 0x0003085601007387 */ /* 0x000fe80000100a00 */
[----:B------:R-:W-:Y:S04]  /*1fe60*/  STL.64 [R1+0x310], R80 ;  /* 0x0003105001007387 */ /* 0x000fe80000100a00 */
[----:B------:R-:W-:Y:S01]  /*1fe70*/  STL.64 [R1+0x318], R82 ;  /* 0x0003185201007387 */ /* 0x000fe20000100a00 */
[----:B------:R-:W-:-:S02]  /*1fe80*/  IMAD.MOV.U32 R16, RZ, RZ, R76 ;  /* 0x000000ffff107224 */ /* 0x000fc400078e004c */
[----:B------:R-:W-:Y:S01]  /*1fe90*/  IMAD.MOV.U32 R17, RZ, RZ, R77 ;  /* 0x000000ffff117224 */ /* 0x000fe200078e004d */
[----:B------:R2:W-:Y:S01]  /*1fea0*/  STL.64 [R1+0x338], R78 ;  /* 0x0003384e01007387 */ /* 0x0005e20000100a00 */
[C---:B------:R-:W-:Y:S08]  /*1feb0*/  HMMA.1688.F32.TF32 R72, R68.reuse, R30, R72 ;  /* 0x0000001e4448723c */ /* 0x040ff00000081048 */
[----:B--2---:R-:W-:Y:S01]  /*1fec0*/  HMMA.1688.F32.TF32 R76, R68, R34, R140 ;  /* 0x00000022444c723c */ /* 0x004fe2000008108c */
[----:B------:R-:W-:Y:S04]  /*1fed0*/  STL [R1+0x1fbc], R17 ;  /* 0x001fbc1101007387 */ /* 0x000fe80000100800 */
[----:B------:R-:W-:Y:S11]  /*1fee0*/  STL [R1+0x1fb8], R16 ;  /* 0x001fb81001007387 */ /* 0x000ff60000100800 */
[----:B------:R-:W-:-:S02]  /*1fef0*/  IMAD.MOV.U32 R8, RZ, RZ, R72 ;  /* 0x000000ffff087224 */ /* 0x000fc400078e0048 */
[----:B------:R-:W-:-:S05]  /*1ff00*/  IMAD.MOV.U32 R9, RZ, RZ, R73 ;  /* 0x000000ffff097224 */ /* 0x000fca00078e0049 */
[----:B------:R-:W-:Y:S04]  /*1ff10*/  STL.64 [R1+0x340], R76 ;  /* 0x0003404c01007387 */ /* 0x000fe80000100a00 */
[----:B------:R2:W-:Y:S04]  /*1ff20*/  STL.64 [R1+0x348], R78 ;  /* 0x0003484e01007387 */ /* 0x0005e80000100a00 */
[----:B------:R3:W-:Y:S01]  /*1ff30*/  STL.64 [R1+0x4a8], R74 ;  /* 0x0004a84a01007387 */ /* 0x0007e20000100a00 */
[C---:B--2---:R-:W-:Y:S08]  /*1ff40*/  HMMA.1688.F32.TF32 R76, R68.reuse, R26, R152 ;  /* 0x0000001a444c723c */ /* 0x044ff00000081098 */
[----:B---3--:R-:W-:Y:S01]  /*1ff50*/  HMMA.1688.F32.TF32 R72, R68, R22, R200 ;  /* 0x000000164448723c */ /* 0x008fe200000810c8 */
[----:B------:R-:W-:Y:S04]  /*1ff60*/  STL [R1+0x1f88], R9 ;  /* 0x001f880901007387 */ /* 0x000fe80000100800 */
[----:B------:R-:W-:Y:S04]  /*1ff70*/  STL [R1+0x1f84], R8 ;  /* 0x001f840801007387 */ /* 0x000fe80000100800 */
[----:B------:R-:W2:Y:S06]  /*1ff80*/  LDL.LU R152, [R1+0x3e0] ;  /* 0x0003e00001987983 */ /* 0x000eac0000300800 */
[----:B------:R-:W-:Y:S04]  /*1ff90*/  STL.64 [R1+0x590], R76 ;  /* 0x0005904c01007387 */ /* 0x000fe80000100a00 */
[----:B------:R-:W-:Y:S04]  /*1ffa0*/  STL.64 [R1+0x598], R78 ;  /* 0x0005984e01007387 */ /* 0x000fe80000100a00 */
[----:B------:R3:W-:Y:S04]  /*1ffb0*/  STL.64 [R1+0x690], R72 ;  /* 0x0006904801007387 */ /* 0x0007e80000100a00 */
[----:B------:R4:W-:Y:S04]  /*1ffc0*/  STL.64 [R1+0x698], R74 ;  /* 0x0006984a01007387 */ /* 0x0009e80000100a00 */
[----:B------:R-:W2:Y:S04]  /*1ffd0*/  LDL.LU R153, [R1+0x3e4] ;  /* 0x0003e40001997983 */ /* 0x000ea80000300800 */
[----:B------:R-:W2:Y:S04]  /*1ffe0*/  LDL.LU R154, [R1+0x3e8] ;  /* 0x0003e800019a7983 */ /* 0x000ea80000300800 */
[----:B------:R-:W2:Y:S04]  /*1fff0*/  LDL.LU R155, [R1+0x3ec] ;  /* 0x0003ec00019b7983 */ /* 0x000ea80000300800 */
[----:B------:R-:W2:Y:S04]  /*20000*/  LDL.LU R92, [R1] ;  /* 0x00000000015c7983 */ /* 0x000ea80000300800 */
[----:B------:R-:W2:Y:S04]  /*20010*/  LDL.LU R93, [R1+0x4] ;  /* 0x00000400015d7983 */ /* 0x000ea80000300800 */
[----:B------:R-:W2:Y:S04]  /*20020*/  LDL.LU R94, [R1+0x8] ;  /* 0x00000800015e7983 */ /* 0x000ea80000300800 */
[----:B------:R-:W2:Y:S04]  /*20030*/  LDL.LU R95, [R1+0xc] ;  /* 0x00000c00015f7983 */ /* 0x000ea80000300800 */
[----:B------:R-:W2:Y:S04]  /*20040*/  LDL.LU R96, [R1+0x1a0] ;  /* 0x0001a00001607983 */ /* 0x000ea80000300800 */
[----:B------:R-:W2:Y:S04]  /*20050*/  LDL.LU R97, [R1+0x1a4] ;  /* 0x0001a40001617983 */ /* 0x000ea80000300800 */
[----:B------:R-:W2:Y:S04]  /*20060*/  LDL.LU R98, [R1+0x1a8] ;  /* 0x0001a80001627983 */ /* 0x000ea80000300800 */
[----:B------:R-:W2:Y:S04]  /*20070*/  LDL.LU R99, [R1+0x1ac] ;  /* 0x0001ac0001637983 */ /* 0x000ea80000300800 */
[----:B---3--:R-:W3:Y:S04]  /*20080*/  LDL.LU R72, [R1+0x540] ;  /* 0x0005400001487983 */ /* 0x008ee80000300800 */
[----:B------:R-:W3:Y:S04]  /*20090*/  LDL.LU R73, [R1+0x544] ;  /* 0x0005440001497983 */ /* 0x000ee80000300800 */
[----:B----4-:R-:W3:Y:S04]  /*200a0*/  LDL.LU R74, [R1+0x548] ;  /* 0x00054800014a7983 */ /* 0x010ee80000300800 */
[----:B------:R-:W3:Y:S04]  /*200b0*/  LDL.LU R75, [R1+0x54c] ;  /* 0x00054c00014b7983 */ /* 0x000ee80000300800 */
[----:B------:R-:W4:Y:S04]  /*200c0*/  LDL.LU R140, [R1+0x680] ;  /* 0x00068000018c7983 */ /* 0x000f280000300800 */
[----:B------:R-:W4:Y:S04]  /*200d0*/  LDL.LU R141, [R1+0x684] ;  /* 0x00068400018d7983 */ /* 0x000f280000300800 */
[----:B------:R-:W4:Y:S04]  /*200e0*/  LDL.LU R142, [R1+0x688] ;  /* 0x00068800018e7983 */ /* 0x000f280000300800 */
[----:B------:R-:W4:Y:S04]  /*200f0*/  LDL.LU R143, [R1+0x68c] ;  /* 0x00068c00018f7983 */ /* 0x000f280000300800 */
[----:B------:R-:W3:Y:S04]  /*20100*/  LDL.LU R88, [R1+0xfd0] ;  /* 0x000fd00001587983 */ /* 0x000ee80000300800 */
[----:B------:R-:W3:Y:S04]  /*20110*/  LDL.LU R89, [R1+0xfd4] ;  /* 0x000fd40001597983 */ /* 0x000ee80000300800 */
[----:B------:R-:W3:Y:S04]  /*20120*/  LDL.LU R90, [R1+0xfd8] ;  /* 0x000fd800015a7983 */ /* 0x000ee80000300800 */
[----:B------:R-:W3:Y:S01]  /*20130*/  LDL.LU R91, [R1+0xfdc] ;  /* 0x000fdc00015b7983 */ /* 0x000ee20000300800 */
[----:B------:R-:W-:Y:S01]  /*20140*/  IMAD.MOV.U32 R24, RZ, RZ, R84 ;  /* 0x000000ffff187224 */ /* 0x000fe200078e0054 */
[----:B------:R-:W-:-:S02]  /*20150*/  MOV R25, R85 ;  /* 0x0000005500197202 */ /* 0x000fc40000000f00 */
        /* <DEDUP_REMOVED lines=20> */
[-C--:B------:R-:W-:Y:S08]  /*202a0*/  HMMA.1688.F32.TF32 R108, R68, R54.reuse, R248 ;  /* 0x00000036446c723c */ /* 0x080ff000000810f8 */
[----:B-1----:R-:W-:Y:S08]  /*202b0*/  HMMA.1688.F32.TF32 R56, R64, R54, R56 ;  /* 0x000000364038723c */ /* 0x002ff00000081038 */
[C---:B--2---:R-:W-:Y:S08]  /*202c0*/  HMMA.1688.F32.TF32 R92, R68.reuse, R14, R92 ;  /* 0x0000000e445c723c */ /* 0x044ff0000008105c */
[C---:B------:R-:W-:Y:S11]  /*202d0*/  HMMA.1688.F32.TF32 R96, R68.reuse, R18, R96 ;  /* 0x000000124460723c */ /* 0x040ff60000081060 */
[----:B------:R-:W-:Y:S11]  /*202e0*/  @!UPT UIADD3 URZ, URZ, URZ, URZ ;  /* 0x0000003f3f3ff290 */ /* 0x000ff6000fffe03f */
[----:B------:R-:W-:Y:S01]  /*202f0*/  @!UPT UIADD3 URZ, URZ, URZ, URZ ;  /* 0x0000003f3f3ff290 */ /* 0x000fe2000fffe03f */
[----:B------:R-:W-:Y:S04]  /*20300*/  STL.64 [R1+0x770], R96 ;  /* 0x0007706001007387 */ /* 0x000fe80000100a00 */
[----:B------:R1:W-:Y:S04]  /*20310*/  STL.64 [R1+0x778], R98 ;  /* 0x0007786201007387 */ /* 0x0003e80000100a00 */
[----:B------:R-:W-:Y:S04]  /*20320*/  STL.64 [R1+0x920], R92 ;  /* 0x0009205c01007387 */ /* 0x000fe80000100a00 */
[----:B------:R2:W-:Y:S01]  /*20330*/  STL.64 [R1+0x928], R94 ;  /* 0x0009285e01007387 */ /* 0x0005e20000100a00 */
[C---:B-1----:R-:W-:Y:S08]  /*20340*/  HMMA.1688.F32.TF32 R96, R68.reuse, R50, R244 ;  /* 0x000000324460723c */ /* 0x042ff000000810f4 */
[----:B--2---:R-:W-:Y:S08]  /*20350*/  HMMA.1688.F32.TF32 R92, R68, R46, R180 ;  /* 0x0000002e445c723c */ /* 0x004ff000000810b4 */
[----:B---3--:R-:W-:Y:S01]  /*20360*/  HMMA.1688.F32.TF32 R88, R64, R138, R88 ;  /* 0x0000008a4058723c */ /* 0x008fe20000081058 */
[----:B------:R-:W-:Y:S04]  /*20370*/  STL.64 [R1+0xa10], R108 ;  /* 0x000a106c01007387 */ /* 0x000fe80000100a00 */
[----:B------:R1:W-:Y:S04]  /*20380*/  STL.64 [R1+0xa18], R110 ;  /* 0x000a186e01007387 */ /* 0x0003e80000100a00 */
[----:B------:R-:W-:Y:S04]  /*20390*/  STL.64 [R1+0xba0], R96 ;  /* 0x000ba06001007387 */ /* 0x000fe80000100a00 */
[----:B------:R2:W-:Y:S01]  /*203a0*/  STL.64 [R1+0xba8], R98 ;  /* 0x000ba86201007387 */ /* 0x0005e20000100a00 */
[C---:B-1----:R-:W-:Y:S03]  /*203b0*/  HMMA.1688.F32.TF32 R108, R68.reuse, R42, R208 ;  /* 0x0000002a446c723c */ /* 0x042fe600000810d0 */
[----:B------:R-:W-:Y:S04]  /*203c0*/  STL.64 [R1+0xfc0], R92 ;  /* 0x000fc05c01007387 */ /* 0x000fe80000100a00 */
[----:B------:R1:W-:Y:S01]  /*203d0*/  STL.64 [R1+0xfc8], R94 ;  /* 0x000fc85e01007387 */ /* 0x0003e20000100a00 */
[----:B--2---:R-:W-:Y:S02]  /*203e0*/  HMMA.1688.F32.TF32 R96, R68, R38, R212 ;  /* 0x000000264460723c */ /* 0x004fe400000810d4 */
[----:B------:R-:W-:Y:S01]  /*203f0*/  IMAD.MOV.U32 R183, RZ, RZ, R88 ;  /* 0x000000ffffb77224 */ /* 0x000fe200078e0058 */
[----:B------:R-:W-:Y:S01]  /*20400*/  MOV R182, R89 ;  /* 0x0000005900b67202 */ /* 0x000fe20000000f00 */
[----:B------:R-:W-:-:S02]  /*20410*/  IMAD.MOV.U32 R181, RZ, RZ, R90 ;  /* 0x000000ffffb57224 */ /* 0x000fc400078e005a */
[----:B------:R-:W-:Y:S02]  /*20420*/  IMAD.MOV.U32 R180, RZ, RZ, R91 ;  /* 0x000000ffffb47224 */ /* 0x000fe400078e005b */
[----:B-1----:R-:W-:Y:S01]  /*20430*/  HMMA.1688.F32.TF32 R92, R68, R10, R216 ;  /* 0x0000000a445c723c */ /* 0x002fe200000810d8 */
[----:B------:R-:W-:Y:S04]  /*20440*/  LDS R68, [R2+0x4400] ;  /* 0x0044000002447984 */ /* 0x000fe80000000800 */
[----:B------:R-:W-:Y:S03]  /*20450*/  LDS R70, [R2+0x6400] ;  /* 0x0064000002467984 */ /* 0x000fe60000000800 */
[C---:B----4-:R-:W-:Y:S08]  /*20460*/  HMMA.1688.F32.TF32 R88, R64.reuse, R134, R144 ;  /* 0x000000864058723c */ /* 0x050ff00000081090 */
        /* <DEDUP_REMOVED lines=10> */
[----:B------:R1:W-:Y:S01]  /*20510*/  STL.64 [R1+0x1d8], R90 ;  /* 0x0001d85a01007387 */ /* 0x0003e20000100a00 */
[----:B------:R-:W-:-:S02]  /*20520*/  IMAD.MOV.U32 R17, RZ, RZ, R86 ;  /* 0x000000ffff117224 */ /* 0x000fc400078e0056 */
[----:B------:R-:W-:Y:S01]  /*20530*/  IMAD.MOV.U32 R16, RZ, RZ, R87 ;  /* 0x000000ffff107224 */ /* 0x000fe200078e0057 */
[----:B------:R2:W-:Y:S04]  /*20540*/  STL.64 [R1+0x1c0], R84 ;  /* 0x0001c05401007387 */ /* 0x0005e80000100a00 */
[----:B------:R-:W-:Y:S01]  /*20550*/  LDS R69, [R0+0x4400] ;  /* 0x0044000000457984 */ /* 0x000fe20000000800 */
[C---:B-1----:R-:W-:Y:S03]  /*20560*/  HMMA.1688.F32.TF32 R88, R64.reuse, R102, R80 ;  /* 0x000000664058723c */ /* 0x042fe60000081050 */
[----:B------:R-:W1:Y:S05]  /*20570*/  LDS R71, [R0+0x6400] ;  /* 0x0064000000477984 */ /* 0x000e6a0000000800 */
[C---:B------:R-:W-:Y:S08]  /*20580*/  HMMA.1688.F32.TF32 R80, R64.reuse, R34, R76 ;  /* 0x000000224050723c */ /* 0x040ff0000008104c */
[C---:B--2---:R-:W-:Y:S08]  /*20590*/  HMMA.1688.F32.TF32 R84, R64.reuse, R30, R140 ;  /* 0x0000001e4054723c */ /* 0x044ff0000008108c */
[C---:B------:R-:W-:Y:S01]  /*205a0*/  HMMA.1688.F32.TF32 R76, R64.reuse, R26, R72 ;  /* 0x0000001a404c723c */ /* 0x040fe20000081048 */
[----:B------:R-:W-:Y:S04]  /*205b0*/  STL [R1+0x1fc4], R16 ;  /* 0x001fc41001007387 */ /* 0x000fe80000100800 */
[----:B------:R-:W-:Y:S04]  /*205c0*/  STL [R1+0x1fc0], R17 ;  /* 0x001fc01101007387 */ /* 0x000fe80000100800 */
[----:B------:R-:W-:Y:S04]  /*205d0*/  STL.64 [R1+0x250], R88 ;  /* 0x0002505801007387 */ /* 0x000fe80000100a00 */
[----:B------:R-:W-:Y:S04]  /*205e0*/  STL.64 [R1+0x258], R90 ;  /* 0x0002585a01007387 */ /* 0x000fe80000100a00 */
[----:B------:R-:W-:Y:S01]  /*205f0*/  STL.64 [R1+0x240], R80 ;  /* 0x0002405001007387 */ /* 0x000fe20000100a00 */
[C---:B------:R-:W-:Y:S03]  /*20600*/  HMMA.1688.F32.TF32 R72, R64.reuse, R18, R200 ;  /* 0x000000124048723c */ /* 0x040fe600000810c8 */
[----:B------:R2:W-:Y:S04]  /*20610*/  STL.64 [R1+0x248], R82 ;  /* 0x0002485201007387 */ /* 0x0005e80000100a00 */
[----:B------:R-:W-:Y:S04]  /*20620*/  STL.64 [R1+0x260], R84 ;  /* 0x0002605401007387 */ /* 0x000fe80000100a00 */
[----:B------:R-:W-:Y:S01]  /*20630*/  STL.64 [R1+0x268], R86 ;  /* 0x0002685601007387 */ /* 0x000fe20000100a00 */
[C---:B--2---:R-:W-:Y:S03]  /*20640*/  HMMA.1688.F32.TF32 R80, R64.reuse, R22, R152 ;  /* 0x000000164050723c */ /* 0x044fe60000081098 */
[----:B------:R-:W-:Y:S04]  /*20650*/  STL.64 [R1+0x280], R76 ;  /* 0x0002804c01007387 */ /* 0x000fe80000100a00 */
[----:B------:R2:W-:Y:S02]  /*20660*/  STL.64 [R1+0x288], R78 ;  /* 0x0002884e01007387 */ /* 0x0005e40000100a00 */
[C---:B--2---:R-:W-:Y:S11]  /*20670*/  HMMA.1688.F32.TF32 R76, R64.reuse, R14, R240 ;  /* 0x0000000e404c723c */ /* 0x044ff600000810f0 */
[----:B------:R-:W-:Y:S03]  /*20680*/  @!UPT UIADD3 URZ, URZ, URZ, URZ ;  /* 0x0000003f3f3ff290 */ /* 0x000fe6000fffe03f */
[----:B------:R-:W-:Y:S04]  /*20690*/  STL.64 [R1+0x580], R80 ;  /* 0x0005805001007387 */ /* 0x000fe80000100a00 */
[----:B------:R-:W-:Y:S04]  /*206a0*/  STL.64 [R1+0x588], R82 ;  /* 0x0005885201007387 */ /* 0x000fe80000100a00 */
[----:B------:R-:W-:Y:S04]  /*206b0*/  STL.64 [R1+0x600], R72 ;  /* 0x0006004801007387 */ /* 0x000fe80000100a00 */
[----:B------:R2:W-:Y:S04]  /*206c0*/  STL.64 [R1+0x608], R74 ;  /* 0x0006084a01007387 */ /* 0x0005e80000100a00 */
[----:B------:R-:W-:Y:S04]  /*206d0*/  STL.64 [R1+0x760], R76 ;  /* 0x0007604c01007387 */ /* 0x000fe80000100a00 */
[----:B------:R-:W-:Y:S01]  /*206e0*/  STL.64 [R1+0x768], R78 ;  /* 0x0007684e01007387 */ /* 0x000fe20000100a00 */
[C---:B--2---:R-:W-:Y:S03]  /*206f0*/  HMMA.1688.F32.TF32 R72, R64.reuse, R50, R60 ;  /* 0x000000324048723c */ /* 0x044fe6000008103c */
[----:B------:R-:W-:Y:S04]  /*20700*/  STL.64 [R1+0x940], R56 ;  /* 0x0009403801007387 */ /* 0x000fe80000100a00 */
[----:B------:R2:W-:Y:S01]  /*20710*/  STL.64 [R1+0x948], R58 ;  /* 0x0009483a01007387 */ /* 0x0005e20000100a00 */
[C---:B------:R-:W-:Y:S08]  /*20720*/  HMMA.1688.F32.TF32 R60, R64.reuse, R46, R176 ;  /* 0x0000002e403c723c */ /* 0x040ff000000810b0 */
[C---:B--2---:R-:W-:Y:S07]  /*20730*/  HMMA.1688.F32.TF32 R56, R64.reuse, R42, R220 ;  /* 0x0000002a4038723c */ /* 0x044fee00000810dc */
[----:B------:R2:W-:Y:S04]  /*20740*/  STL.64 [R1+0x9f0], R72 ;  /* 0x0009f04801007387 */ /* 0x0005e80000100a00 */
[----:B------:R3:W-:Y:S04]  /*20750*/  STL.64 [R1+0x9f8], R74 ;  /* 0x0009f84a01007387 */ /* 0x0007e80000100a00 */
[----:B------:R-:W4:Y:S04]  /*20760*/  LDL.LU R152, [R1+0x230] ;  /* 0x0002300001987983 */ /* 0x000f280000300800 */
[----:B------:R-:W-:Y:S04]  /*20770*/  STL.64 [R1+0xe70], R60 ;  /* 0x000e703c01007387 */ /* 0x000fe80000100a00 */
[----:B------:R-:W-:Y:S04]  /*20780*/  STL.64 [R1+0xe78], R62 ;  /* 0x000e783e01007387 */ /* 0x000fe80000100a00 */
[----:B------:R-:W-:Y:S04]  /*20790*/  STL.64 [R1+0xe60], R56 ;  /* 0x000e603801007387 */ /* 0x000fe80000100a00 */
[----:B------:R1:W-:Y:S04]  /*207a0*/  STL.64 [R1+0xe68], R58 ;  /* 0x000e683a01007387 */ /* 0x0003e80000100a00 */
[----:B------:R-:W4:Y:S04]  /*207b0*/  LDL.LU R153, [R1+0x234] ;  /* 0x0002340001997983 */ /* 0x000f280000300800 */
[----:B------:R-:W4:Y:S04]  /*207c0*/  LDL.LU R154, [R1+0x238] ;  /* 0x00023800019a7983 */ /* 0x000f280000300800 */
[----:B------:R-:W4:Y:S04]  /*207d0*/  LDL.LU R155, [R1+0x23c] ;  /* 0x00023c00019b7983 */ /* 0x000f280000300800 */
[----:B--2---:R-:W2:Y:S04]  /*207e0*/  LDL.LU R72, [R1+0x380] ;  /* 0x0003800001487983 */ /* 0x004ea80000300800 */
[----:B------:R-:W2:Y:S04]  /*207f0*/  LDL.LU R73, [R1+0x384] ;  /* 0x0003840001497983 */ /* 0x000ea80000300800 */
[----:B---3--:R-:W2:Y:S04]  /*20800*/  LDL.LU R74, [R1+0x388] ;  /* 0x00038800014a7983 */ /* 0x008ea80000300800 */
[----:B------:R-:W2:Y:S04]  /*20810*/  LDL.LU R75, [R1+0x38c] ;  /* 0x00038c00014b7983 */ /* 0x000ea80000300800 */
[----:B------:R-:W3:Y:S04]  /*20820*/  LDL.LU R80, [R1+0x810] ;  /* 0x0008100001507983 */ /* 0x000ee80000300800 */
[----:B------:R-:W3:Y:S04]  /*20830*/  LDL.LU R81, [R1+0x814] ;  /* 0x0008140001517983 */ /* 0x000ee80000300800 */
[----:B------:R-:W3:Y:S04]  /*20840*/  LDL.LU R82, [R1+0x818] ;  /* 0x0008180001527983 */ /* 0x000ee80000300800 */
[----:B------:R-:W3:Y:S04]  /*20850*/  LDL.LU R83, [R1+0x81c] ;  /* 0x00081c0001537983 */ /* 0x000ee80000300800 */
        /* <DEDUP_REMOVED lines=32> */
[C---:B------:R-:W-:Y:S03]  /*20a60*/  HMMA.1688.F32.TF32 R108, R64.reuse, R38, R224 ;  /* 0x00000026406c723c */ /* 0x040fe600000810e0 */
[----:B------:R-:W-:Y:S04]  /*20a70*/  LDS R60, [R2+0x4480] ;  /* 0x00448000023c7984 */ /* 0x000fe80000000800 */
[----:B------:R-:W-:Y:S01]  /*20a80*/  LDS R62, [R2+0x6480] ;  /* 0x00648000023e7984 */ /* 0x000fe20000000800 */
[----:B-1----:R-:W-:Y:S03]  /*20a90*/  HMMA.1688.F32.TF32 R56, R64, R10, R228 ;  /* 0x0000000a4038723c */ /* 0x002fe600000810e4 */
[----:B------:R-:W-:Y:S04]  /*20aa0*/  LDS R61, [R0+0x4480] ;  /* 0x00448000003d7984 */ /* 0x000fe80000000800 */
[----:B------:R-:W1:Y:S08]  /*20ab0*/  LDS R63, [R0+0x6480] ;  /* 0x00648000003f7984 */ /* 0x000e700000000800 */
[----:B------:R-:W-:Y:S04]  /*20ac0*/  STL.64 [R1+0xe50], R108 ;  /* 0x000e506c01007387 */ /* 0x000fe80000100a00 */
[----:B------:R-:W-:Y:S04]  /*20ad0*/  STL.64 [R1+0xe58], R110 ;  /* 0x000e586e01007387 */ /* 0x000fe80000100a00 */
[----:B------:R-:W-:Y:S04]  /*20ae0*/  STL.64 [R1+0xe40], R56 ;  /* 0x000e403801007387 */ /* 0x000fe80000100a00 */
[----:B------:R2:W-:Y:S02]  /*20af0*/  STL.64 [R1+0xe48], R58 ;  /* 0x000e483a01007387 */ /* 0x0005e40000100a00 */
[C---:B--2---:R-:W-:Y:S11]  /*20b00*/  HMMA.1688.F32.TF32 R56, R68.reuse, R138, R96 ;  /* 0x0000008a4438723c */ /* 0x044ff60000081060 */
[----:B------:R-:W-:Y:S11]  /*20b10*/  @!UPT UIADD3 URZ, URZ, URZ, URZ ;  /* 0x0000003f3f3ff290 */ /* 0x000ff6000fffe03f */
[----:B------:R-:W-:Y:S02]  /*20b20*/  @!UPT UIADD3 URZ, URZ, URZ, URZ ;  /* 0x0000003f3f3ff290 */ /* 0x000fe4000fffe03f */
[----:B------:R-:W-:Y:S01]  /*20b30*/  IMAD.MOV.U32 R179, RZ, RZ, R56 ;  /* 0x000000ffffb37224 */ /* 0x000fe200078e0038 */
[----:B------:R-:W-:Y:S01]  /*20b40*/  MOV R178, R57 ;  /* 0x0000003900b27202 */ /* 0x000fe20000000f00 */
[----:B------:R-:W-:Y:S02]  /*20b50*/  IMAD.MOV.U32 R177, RZ, RZ, R58 ;  /* 0x000000ffffb17224 */ /* 0x000fe400078e003a */
[----:B------:R-:W-:Y:S02]  /*20b60*/  IMAD.MOV.U32 R176, RZ, RZ, R59 ;  /* 0x000000ffffb07224 */ /* 0x000fe400078e003b */
[C---:B---3--:R-:W-:Y:S01]  /*20b70*/  HMMA.1688.F32.TF32 R56, R68.reuse, R134, R92 ;  /* 0x000000864438723c */ /* 0x048fe2000008105c */
[----:B------:R-:W-:Y:S04]  /*20b80*/  STL.64 [R1+0x20c0], R178 ;  /* 0x0020c0b201007387 */ /* 0x000fe80000100a00 */
[----:B------:R-:W-:Y:S11]  /*20b90*/  STL.64 [R1+0x20b8], R176 ;  /* 0x0020b8b001007387 */ /* 0x000ff60000100a00 */
[----:B------:R-:W-:Y:S07]  /*20ba0*/  @!UPT UIADD3 URZ, URZ, URZ, URZ ;  /* 0x0000003f3f3ff290 */ /* 0x000fee000fffe03f */
[----:B------:R4:W-:Y:S01]  /*20bb0*/  STL.64 [R1+0x100], R56 ;  /* 0x0001003801007387 */ /* 0x0009e20000100a00 */
[----:B------:R-:W-:Y:S02]  /*20bc0*/  IMAD.MOV.U32 R21, RZ, RZ, R58 ;  /* 0x000000ffff157224 */ /* 0x000fe400078e003a */
[----:B------:R-:W-:Y:S02]  /*20bd0*/  IMAD.MOV.U32 R20, RZ, RZ, R59 ;  /* 0x000000ffff147224 */ /* 0x000fe400078e003b */
[C---:B----4-:R-:W-:Y:S08]  /*20be0*/  HMMA.1688.F32.TF32 R56, R68.reuse, R106, R88 ;  /* 0x0000006a4438723c */ /* 0x050ff00000081058 */
[C---:B------:R-:W-:Y:S08]  /*20bf0*/  HMMA.1688.F32.TF32 R88, R68.reuse, R102, R144 ;  /* 0x000000664458723c */ /* 0x040ff00000081090 */
[----:B------:R-:W-:Y:S07]  /*20c00*/  HMMA.1688.F32.TF32 R64, R68, R34, R84 ;  /* 0x000000224440723c */ /* 0x000fee0000081054 */
[----:B------:R2:W-:Y:S01]  /*20c10*/  STL.64 [R1+0xf0], R56 ;  /* 0x0000f03801007387 */ /* 0x0005e20000100a00 */
[----:B------:R-:W-:Y:S01]  /*20c20*/  IMAD.MOV.U32 R16, RZ, RZ, R58 ;  /* 0x000000ffff107224 */ /* 0x000fe200078e003a */
[----:B------:R-:W-:-:S02]  /*20c30*/  MOV R17, R59 ;  /* 0x0000003b00117202 */ /* 0x000fc40000000f00 */
[C---:B--2---:R-:W-:Y:S04]  /*20c40*/  HMMA.1688.F32.TF32 R56, R68.reuse, R30, R80 ;  /* 0x0000001e4438723c */ /* 0x044fe80000081050 */
[----:B------:R-:W-:Y:S04]  /*20c50*/  STL.64 [R1+0x180], R88 ;  /* 0x0001805801007387 */ /* 0x000fe80000100a00 */
[----:B------:R-:W-:Y:S04]  /*20c60*/  STL.64 [R1+0x188], R90 ;  /* 0x0001885a01007387 */ /* 0x000fe80000100a00 */
[----:B------:R-:W-:Y:S04]  /*20c70*/  STL.64 [R1+0x170], R64 ;  /* 0x0001704001007387 */ /* 0x000fe80000100a00 */
[----:B------:R2:W-:Y:S07]  /*20c80*/  STL.64 [R1+0x178], R66 ;  /* 0x0001784201007387 */ /* 0x0005ee0000100a00 */
[----:B------:R3:W-:Y:S01]  /*20c90*/  STL.64 [R1+0x1a0], R56 ;  /* 0x0001a03801007387 */ /* 0x0007e20000100a00 */
[----:B------:R-:W-:Y:S01]  /*20ca0*/  IMAD.MOV.U32 R9, RZ, RZ, R58 ;  /* 0x000000ffff097224 */ /* 0x000fe200078e003a */
[----:B--2---:R-:W-:Y:S01]  /*20cb0*/  HMMA.1688.F32.TF32 R64, R68, R26, R76 ;  /* 0x0000001a4440723c */ /* 0x004fe2000008104c */
[----:B------:R-:W-:-:S07]  /*20cc0*/  IMAD.MOV.U32 R8, RZ, RZ, R59 ;  /* 0x000000ffff087224 */ /* 0x000fce00078e003b */
[C---:B---3--:R-:W-:Y:S01]  /*20cd0*/  HMMA.1688.F32.TF32 R56, R68.reuse, R22, R140 ;  /* 0x000000164438723c */ /* 0x048fe2000008108c */
        /* <DEDUP_REMOVED lines=11> */
[----:B------:R-:W4:Y:S06]  /*20d90*/  LDL.LU R152, [R1+0x490] ;  /* 0x0004900001987983 */ /* 0x000f2c0000300800 */
[----:B------:R-:W-:Y:S04]  /*20da0*/  STL.64 [R1+0x680], R64 ;  /* 0x0006804001007387 */ /* 0x000fe80000100a00 */
[----:B------:R-:W-:Y:S04]  /*20db0*/  STL.64 [R1+0x688], R66 ;  /* 0x0006884201007387 */ /* 0x000fe80000100a00 */
[----:B------:R-:W-:Y:S04]  /*20dc0*/  STL.64 [R1+0x750], R56 ;  /* 0x0007503801007387 */ /* 0x000fe80000100a00 */
[----:B------:R1:W-:Y:S04]  /*20dd0*/  STL.64 [R1+0x758], R58 ;  /* 0x0007583a01007387 */ /* 0x0003e80000100a00 */
        /* <DEDUP_REMOVED lines=42> */
[----:B------:R-:W2:Y:S01]  /*21080*/  LDL.LU R203, [R1+0x3fc] ;  /* 0x0003fc0001cb7983 */ /* 0x000ea20000300800 */
[C---:B-1----:R-:W-:Y:S08]  /*21090*/  HMMA.1688.F32.TF32 R56, R68.reuse, R46, R172 ;  /* 0x0000002e4438723c */ /* 0x042ff000000810ac */
[C---:B----4-:R-:W-:Y:S08]  /*210a0*/  HMMA.1688.F32.TF32 R64, R68.reuse, R50, R96 ;  /* 0x000000324440723c */ /* 0x050ff00000081060 */
[C---:B------:R-:W-:Y:S11]  /*210b0*/  HMMA.1688.F32.TF32 R96, R68.reuse, R42, R232 ;  /* 0x0000002a4460723c */ /* 0x040ff600000810e8 */
[----:B------:R-:W-:Y:S04]  /*210c0*/  @!UPT UIADD3 URZ, URZ, URZ, URZ ;  /* 0x0000003f3f3ff290 */ /* 0x000fe8000fffe03f */
[----:B------:R-:W-:Y:S04]  /*210d0*/  STL.64 [R1+0x950], R64 ;  /* 0x0009504001007387 */ /* 0x000fe80000100a00 */
[----:B------:R1:W-:Y:S04]  /*210e0*/  STL.64 [R1+0x958], R66 ;  /* 0x0009584201007387 */ /* 0x0003e80000100a00 */
[----:B------:R-:W-:Y:S04]  /*210f0*/  STL.64 [R1+0xda0], R56 ;  /* 0x000da03801007387 */ /* 0x000fe80000100a00 */
[----:B------:R4:W-:Y:S01]  /*21100*/  STL.64 [R1+0xda8], R58 ;  /* 0x000da83a01007387 */ /* 0x0009e20000100a00 */
[C---:B-1----:R-:W-:Y:S08]  /*21110*/  HMMA.1688.F32.TF32 R64, R68.reuse, R38, R236 ;  /* 0x000000264440723c */ /* 0x042ff000000810ec */
[----:B----4-:R-:W-:Y:S01]  /*21120*/  HMMA.1688.F32.TF32 R56, R68, R10, R168 ;  /* 0x0000000a4438723c */ /* 0x010fe200000810a8 */
[----:B------:R-:W-:Y:S04]  /*21130*/  STL.64 [R1+0xd90], R96 ;  /* 0x000d906001007387 */ /* 0x000fe80000100a00 */
[----:B------:R-:W-:Y:S03]  /*21140*/  STL.64 [R1+0xd98], R98 ;  /* 0x000d986201007387 */ /* 0x000fe60000100a00 */
[C---:B------:R-:W-:Y:S01]  /*21150*/  HMMA.1688.F32.TF32 R108, R60.reuse, R138, R92 ;  /* 0x0000008a3c6c723c */ /* 0x040fe2000008105c */
[----:B------:R-:W-:Y:S04]  /*21160*/  LDS R68, [R2+0x4500] ;  /* 0x0045000002447984 */ /* 0x000fe80000000800 */
[----:B------:R-:W-:Y:S04]  /*21170*/  LDS R70, [R2+0x6500] ;  /* 0x0065000002467984 */ /* 0x000fe80000000800 */
[----:B------:R-:W-:Y:S01]  /*21180*/  STL.64 [R1+0xd80], R64 ;  /* 0x000d804001007387 */ /* 0x000fe20000100a00 */
[C---:B------:R-:W-:Y:S03]  /*21190*/  HMMA.1688.F32.TF32 R208, R60.reuse, R134, R88 ;  /* 0x000000863cd0723c */ /* 0x040fe60000081058 */
[----:B------:R-:W-:Y:S04]  /*211a0*/  STL.64 [R1+0xd88], R66 ;  /* 0x000d884201007387 */ /* 0x000fe80000100a00 */
[----:B------:R-:W-:Y:S04]  /*211b0*/  STL.64 [R1+0xd60], R56 ;  /* 0x000d603801007387 */ /* 0x000fe80000100a00 */
[----:B------:R1:W-:Y:S01]  /*211c0*/  STL.64 [R1+0xd68], R58 ;  /* 0x000d683a01007387 */ /* 0x0003e20000100a00 */
[C---:B------:R-:W-:Y:S03]  /*211d0*/  HMMA.1688.F32.TF32 R84, R60.reuse, R102, R84 ;  /* 0x000000663c54723c */ /* 0x040fe60000081054 */
[----:B------:R-:W-:Y:S04]  /*211e0*/  LDS R69, [R0+0x4500] ;  /* 0x0045000000457984 */ /* 0x000fe80000000800 */
[----:B------:R-:W4:Y:S01]  /*211f0*/  LDS R71, [R0+0x6500] ;  /* 0x0065000000477984 */ /* 0x000f220000000800 */
[C---:B-1----:R-:W-:Y:S03]  /*21200*/  HMMA.1688.F32.TF32 R56, R60.reuse, R106, R144 ;  /* 0x0000006a3c38723c */ /* 0x042fe60000081090 */
[----:B------:R-:W-:Y:S04]  /*21210*/  STL.64 [R1+0x2018], R110 ;  /* 0x0020186e01007387 */ /* 0x000fe80000100a00 */
[----:B------:R-:W-:Y:S04]  /*21220*/  STL.64 [R1+0x2010], R108 ;  /* 0x0020106c01007387 */ /* 0x000fe80000100a00 */
[----:B------:R-:W-:Y:S01]  /*21230*/  STL.64 [R1+0x1fd0], R210 ;  /* 0x001fd0d201007387 */ /* 0x000fe20000100a00 */
[C---:B------:R-:W-:Y:S03]  /*21240*/  HMMA.1688.F32.TF32 R64, R60.reuse, R34, R80 ;  /* 0x000000223c40723c */ /* 0x040fe60000081050 */
[----:B------:R-:W-:Y:S08]  /*21250*/  STL.64 [R1+0x1fc8], R208 ;  /* 0x001fc8d001007387 */ /* 0x000ff00000100a00 */
[----:B------:R-:W-:Y:S04]  /*21260*/  STL.64 [R1+0x1fe0], R58 ;  /* 0x001fe03a01007387 */ /* 0x000fe80000100a00 */
[----:B------:R1:W-:Y:S02]  /*21270*/  STL.64 [R1+0x1fd8], R56 ;  /* 0x001fd83801007387 */ /* 0x0003e40000100a00 */
[----:B-1----:R-:W-:Y:S02]  /*21280*/  HMMA.1688.F32.TF32 R56, R60, R30, R76 ;  /* 0x0000001e3c38723c */ /* 0x002fe4000008104c */
[----:B------:R-:W-:Y:S04]  /*21290*/  STL.64 [R1+0x10], R84 ;  /* 0x0000105401007387 */ /* 0x000fe80000100a00 */
[----:B------:R-:W-:Y:S04]  /*212a0*/  STL.64 [R1+0x18], R86 ;  /* 0x0000185601007387 */ /* 0x000fe80000100a00 */
[----:B------:R-:W-:Y:S04]  /*212b0*/  STL.64 [R1], R64 ;  /* 0x0000004001007387 */ /* 0x000fe80000100a00 */
[----:B------:R-:W-:Y:S09]  /*212c0*/  STL.64 [R1+0x8], R66 ;  /* 0x0000084201007387 */ /* 0x000ff20000100a00 */
[----:B------:R3:W-:Y:S01]  /*212d0*/  STL [R1+0xec], R59 ;  /* 0x0000ec3b01007387 */ /* 0x0007e20000100800 */
[----:B------:R-:W-:-:S02]  /*212e0*/  IMAD.MOV.U32 R9, RZ, RZ, R56 ;  /* 0x000000ffff097224 */ /* 0x000fc400078e0038 */
[----:B------:R-:W-:Y:S02]  /*212f0*/  IMAD.MOV.U32 R13, RZ, RZ, R57 ;  /* 0x000000ffff0d7224 */ /* 0x000fe400078e0039 */
[----:B------:R-:W-:Y:S02]  /*21300*/  IMAD.MOV.U32 R12, RZ, RZ, R58 ;  /* 0x000000ffff0c7224 */ /* 0x000fe400078e003a */
[C---:B---3--:R-:W-:Y:S01]  /*21310*/  HMMA.1688.F32.TF32 R56, R60.reuse, R26, R140 ;  /* 0x0000001a3c38723c */ /* 0x048fe2000008108c */
[----:B------:R-:W-:Y:S04]  /*21320*/  STL [R1+0x1fa4], R9 ;  /* 0x001fa40901007387 */ /* 0x000fe80000100800 */
[----:B------:R-:W-:Y:S03]  /*21330*/  STL [R1+0x1fa0], R13 ;  /* 0x001fa00d01007387 */ /* 0x000fe60000100800 */
[C---:B--2---:R-:W-:Y:S01]  /*21340*/  HMMA.1688.F32.TF32 R72, R60.reuse, R22, R72 ;  /* 0x000000163c48723c */ /* 0x044fe20000081048 */
[----:B------:R-:W-:Y:S07]  /*21350*/  STL [R1+0x1f9c], R12 ;  /* 0x001f9c0c01007387 */ /* 0x000fee0000100800 */
[C---:B------:R-:W-:Y:S07]  /*21360*/  HMMA.1688.F32.TF32 R64, R60.reuse, R18, R152 ;  /* 0x000000123c40723c */ /* 0x040fee0000081098 */
[----:B------:R-:W-:Y:S04]  /*21370*/  STL.64 [R1+0xd0], R56 ;  /* 0x0000d03801007387 */ /* 0x000fe80000100a00 */
[----:B------:R1:W-:Y:S02]  /*21380*/  STL.64 [R1+0xd8], R58 ;  /* 0x0000d83a01007387 */ /* 0x0003e40000100a00 */
[C---:B-1----:R-:W-:Y:S02]  /*21390*/  HMMA.1688.F32.TF32 R56, R60.reuse, R14, R200 ;  /* 0x0000000e3c38723c */ /* 0x042fe400000810c8 */
[----:B------:R1:W-:Y:S04]  /*213a0*/  STL.64 [R1+0x160], R72 ;  /* 0x0001604801007387 */ /* 0x0003e80000100a00 */
[----:B------:R2:W-:Y:S04]  /*213b0*/  STL.64 [R1+0x168], R74 ;  /* 0x0001684a01007387 */ /* 0x0005e80000100a00 */
[----:B------:R-:W3:Y:S04]  /*213c0*/  LDL.LU R152, [R1+0x5a0] ;  /* 0x0005a00001987983 */ /* 0x000ee80000300800 */
[----:B------:R-:W-:Y:S04]  /*213d0*/  STL.64 [R1+0x400], R64 ;  /* 0x0004004001007387 */ /* 0x000fe80000100a00 */
[----:B------:R1:W-:Y:S05]  /*213e0*/  STL.64 [R1+0x408], R66 ;  /* 0x0004084201007387 */ /* 0x0003ea0000100a00 */
[----:B------:R-:W-:Y:S04]  /*213f0*/  STL.64 [R1+0x5b0], R56 ;  /* 0x0005b03801007387 */ /* 0x000fe80000100a00 */
[----:B------:R1:W-:Y:S04]  /*21400*/  STL.64 [R1+0x5b8], R58 ;  /* 0x0005b83a01007387 */ /* 0x0003e80000100a00 */
[----:B------:R-:W3:Y:S04]  /*21410*/  LDL.LU R153, [R1+0x5a4] ;  /* 0x0005a40001997983 */ /* 0x000ee80000300800 */
        /* <DEDUP_REMOVED lines=14> */
[----:B-1----:R-:W3:Y:S04]  /*21500*/  LDL.LU R72, [R1+0x1e0] ;  /* 0x0001e00001487983 */ /* 0x002ee80000300800 */
[----:B------:R-:W3:Y:S04]  /*21510*/  LDL.LU R73, [R1+0x1e4] ;  /* 0x0001e40001497983 */ /* 0x000ee80000300800 */
[----:B--2---:R-:W3:Y:S04]  /*21520*/  LDL.LU R74, [R1+0x1e8] ;  /* 0x0001e800014a7983 */ /* 0x004ee80000300800 */
        /* <DEDUP_REMOVED lines=45> */
[C---:B--2---:R-:W-:Y:S08]  /*21800*/  HMMA.1688.F32.TF32 R64, R60.reuse, R50, R184 ;  /* 0x000000323c40723c */ /* 0x044ff000000810b8 */
[C---:B---3--:R-:W-:Y:S08]  /*21810*/  HMMA.1688.F32.TF32 R108, R60.reuse, R54, R120 ;  /* 0x000000363c6c723c */ /* 0x048ff00000081078 */
[C---:B----4-:R-:W-:Y:S11]  /*21820*/  HMMA.1688.F32.TF32 R56, R60.reuse, R46, R116 ;  /* 0x0000002e3c38723c */ /* 0x050ff60000081074 */
[----:B------:R-:W-:Y:S04]  /*21830*/  @!UPT UIADD3 URZ, URZ, URZ, URZ ;  /* 0x0000003f3f3ff290 */ /* 0x000fe8000fffe03f */
[----:B------:R-:W-:Y:S04]  /*21840*/  STL.64 [R1+0x660], R108 ;  /* 0x0006606c01007387 */ /* 0x000fe80000100a00 */
[----:B------:R1:W-:Y:S04]  /*21850*/  STL.64 [R1+0x668], R110 ;  /* 0x0006686e01007387 */ /* 0x0003e80000100a00 */
[----:B------:R-:W-:Y:S04]  /*21860*/  STL.64 [R1+0x790], R64 ;  /* 0x0007904001007387 */ /* 0x000fe80000100a00 */
[----:B------:R2:W-:Y:S01]  /*21870*/  STL.64 [R1+0x798], R66 ;  /* 0x0007984201007387 */ /* 0x0005e20000100a00 */
[C---:B-1----:R-:W-:Y:S08]  /*21880*/  HMMA.1688.F32.TF32 R108, R60.reuse, R42, R112 ;  /* 0x0000002a3c6c723c */ /* 0x042ff00000081070 */
[----:B--2---:R-:W-:Y:S01]  /*21890*/  HMMA.1688.F32.TF32 R64, R60, R38, R72 ;  /* 0x000000263c40723c */ /* 0x004fe20000081048 */
[----:B------:R-:W-:Y:S04]  /*218a0*/  STL.64 [R1+0xce0], R56 ;  /* 0x000ce03801007387 */ /* 0x000fe80000100a00 */
[----:B------:R1:W-:Y:S03]  /*218b0*/  STL.64 [R1+0xce8], R58 ;  /* 0x000ce83a01007387 */ /* 0x0003e60000100a00 */
[----:B------:R-:W-:Y:S01]  /*218c0*/  HMMA.1688.F32.TF32 R116, R68, R138, R188 ;  /* 0x0000008a4474723c */ /* 0x000fe200000810bc */
[----:B------:R-:W-:Y:S04]  /*218d0*/  LDS R72, [R2+0x4580] ;  /* 0x0045800002487984 */ /* 0x000fe80000000800 */
[----:B------:R-:W-:Y:S03]  /*218e0*/  LDS R74, [R2+0x6580] ;  /* 0x00658000024a7984 */ /* 0x000fe60000000800 */
[----:B-1----:R-:W-:Y:S01]  /*218f0*/  HMMA.1688.F32.TF32 R56, R60, R10, R164 ;  /* 0x0000000a3c38723c */ /* 0x002fe200000810a4 */
[----:B------:R-:W-:Y:S04]  /*21900*/  STL.64 [R1+0xcd0], R108 ;  /* 0x000cd06c01007387 */ /* 0x000fe80000100a00 */
[----:B------:R-:W-:Y:S03]  /*21910*/  STL.64 [R1+0xcd8], R110 ;  /* 0x000cd86e01007387 */ /* 0x000fe60000100a00 */
[C---:B------:R-:W-:Y:S01]  /*21920*/  HMMA.1688.F32.TF32 R60, R68.reuse, R134, R96 ;  /* 0x00000086443c723c */ /* 0x040fe20000081060 */
[----:B------:R-:W-:Y:S04]  /*21930*/  STL.64 [R1+0xc90], R64 ;  /* 0x000c904001007387 */ /* 0x000fe80000100a00 */
[----:B------:R1:W-:Y:S03]  /*21940*/  STL.64 [R1+0xc98], R66 ;  /* 0x000c984201007387 */ /* 0x0003e60000100a00 */
[C---:B------:R-:W-:Y:S01]  /*21950*/  HMMA.1688.F32.TF32 R248, R68.reuse, R102, R88 ;  /* 0x0000006644f8723c */ /* 0x040fe20000081058 */
[----:B------:R-:W-:Y:S04]  /*21960*/  LDS R73, [R0+0x4580] ;  /* 0x0045800000497984 */ /* 0x000fe80000000800 */
[----:B------:R-:W2:Y:S03]  /*21970*/  LDS R75, [R0+0x6580] ;  /* 0x00658000004b7984 */ /* 0x000ea60000000800 */
[C---:B-1----:R-:W-:Y:S01]  /*21980*/  HMMA.1688.F32.TF32 R64, R68.reuse, R106, R92 ;  /* 0x0000006a4440723c */ /* 0x042fe2000008105c */
[----:B------:R-:W-:Y:S04]  /*21990*/  STL.64 [R1+0xc70], R56 ;  /* 0x000c703801007387 */ /* 0x000fe80000100a00 */
[----:B------:R1:W-:Y:S04]  /*219a0*/  STL.64 [R1+0xc78], R58 ;  /* 0x000c783a01007387 */ /* 0x0003e80000100a00 */
[----:B------:R-:W-:Y:S01]  /*219b0*/  STL.64 [R1+0x2028], R118 ;  /* 0x0020287601007387 */ /* 0x000fe20000100a00 */
[C---:B------:R-:W-:Y:S03]  /*219c0*/  HMMA.1688.F32.TF32 R244, R68.reuse, R34, R144 ;  /* 0x0000002244f4723c */ /* 0x040fe60000081090 */
[----:B------:R-:W-:Y:S04]  /*219d0*/  STL.64 [R1+0x2020], R116 ;  /* 0x0020207401007387 */ /* 0x000fe80000100a00 */
[----:B------:R-:W-:Y:S04]  /*219e0*/  STL.64 [R1+0x1ff0], R62 ;  /* 0x001ff03e01007387 */ /* 0x000fe80000100a00 */
[----:B------:R3:W-:Y:S04]  /*219f0*/  STL.64 [R1+0x1fe8], R60 ;  /* 0x001fe83c01007387 */ /* 0x0007e80000100a00 */
[----:B------:R-:W-:Y:S04]  /*21a00*/  STL.64 [R1+0x2000], R66 ;  /* 0x0020004201007387 */ /* 0x000fe80000100a00 */
[----:B------:R4:W-:Y:S01]  /*21a10*/  STL.64 [R1+0x1ff8], R64 ;  /* 0x001ff84001007387 */ /* 0x0009e20000100a00 */
[C---:B-1----:R-:W-:Y:S03]  /*21a20*/  HMMA.1688.F32.TF32 R56, R68.reuse, R22, R76 ;  /* 0x000000164438723c */ /* 0x042fe6000008104c */
[----:B------:R-:W-:Y:S04]  /*21a30*/  LDS R164, [R2+0x4780] ;  /* 0x0047800002a47984 */ /* 0x000fe80000000800 */
[----:B------:R-:W-:Y:S01]  /*21a40*/  LDS R166, [R2+0x6780] ;  /* 0x0067800002a67984 */ /* 0x000fe20000000800 */
[C---:B---3--:R-:W-:Y:S03]  /*21a50*/  HMMA.1688.F32.TF32 R60, R68.reuse, R26, R80 ;  /* 0x0000001a443c723c */ /* 0x048fe60000081050 */
[----:B------:R-:W-:Y:S04]  /*21a60*/  LDS R165, [R0+0x4780] ;  /* 0x0047800000a57984 */ /* 0x000fe80000000800 */
[----:B------:R-:W-:Y:S01]  /*21a70*/  LDS R167, [R0+0x6780] ;  /* 0x0067800000a77984 */ /* 0x000fe20000000800 */
[C---:B----4-:R-:W-:Y:S03]  /*21a80*/  HMMA.1688.F32.TF32 R64, R68.reuse, R30, R84 ;  /* 0x0000001e4440723c */ /* 0x050fe60000081054 */
[----:B------:R-:W-:Y:S04]  /*21a90*/  STL.64 [R1+0x2038], R250 ;  /* 0x002038fa01007387 */ /* 0x000fe80000100a00 */
[----:B------:R-:W-:Y:S04]  /*21aa0*/  STL.64 [R1+0x2030], R248 ;  /* 0x002030f801007387 */ /* 0x000fe80000100a00 */
[----:B------:R-:W-:Y:S04]  /*21ab0*/  STL.64 [R1+0x2048], R246 ;  /* 0x002048f601007387 */ /* 0x000fe80000100a00 */
[----:B------:R-:W-:Y:S08]  /*21ac0*/  STL.64 [R1+0x2040], R244 ;  /* 0x002040f401007387 */ /* 0x000ff00000100a00 */
[----:B------:R-:W-:Y:S04]  /*21ad0*/  STL.64 [R1+0xc0], R64 ;  /* 0x0000c04001007387 */ /* 0x000fe80000100a00 */
[----:B------:R1:W-:Y:S04]  /*21ae0*/  STL.64 [R1+0xc8], R66 ;  /* 0x0000c84201007387 */ /* 0x0003e80000100a00 */
[----:B------:R-:W-:Y:S04]  /*21af0*/  STL.64 [R1+0xb0], R60 ;  /* 0x0000b03c01007387 */ /* 0x000fe80000100a00 */
[----:B------:R3:W-:Y:S01]  /*21b00*/  STL.64 [R1+0xb8], R62 ;  /* 0x0000b83e01007387 */ /* 0x0007e20000100a00 */
[C---:B-1----:R-:W-:Y:S03]  /*21b10*/  HMMA.1688.F32.TF32 R64, R68.reuse, R18, R140 ;  /* 0x000000124440723c */ /* 0x042fe6000008108c */
[----:B------:R-:W-:Y:S04]  /*21b20*/  STL.64 [R1+0x150], R56 ;  /* 0x0001503801007387 */ /* 0x000fe80000100a00 */
[----:B------:R1:W-:Y:S01]  /*21b30*/  STL.64 [R1+0x158], R58 ;  /* 0x0001583a01007387 */ /* 0x0003e20000100a00 */
[C---:B---3--:R-:W-:Y:S08]  /*21b40*/  HMMA.1688.F32.TF32 R60, R68.reuse, R14, R152 ;  /* 0x0000000e443c723c */ /* 0x048ff00000081098 */
[----:B-1----:R-:W-:Y:S07]  /*21b50*/  HMMA.1688.F32.TF32 R56, R68, R54, R200 ;  /* 0x000000364438723c */ /* 0x002fee00000810c8 */
[----:B------:R-:W-:Y:S04]  /*21b60*/  STL.64 [R1+0x2a0], R64 ;  /* 0x0002a04001007387 */ /* 0x000fe80000100a00 */
[----:B------:R-:W-:Y:S04]  /*21b70*/  STL.64 [R1+0x2a8], R66 ;  /* 0x0002a84201007387 */ /* 0x000fe80000100a00 */
[----:B------:R-:W3:Y:S04]  /*21b80*/  LDL.LU R152, [R1+0x3a0] ;  /* 0x0003a00001987983 */ /* 0x000ee80000300800 */
[----:B------:R-:W-:Y:S04]  /*21b90*/  STL.64 [R1+0x4c0], R60 ;  /* 0x0004c03c01007387 */ /* 0x000fe80000100a00 */
[----:B------:R-:W-:Y:S04]  /*21ba0*/  STL.64 [R1+0x4c8], R62 ;  /* 0x0004c83e01007387 */ /* 0x000fe80000100a00 */
[----:B------:R-:W-:Y:S04]  /*21bb0*/  STL.64 [R1+0x5d0], R56 ;  /* 0x0005d03801007387 */ /* 0x000fe80000100a00 */
[----:B------:R1:W-:Y:S04]  /*21bc0*/  STL.64 [R1+0x5d8], R58 ;  /* 0x0005d83a01007387 */ /* 0x0003e80000100a00 */
[----:B------:R-:W3:Y:S04]  /*21bd0*/  LDL.LU R153, [R1+0x3a4] ;  /* 0x0003a40001997983 */ /* 0x000ee80000300800 */
[----:B------:R-:W3:Y:S04]  /*21be0*/  LDL.LU R154, [R1+0x3a8] ;  /* 0x0003a800019a7983 */ /* 0x000ee80000300800 */
[----:B------:R-:W3:Y:S04]  /*21bf0*/  LDL.LU R155, [R1+0x3ac] ;  /* 0x0003ac00019b7983 */ /* 0x000ee80000300800 */
        /* <DEDUP_REMOVED lines=69> */
[----:B------:R-:W4:Y:S04]  /*22050*/  LDL.LU R163, [R1+0x212c] ;  /* 0x00212c0001a37983 */ /* 0x000f280000300800 */
[----:B------:R-:W4:Y:S01]  /*22060*/  LDL.LU R203, [R1+0x39c] ;  /* 0x00039c0001cb7983 */ /* 0x000f220000300800 */
[C---:B-1----:R-:W-:Y:S08]  /*22070*/  HMMA.1688.F32.TF32 R56, R68.reuse, R46, R204 ;  /* 0x0000002e4438723c */ /* 0x042ff000000810cc */
[C---:B--2---:R-:W-:Y:S08]  /*22080*/  HMMA.1688.F32.TF32 R60, R68.reuse, R50, R192 ;  /* 0x00000032443c723c */ /* 0x044ff000000810c0 */
[C---:B---3--:R-:W-:Y:S11]  /*22090*/  HMMA.1688.F32.TF32 R64, R68.reuse, R42, R128 ;  /* 0x0000002a4440723c */ /* 0x048ff60000081080 */
[----:B------:R-:W-:Y:S04]  /*220a0*/  @!UPT UIADD3 URZ, URZ, URZ, URZ ;  /* 0x0000003f3f3ff290 */ /* 0x000fe8000fffe03f */
[----:B------:R-:W-:Y:S04]  /*220b0*/  STL.64 [R1+0x6b0], R60 ;  /* 0x0006b03c01007387 */ /* 0x000fe80000100a00 */
[----:B------:R1:W-:Y:S04]  /*220c0*/  STL.64 [R1+0x6b8], R62 ;  /* 0x0006b83e01007387 */ /* 0x0003e80000100a00 */
[----:B------:R-:W-:Y:S04]  /*220d0*/  STL.64 [R1+0xbd0], R56 ;  /* 0x000bd03801007387 */ /* 0x000fe80000100a00 */
[----:B------:R2:W-:Y:S01]  /*220e0*/  STL.64 [R1+0xbd8], R58 ;  /* 0x000bd83a01007387 */ /* 0x0005e20000100a00 */
[----:B-1----:R-:W-:Y:S03]  /*220f0*/  HMMA.1688.F32.TF32 R60, R68, R38, R80 ;  /* 0x00000026443c723c */ /* 0x002fe60000081050 */
[----:B------:R-:W-:Y:S04]  /*22100*/  STL.64 [R1+0xbc0], R64 ;  /* 0x000bc04001007387 */ /* 0x000fe80000100a00 */
[----:B------:R-:W-:Y:S01]  /*22110*/  STL.64 [R1+0xbc8], R66 ;  /* 0x000bc84201007387 */ /* 0x000fe20000100a00 */
[C---:B----4-:R-:W-:Y:S03]  /*22120*/  HMMA.1688.F32.TF32 R112, R72.reuse, R138, R112 ;  /* 0x0000008a4870723c */ /* 0x050fe60000081070 */
[----:B------:R-:W-:Y:S04]  /*22130*/  LDS R80, [R2+0x4600] ;  /* 0x0046000002507984 */ /* 0x000fe80000000800 */
[----:B------:R-:W-:Y:S01]  /*22140*/  LDS R82, [R2+0x6600] ;  /* 0x0066000002527984 */ /* 0x000fe20000000800 */
[----:B------:R-:W-:Y:S03]  /*22150*/  HMMA.1688.F32.TF32 R88, R72, R134, R88 ;  /* 0x000000864858723c */ /* 0x000fe60000081058 */
[----:B------:R-:W-:Y:S04]  /*22160*/  LDS R81, [R0+0x4600] ;  /* 0x0046000000517984 */ /* 0x000fe80000000800 */
[----:B------:R-:W1:Y:S04]  /*22170*/  LDS R83, [R0+0x6600] ;  /* 0x0066000000537984 */ /* 0x000e680000000800 */
[----:B------:R-:W-:Y:S04]  /*22180*/  STL.64 [R1+0xbb0], R60 ;  /* 0x000bb03c01007387 */ /* 0x000fe80000100a00 */
[----:B------:R-:W-:Y:S01]  /*22190*/  STL.64 [R1+0xbb8], R62 ;  /* 0x000bb83e01007387 */ /* 0x000fe20000100a00 */
[----:B--2---:R-:W-:Y:S11]  /*221a0*/  HMMA.1688.F32.TF32 R56, R68, R10, R160 ;  /* 0x0000000a4438723c */ /* 0x004ff600000810a0 */
[----:B------:R-:W-:Y:S11]  /*221b0*/  @!UPT UIADD3 URZ, URZ, URZ, URZ ;  /* 0x0000003f3f3ff290 */ /* 0x000ff6000fffe03f */
[----:B------:R-:W-:Y:S01]  /*221c0*/  @!UPT UIADD3 URZ, URZ, URZ, URZ ;  /* 0x0000003f3f3ff290 */ /* 0x000fe2000fffe03f */
[----:B------:R-:W-:Y:S04]  /*221d0*/  STL.64 [R1+0xb60], R56 ;  /* 0x000b603801007387 */ /* 0x000fe80000100a00 */
[----:B------:R2:W-:Y:S02]  /*221e0*/  STL.64 [R1+0xb68], R58 ;  /* 0x000b683a01007387 */ /* 0x0005e40000100a00 */
[C---:B--2---:R-:W-:Y:S02]  /*221f0*/  HMMA.1688.F32.TF32 R56, R72.reuse, R30, R188 ;  /* 0x0000001e4838723c */ /* 0x044fe400000810bc */
[----:B------:R-:W-:Y:S04]  /*22200*/  STL.64 [R1+0x2058], R114 ;  /* 0x0020587201007387 */ /* 0x000fe80000100a00 */
[----:B------:R-:W-:Y:S04]  /*22210*/  STL.64 [R1+0x2050], R112 ;  /* 0x0020507001007387 */ /* 0x000fe80000100a00 */
[----:B------:R-:W-:Y:S01]  /*22220*/  STL.64 [R1+0x20d0], R90 ;  /* 0x0020d05a01007387 */ /* 0x000fe20000100a00 */
[----:B------:R-:W-:Y:S03]  /*22230*/  HMMA.1688.F32.TF32 R60, R72, R26, R96 ;  /* 0x0000001a483c723c */ /* 0x000fe60000081060 */
[----:B------:R-:W-:Y:S09]  /*22240*/  STL.64 [R1+0x20c8], R88 ;  /* 0x0020c85801007387 */ /* 0x000ff20000100a00 */
[----:B------:R-:W-:Y:S01]  /*22250*/  STL [R1+0xa4], R57 ;  /* 0x0000a43901007387 */ /* 0x000fe20000100800 */
[----:B------:R-:W-:-:S02]  /*22260*/  IMAD.MOV.U32 R12, RZ, RZ, R56 ;  /* 0x000000ffff0c7224 */ /* 0x000fc400078e0038 */
[----:B------:R-:W-:Y:S01]  /*22270*/  IMAD.MOV.U32 R8, RZ, RZ, R59 ;  /* 0x000000ffff087224 */ /* 0x000fe200078e003b */
[----:B------:R2:W-:Y:S02]  /*22280*/  STL [R1+0xa8], R58 ;  /* 0x0000a83a01007387 */ /* 0x0005e40000100800 */
[C---:B--2---:R-:W-:Y:S02]  /*22290*/  HMMA.1688.F32.TF32 R56, R72.reuse, R22, R92 ;  /* 0x000000164838723c */ /* 0x044fe4000008105c */
[----:B------:R-:W-:Y:S04]  /*222a0*/  STL [R1+0x1fac], R12 ;  /* 0x001fac0c01007387 */ /* 0x000fe80000100800 */
[----:B------:R-:W-:Y:S02]  /*222b0*/  STL [R1+0x1fa8], R8 ;  /* 0x001fa80801007387 */ /* 0x000fe40000100800 */
[C---:B------:R-:W-:Y:S02]  /*222c0*/  HMMA.1688.F32.TF32 R64, R72.reuse, R18, R144 ;  /* 0x000000124840723c */ /* 0x040fe40000081090 */
[----:B------:R-:W-:Y:S04]  /*222d0*/  STL.64 [R1+0x90], R60 ;  /* 0x0000903c01007387 */ /* 0x000fe80000100a00 */
[----:B------:R2:W-:Y:S02]  /*222e0*/  STL.64 [R1+0x98], R62 ;  /* 0x0000983e01007387 */ /* 0x0005e40000100a00 */
[C---:B------:R-:W-:Y:S02]  /*222f0*/  HMMA.1688.F32.TF32 R236, R72.reuse, R34, R184 ;  /* 0x0000002248ec723c */ /* 0x040fe400000810b8 */
[----:B------:R-:W-:Y:S04]  /*22300*/  LDS R92, [R2+0x4680] ;  /* 0x00468000025c7984 */ /* 0x000fe80000000800 */
[----:B------:R-:W-:Y:S02]  /*22310*/  LDS R94, [R2+0x6680] ;  /* 0x00668000025e7984 */ /* 0x000fe40000000800 */
[C---:B--2---:R-:W-:Y:S02]  /*22320*/  HMMA.1688.F32.TF32 R60, R72.reuse, R14, R84 ;  /* 0x0000000e483c723c */ /* 0x044fe40000081054 */
[----:B------:R-:W-:Y:S04]  /*22330*/  STL.64 [R1+0x140], R56 ;  /* 0x0001403801007387 */ /* 0x000fe80000100a00 */
[----:B------:R2:W-:Y:S02]  /*22340*/  STL.64 [R1+0x148], R58 ;  /* 0x0001483a01007387 */ /* 0x0005e40000100a00 */
[C---:B------:R-:W-:Y:S02]  /*22350*/  HMMA.1688.F32.TF32 R68, R72.reuse, R106, R124 ;  /* 0x0000006a4844723c */ /* 0x040fe4000008107c */
[----:B------:R-:W-:Y:S04]  /*22360*/  LDS R93, [R0+0x4680] ;  /* 0x00468000005d7984 */ /* 0x000fe80000000800 */
[----:B------:R-:W3:Y:S02]  /*22370*/  LDS R95, [R0+0x6680] ;  /* 0x00668000005f7984 */ /* 0x000ee40000000800 */
[C---:B--2---:R-:W-:Y:S02]  /*22380*/  HMMA.1688.F32.TF32 R56, R72.reuse, R54, R76 ;  /* 0x000000364838723c */ /* 0x044fe4000008104c */
[----:B------:R-:W-:Y:S04]  /*22390*/  STL.64 [R1+0x290], R64 ;  /* 0x0002904001007387 */ /* 0x000fe80000100a00 */
[----:B------:R2:W-:Y:S04]  /*223a0*/  STL.64 [R1+0x298], R66 ;  /* 0x0002984201007387 */ /* 0x0005e80000100a00 */
[----:B------:R-:W-:Y:S04]  /*223b0*/  STL.64 [R1+0x3f0], R60 ;  /* 0x0003f03c01007387 */ /* 0x000fe80000100a00 */
[----:B------:R4:W-:Y:S01]  /*223c0*/  STL.64 [R1+0x3f8], R62 ;  /* 0x0003f83e01007387 */ /* 0x0009e20000100a00 */
[C---:B--2---:R-:W-:Y:S08]  /*223d0*/  HMMA.1688.F32.TF32 R64, R72.reuse, R50, R140 ;  /* 0x000000324840723c */ /* 0x044ff0000008108c */
[----:B------:R-:W-:Y:S01]  /*223e0*/  STL.64 [R1+0x500], R56 ;  /* 0x0005003801007387 */ /* 0x000fe20000100a00 */
[C---:B----4-:R-:W-:Y:S03]  /*223f0*/  HMMA.1688.F32.TF32 R60, R72.reuse, R46, R152 ;  /* 0x0000002e483c723c */ /* 0x050fe60000081098 */
[----:B------:R2:W-:Y:S05]  /*22400*/  STL.64 [R1+0x508], R58 ;  /* 0x0005083a01007387 */ /* 0x0005ea0000100a00 */
[C---:B--2---:R-:W-:Y:S06]  /*22410*/  HMMA.1688.F32.TF32 R56, R72.reuse, R42, R200 ;  /* 0x0000002a4838723c */ /* 0x044fec00000810c8 */
[----:B------:R-:W-:Y:S04]  /*22420*/  STL.64 [R1+0x5f0], R64 ;  /* 0x0005f04001007387 */ /* 0x000fe80000100a00 */
[----:B------:R-:W-:Y:S04]  /*22430*/  STL.64 [R1+0x5f8], R66 ;  /* 0x0005f84201007387 */ /* 0x000fe80000100a00 */
[----:B------:R-:W2:Y:S04]  /*22440*/  LDL.LU R140, [R1+0x480] ;  /* 0x00048000018c7983 */ /* 0x000ea80000300800 */
[----:B------:R-:W-:Y:S04]  /*22450*/  STL.64 [R1+0xb50], R60 ;  /* 0x000b503c01007387 */ /* 0x000fe80000100a00 */
[----:B------:R-:W-:Y:S04]  /*22460*/  STL.64 [R1+0xb58], R62 ;  /* 0x000b583e01007387 */ /* 0x000fe80000100a00 */
[----:B------:R-:W-:Y:S04]  /*22470*/  STL.64 [R1+0xb40], R56 ;  /* 0x000b403801007387 */ /* 0x000fe80000100a00 */
        /* <DEDUP_REMOVED lines=39> */
[----:B------:R-:W2:Y:S01]  /*226f0*/  LDL.LU R79, [R1+0x12cc] ;  /* 0x0012cc00014f7983 */ /* 0x000ea20000300800 */
[----:B------:R-:W-:Y:S03]  /*22700*/  HMMA.1688.F32.TF32 R240, R72, R102, R120 ;  /* 0x0000006648f0723c */ /* 0x000fe60000081078 */
        /* <DEDUP_REMOVED lines=20> */
[----:B------:R-:W-:-:S03]  /*22850*/  IMAD.MOV.U32 R152, RZ, RZ, R156 ;  /* 0x000000ffff987224 */ /* 0x000fc600078e009c */
[----:B------:R-:W2:Y:S01]  /*22860*/  LDL.LU R96, [R1+0x6c0] ;  /* 0x0006c00001607983 */ /* 0x000ea20000300800 */
[----:B------:R-:W-:-:S03]  /*22870*/  MOV R153, R157 ;  /* 0x0000009d00997202 */ /* 0x000fc60000000f00 */
[----:B------:R-:W2:Y:S01]  /*22880*/  LDL.LU R97, [R1+0x6c4] ;  /* 0x0006c40001617983 */ /* 0x000ea20000300800 */
[----:B------:R-:W-:-:S03]  /*22890*/  IMAD.MOV.U32 R154, RZ, RZ, R158 ;  /* 0x000000ffff9a7224 */ /* 0x000fc600078e009e */
[----:B------:R-:W2:Y:S01]  /*228a0*/  LDL.LU R98, [R1+0x6c8] ;  /* 0x0006c80001627983 */ /* 0x000ea20000300800 */
[----:B------:R-:W-:-:S03]  /*228b0*/  IMAD.MOV.U32 R155, RZ, RZ, R159 ;  /* 0x000000ffff9b7224 */ /* 0x000fc600078e009f */
[----:B------:R-:W2:Y:S04]  /*228c0*/  LDL.LU R99, [R1+0x6cc] ;  /* 0x0006cc0001637983 */ /* 0x000ea80000300800 */
[----:B------:R-:W2:Y:S04]  /*228d0*/  LDL.LU R156, [R1+0x2128] ;  /* 0x00212800019c7983 */ /* 0x000ea80000300800 */
[----:B------:R-:W2:Y:S04]  /*228e0*/  LDL.LU R157, [R1+0x2124] ;  /* 0x00212400019d7983 */ /* 0x000ea80000300800 */
[----:B------:R-:W2:Y:S04]  /*228f0*/  LDL.LU R158, [R1+0x2120] ;  /* 0x00212000019e7983 */ /* 0x000ea80000300800 */
[----:B------:R-:W2:Y:S01]  /*22900*/  LDL.LU R159, [R1+0x211c] ;  /* 0x00211c00019f7983 */ /* 0x000ea20000300800 */
[----:B----4-:R-:W-:Y:S03]  /*22910*/  HMMA.1688.F32.TF32 R56, R72, R38, R200 ;  /* 0x000000264838723c */ /* 0x010fe600000810c8 */
[----:B------:R-:W3:Y:S11]  /*22920*/  LDL.LU R200, [R1+0x1460] ;  /* 0x0014600001c87983 */ /* 0x000ef60000300800 */
[----:B------:R-:W-:Y:S09]  /*22930*/  @!UPT UIADD3 URZ, URZ, URZ, URZ ;  /* 0x0000003f3f3ff290 */ /* 0x000ff2000fffe03f */
[----:B------:R-:W-:Y:S04]  /*22940*/  STL.64 [R1+0xb30], R56 ;  /* 0x000b303801007387 */ /* 0x000fe80000100a00 */
[----:B------:R2:W-:Y:S04]  /*22950*/  STL.64 [R1+0xb38], R58 ;  /* 0x000b383a01007387 */ /* 0x0005e80000100a00 */
[----:B------:R-:W3:Y:S04]  /*22960*/  LDL.LU R201, [R1+0x1464] ;  /* 0x0014640001c97983 */ /* 0x000ee80000300800 */
[----:B------:R-:W3:Y:S04]  /*22970*/  LDL.LU R202, [R1+0x1468] ;  /* 0x0014680001ca7983 */ /* 0x000ee80000300800 */
[----:B------:R-:W3:Y:S01]  /*22980*/  LDL.LU R203, [R1+0x146c] ;  /* 0x00146c0001cb7983 */ /* 0x000ee20000300800 */
[----:B-1----:R-:W-:Y:S08]  /*22990*/  HMMA.1688.F32.TF32 R60, R80, R18, R124 ;  /* 0x00000012503c723c */ /* 0x002ff0000008107c */
[----:B--2---:R-:W-:Y:S11]  /*229a0*/  HMMA.1688.F32.TF32 R56, R72, R10, R156 ;  /* 0x0000000a4838723c */ /* 0x004ff6000008109c */
[----:B------:R-:W-:Y:S11]  /*229b0*/  @!UPT UIADD3 URZ, URZ, URZ, URZ ;  /* 0x0000003f3f3ff290 */ /* 0x000ff6000fffe03f */
[----:B------:R-:W-:Y:S01]  /*229c0*/  @!UPT UIADD3 URZ, URZ, URZ, URZ ;  /* 0x0000003f3f3ff290 */ /* 0x000fe2000fffe03f */
[----:B------:R-:W-:Y:S04]  /*229d0*/  STL.64 [R1+0xb20], R56 ;  /* 0x000b203801007387 */ /* 0x000fe80000100a00 */
[----:B------:R1:W-:Y:S02]  /*229e0*/  STL.64 [R1+0xb28], R58 ;  /* 0x000b283a01007387 */ /* 0x0003e40000100a00 */
[C---:B-1----:R-:W-:Y:S11]  /*229f0*/  HMMA.1688.F32.TF32 R56, R80.reuse, R30, R192 ;  /* 0x0000001e5038723c */ /* 0x042ff600000810c0 */
[----:B------:R-:W-:Y:S11]  /*22a00*/  @!UPT UIADD3 URZ, URZ, URZ, URZ ;  /* 0x0000003f3f3ff290 */ /* 0x000ff6000fffe03f */
[----:B------:R-:W-:Y:S01]  /*22a10*/  @!UPT UIADD3 URZ, URZ, URZ, URZ ;  /* 0x0000003f3f3ff290 */ /* 0x000fe2000fffe03f */
[----:B------:R1:W-:Y:S01]  /*22a20*/  STL [R1+0x80], R56 ;  /* 0x0000803801007387 */ /* 0x0003e20000100800 */
[----:B------:R-:W-:Y:S02]  /*22a30*/  IMAD.MOV.U32 R8, RZ, RZ, R57 ;  /* 0x000000ffff087224 */ /* 0x000fe400078e0039 */
[----:B------:R-:W-:Y:S02]  /*22a40*/  IMAD.MOV.U32 R9, RZ, RZ, R58 ;  /* 0x000000ffff097224 */ /* 0x000fe400078e003a */
[----:B------:R-:W-:Y:S02]  /*22a50*/  IMAD.MOV.U32 R13, RZ, RZ, R59 ;  /* 0x000000ffff0d7224 */ /* 0x000fe400078e003b */
[C---:B-1----:R-:W-:Y:S01]  /*22a60*/  HMMA.1688.F32.TF32 R56, R80.reuse, R26, R204 ;  /* 0x0000001a5038723c */ /* 0x042fe200000810cc */
[----:B------:R-:W-:Y:S04]  /*22a70*/  STL [R1+0x1fb4], R9 ;  /* 0x001fb40901007387 */ /* 0x000fe80000100800 */
[----:B------:R-:W-:Y:S03]  /*22a80*/  STL [R1+0x1fb0], R13 ;  /* 0x001fb00d01007387 */ /* 0x000fe60000100800 */
[C---:B------:R-:W-:Y:S01]  /*22a90*/  HMMA.1688.F32.TF32 R64, R80.reuse, R22, R128 ;  /* 0x000000165040723c */ /* 0x040fe20000081080 */
[----:B------:R-:W-:Y:S04]  /*22aa0*/  LDS R128, [R2+0x4700] ;  /* 0x0047000002807984 */ /* 0x000fe80000000800 */
[----:B------:R-:W-:Y:S03]  /*22ab0*/  LDS R130, [R2+0x6700] ;  /* 0x0067000002827984 */ /* 0x000fe60000000800 */
[C---:B------:R-:W-:Y:S01]  /*22ac0*/  HMMA.1688.F32.TF32 R228, R80.reuse, R34, R196 ;  /* 0x0000002250e4723c */ /* 0x040fe200000810c4 */
[----:B------:R-:W-:Y:S04]  /*22ad0*/  LDS R129, [R0+0x4700] ;  /* 0x0047000000817984 */ /* 0x000fe80000000800 */
[----:B------:R-:W1:Y:S04]  /*22ae0*/  LDS R131, [R0+0x6700] ;  /* 0x0067000000837984 */ /* 0x000e680000000800 */
[----:B------:R-:W-:Y:S04]  /*22af0*/  STL.64 [R1+0x70], R56 ;  /* 0x0000703801007387 */ /* 0x000fe80000100a00 */
[----:B------:R2:W-:Y:S02]  /*22b00*/  STL.64 [R1+0x78], R58 ;  /* 0x0000783a01007387 */ /* 0x0005e40000100a00 */
        /* <DEDUP_REMOVED lines=11> */
[----:B------:R2:W-:Y:S05]  /*22bc0*/  STL.64 [R1+0x498], R66 ;  /* 0x0004984201007387 */ /* 0x0005ea0000100a00 */
[----:B------:R-:W-:Y:S04]  /*22bd0*/  STL.64 [R1+0x5a0], R60 ;  /* 0x0005a03c01007387 */ /* 0x000fe80000100a00 */
[----:B------:R4:W-:Y:S01]  /*22be0*/  STL.64 [R1+0x5a8], R62 ;  /* 0x0005a83e01007387 */ /* 0x0009e20000100a00 */
[C---:B--2---:R-:W-:Y:S03]  /*22bf0*/  HMMA.1688.F32.TF32 R64, R80.reuse, R42, R84 ;  /* 0x0000002a5040723c */ /* 0x044fe60000081054 */
[----:B------:R-:W-:Y:S05]  /*22c00*/  STL.64 [R1+0xaf0], R56 ;  /* 0x000af03801007387 */ /* 0x000fea0000100a00 */
[C---:B----4-:R-:W-:Y:S01]  /*22c10*/  HMMA.1688.F32.TF32 R60, R80.reuse, R38, R140 ;  /* 0x00000026503c723c */ /* 0x050fe2000008108c */
[----:B------:R2:W-:Y:S07]  /*22c20*/  STL.64 [R1+0xaf8], R58 ;  /* 0x000af83a01007387 */ /* 0x0005ee0000100a00 */
[----:B--2---:R-:W-:Y:S07]  /*22c30*/  HMMA.1688.F32.TF32 R56, R80, R10, R152 ;  /* 0x0000000a5038723c */ /* 0x004fee0000081098 */
[----:B------:R-:W-:Y:S04]  /*22c40*/  STL.64 [R1+0xae0], R64 ;  /* 0x000ae04001007387 */ /* 0x000fe80000100a00 */
[----:B------:R-:W-:Y:S04]  /*22c50*/  STL.64 [R1+0xae8], R66 ;  /* 0x000ae84201007387 */ /* 0x000fe80000100a00 */
        /* <DEDUP_REMOVED lines=17> */
[----:B------:R-:W2:Y:S01]  /*22d70*/  LDL.LU R189, [R1+0x4e4] ;  /* 0x0004e40001bd7983 */ /* 0x000ea20000300800 */
[----:B------:R-:W-:-:S03]  /*22d80*/  MOV R186, R7 ;  /* 0x0000000700ba7202 */ /* 0x000fc60000000f00 */
[----:B------:R-:W2:Y:S01]  /*22d90*/  LDL.LU R190, [R1+0x4e8] ;  /* 0x0004e80001be7983 */ /* 0x000ea20000300800 */
[----:B------:R-:W-:-:S03]  /*22da0*/  IMAD.MOV.U32 R187, RZ, RZ, R6 ;  /* 0x000000ffffbb7224 */ /* 0x000fc600078e0006 */
[----:B------:R-:W2:Y:S04]  /*22db0*/  LDL.LU R191, [R1+0x4ec] ;  /* 0x0004ec0001bf7983 */ /* 0x000ea80000300800 */
        /* <DEDUP_REMOVED lines=59> */
[----:B------:R-:W3:Y:S01]  /*23170*/  LDL.LU R7, [R1+0x210c] ;  /* 0x00210c0001077983 */ /* 0x000ee20000300800 */
[C---:B------:R-:W-:Y:S03]  /*23180*/  HMMA.1688.F32.TF32 R124, R92.reuse, R138, R200 ;  /* 0x0000008a5c7c723c */ /* 0x040fe600000810c8 */
[----:B------:R-:W3:Y:S04]  /*23190*/  LDL.LU R140, [R1+0x14a0] ;  /* 0x0014a000018c7983 */ /* 0x000ee80000300800 */
[----:B------:R-:W3:Y:S04]  /*231a0*/  LDL.LU R141, [R1+0x14a4] ;  /* 0x0014a400018d7983 */ /* 0x000ee80000300800 */
[----:B------:R-:W3:Y:S04]  /*231b0*/  LDL.LU R142, [R1+0x14a8] ;  /* 0x0014a800018e7983 */ /* 0x000ee80000300800 */
[----:B------:R-:W3:Y:S04]  /*231c0*/  LDL.LU R143, [R1+0x14ac] ;  /* 0x0014ac00018f7983 */ /* 0x000ee80000300800 */
[----:B------:R-:W3:Y:S04]  /*231d0*/  LDL.LU R200, [R1+0x12e0] ;  /* 0x0012e00001c87983 */ /* 0x000ee80000300800 */
[----:B------:R-:W3:Y:S01]  /*231e0*/  LDL.LU R201, [R1+0x12e4] ;  /* 0x0012e40001c97983 */ /* 0x000ee20000300800 */
[C---:B----4-:R-:W-:Y:S08]  /*231f0*/  HMMA.1688.F32.TF32 R56, R92.reuse, R30, R168 ;  /* 0x0000001e5c38723c */ /* 0x050ff000000810a8 */
[C---:B------:R-:W-:Y:S11]  /*23200*/  HMMA.1688.F32.TF32 R60, R92.reuse, R22, R176 ;  /* 0x000000165c3c723c */ /* 0x040ff600000810b0 */
[----:B------:R-:W-:Y:S04]  /*23210*/  @!UPT UIADD3 URZ, URZ, URZ, URZ ;  /* 0x0000003f3f3ff290 */ /* 0x000fe8000fffe03f */
[----:B------:R4:W-:Y:S01]  /*23220*/  STL [R1+0x6c], R59 ;  /* 0x00006c3b01007387 */ /* 0x0009e20000100800 */
[----:B------:R-:W-:Y:S01]  /*23230*/  MOV R9, R56 ;  /* 0x0000003800097202 */ /* 0x000fe20000000f00 */
[----:B------:R-:W-:Y:S02]  /*23240*/  IMAD.MOV.U32 R13, RZ, RZ, R57 ;  /* 0x000000ffff0d7224 */ /* 0x000fe400078e0039 */
[----:B------:R-:W-:Y:S01]  /*23250*/  IMAD.MOV.U32 R12, RZ, RZ, R58 ;  /* 0x000000ffff0c7224 */ /* 0x000fe200078e003a */
[C---:B------:R-:W-:Y:S08]  /*23260*/  HMMA.1688.F32.TF32 R64, R92.reuse, R26, R172 ;  /* 0x0000001a5c40723c */ /* 0x040ff000000810ac */
[C---:B----4-:R-:W-:Y:S11]  /*23270*/  HMMA.1688.F32.TF32 R56, R92.reuse, R18, R180 ;  /* 0x000000125c38723c */ /* 0x050ff600000810b4 */
[----:B------:R-:W-:Y:S04]  /*23280*/  @!UPT UIADD3 URZ, URZ, URZ, URZ ;  /* 0x0000003f3f3ff290 */ /* 0x000fe8000fffe03f */
[----:B------:R-:W-:Y:S04]  /*23290*/  STL.64 [R1+0x50], R64 ;  /* 0x0000504001007387 */ /* 0x000fe80000100a00 */
[----:B------:R4:W-:Y:S04]  /*232a0*/  STL.64 [R1+0x58], R66 ;  /* 0x0000584201007387 */ /* 0x0009e80000100a00 */
[----:B------:R-:W-:Y:S04]  /*232b0*/  STL.64 [R1+0x120], R60 ;  /* 0x0001203c01007387 */ /* 0x000fe80000100a00 */
[----:B------:R1:W-:Y:S04]  /*232c0*/  STL.64 [R1+0x128], R62 ;  /* 0x0001283e01007387 */ /* 0x0003e80000100a00 */
[----:B------:R2:W-:Y:S01]  /*232d0*/  STL.64 [R1+0x210], R56 ;  /* 0x0002103801007387 */ /* 0x0005e20000100a00 */
[C---:B----4-:R-:W-:Y:S08]  /*232e0*/  HMMA.1688.F32.TF32 R64, R92.reuse, R54, R212 ;  /* 0x000000365c40723c */ /* 0x050ff000000810d4 */
[----:B-1----:R-:W-:Y:S01]  /*232f0*/  HMMA.1688.F32.TF32 R60, R92, R50, R196 ;  /* 0x000000325c3c723c */ /* 0x002fe200000810c4 */
[----:B------:R-:W-:-:S02]  /*23300*/  IMAD.MOV.U32 R172, RZ, RZ, R5 ;  /* 0x000000ffffac7224 */ /* 0x000fc400078e0005 */
[----:B--2---:R-:W-:Y:S02]  /*23310*/  IMAD.MOV.U32 R203, RZ, RZ, R6 ;  /* 0x000000ffffcb7224 */ /* 0x004fe400078e0006 */
[----:B------:R-:W-:Y:S02]  /*23320*/  IMAD.MOV.U32 R6, RZ, RZ, R59 ;  /* 0x000000ffff067224 */ /* 0x000fe400078e003b */
[----:B---3--:R-:W-:Y:S02]  /*23330*/  IMAD.MOV.U32 R202, RZ, RZ, R7 ;  /* 0x000000ffffca7224 */ /* 0x008fe400078e0007 */
[----:B------:R-:W-:Y:S02]  /*23340*/  IMAD.MOV.U32 R7, RZ, RZ, R58 ;  /* 0x000000ffff077224 */ /* 0x000fe400078e003a */
[C---:B------:R-:W-:Y:S01]  /*23350*/  HMMA.1688.F32.TF32 R56, R92.reuse, R14, R216 ;  /* 0x0000000e5c38723c */ /* 0x040fe200000810d8 */
[----:B------:R-:W-:Y:S04]  /*23360*/  STL [R1+0x1f80], R6 ;  /* 0x001f800601007387 */ /* 0x000fe80000100800 */
[----:B------:R-:W-:Y:S11]  /*23370*/  STL [R1+0x1f7c], R7 ;  /* 0x001f7c0701007387 */ /* 0x000ff60000100800 */
[----:B------:R-:W-:Y:S07]  /*23380*/  @!UPT UIADD3 URZ, URZ, URZ, URZ ;  /* 0x0000003f3f3ff290 */ /* 0x000fee000fffe03f */
[----:B------:R-:W-:Y:S04]  /*23390*/  STL.64 [R1+0x3c0], R56 ;  /* 0x0003c03801007387 */ /* 0x000fe80000100a00 */
[----:B------:R1:W-:Y:S02]  /*233a0*/  STL.64 [R1+0x3c8], R58 ;  /* 0x0003c83a01007387 */ /* 0x0003e40000100a00 */
[C---:B-1----:R-:W-:Y:S02]  /*233b0*/  HMMA.1688.F32.TF32 R56, R92.reuse, R46, R192 ;  /* 0x0000002e5c38723c */ /* 0x042fe400000810c0 */
[----:B------:R-:W-:Y:S04]  /*233c0*/  STL.64 [R1+0x430], R64 ;  /* 0x0004304001007387 */ /* 0x000fe80000100a00 */
[----:B------:R1:W-:Y:S04]  /*233d0*/  STL.64 [R1+0x438], R66 ;  /* 0x0004384201007387 */ /* 0x0003e80000100a00 */
[----:B------:R-:W-:Y:S04]  /*233e0*/  STL.64 [R1+0x4f0], R60 ;  /* 0x0004f03c01007387 */ /* 0x000fe80000100a00 */
[----:B------:R2:W-:Y:S01]  /*233f0*/  STL.64 [R1+0x4f8], R62 ;  /* 0x0004f83e01007387 */ /* 0x0005e20000100a00 */
[C---:B-1----:R-:W-:Y:S08]  /*23400*/  HMMA.1688.F32.TF32 R64, R92.reuse, R42, R204 ;  /* 0x0000002a5c40723c */ /* 0x042ff000000810cc */
[----:B------:R-:W-:Y:S01]  /*23410*/  STL.64 [R1+0xa90], R56 ;  /* 0x000a903801007387 */ /* 0x000fe20000100a00 */
[C---:B--2---:R-:W-:Y:S03]  /*23420*/  HMMA.1688.F32.TF32 R60, R92.reuse, R38, R184 ;  /* 0x000000265c3c723c */ /* 0x044fe600000810b8 */
[----:B------:R1:W-:Y:S05]  /*23430*/  STL.64 [R1+0xa98], R58 ;  /* 0x000a983a01007387 */ /* 0x0003ea0000100a00 */
[----:B-1----:R-:W-:Y:S06]  /*23440*/  HMMA.1688.F32.TF32 R56, R92, R10, R188 ;  /* 0x0000000a5c38723c */ /* 0x002fec00000810bc */
[----:B------:R-:W-:Y:S04]  /*23450*/  STL.64 [R1+0xa80], R64 ;  /* 0x000a804001007387 */ /* 0x000fe80000100a00 */
[----:B------:R-:W-:Y:S01]  /*23460*/  STL.64 [R1+0xa88], R66 ;  /* 0x000a884201007387 */ /* 0x000fe20000100a00 */
[----:B------:R-:W-:-:S04]  /*23470*/  IMAD.MOV.U32 R204, RZ, RZ, R148 ;  /* 0x000000ffffcc7224 */ /* 0x000fc800078e0094 */
[----:B------:R-:W-:Y:S01]  /*23480*/  STL.64 [R1+0xa70], R60 ;  /* 0x000a703c01007387 */ /* 0x000fe20000100a00 */
[----:B------:R-:W-:-:S03]  /*23490*/  MOV R205, R150 ;  /* 0x0000009600cd7202 */ /* 0x000fc60000000f00 */
[----:B------:R-:W-:Y:S01]  /*234a0*/  STL.64 [R1+0xa78], R62 ;  /* 0x000a783e01007387 */ /* 0x000fe20000100a00 */
[----:B------:R-:W-:Y:S02]  /*234b0*/  IMAD.MOV.U32 R206, RZ, RZ, R151 ;  /* 0x000000ffffce7224 */ /* 0x000fe400078e0097 */
[----:B------:R-:W-:Y:S01]  /*234c0*/  IMAD.MOV.U32 R207, RZ, RZ, R149 ;  /* 0x000000ffffcf7224 */ /* 0x000fe200078e0095 */
[----:B------:R1:W-:Y:S04]  /*234d0*/  STL.64 [R1+0xa60], R56 ;  /* 0x000a603801007387 */ /* 0x0003e80000100a00 */
[----:B------:R2:W-:Y:S04]  /*234e0*/  STL.64 [R1+0xa68], R58 ;  /* 0x000a683a01007387 */ /* 0x0005e80000100a00 */
[----:B------:R-:W3:Y:S04]  /*234f0*/  LDL.LU R148, [R1+0x2108] ;  /* 0x0021080001947983 */ /* 0x000ee80000300800 */
[----:B------:R-:W4:Y:S04]  /*23500*/  LDL.LU R150, [R1+0x2104] ;  /* 0x0021040001967983 */ /* 0x000f280000300800 */
[----:B------:R-:W3:Y:S04]  /*23510*/  LDL.LU R151, [R1+0x2100] ;  /* 0x0021000001977983 */ /* 0x000ee80000300800 */
[----:B------:R-:W3:Y:S04]  /*23520*/  LDL.LU R149, [R1+0x20fc] ;  /* 0x0020fc0001957983 */ /* 0x000ee80000300800 */
[----:B------:R-:W3:Y:S01]  /*23530*/  LDL.LU R5, [R1+0x20f8] ;  /* 0x0020f80001057983 */ /* 0x000ee20000300800 */
[----:B------:R-:W-:Y:S01]  /*23540*/  IMAD.MOV.U32 R173, RZ, RZ, R252 ;  /* 0x000000ffffad7224 */ /* 0x000fe200078e00fc */
[----:B------:R-:W-:Y:S01]  /*23550*/  MOV R175, R136 ;  /* 0x0000008800af7202 */ /* 0x000fe20000000f00 */
[----:B------:R-:W-:Y:S01]  /*23560*/  IMAD.MOV.U32 R174, RZ, RZ, R137 ;  /* 0x000000ffffae7224 */ /* 0x000fe200078e0089 */
[----:B------:R-:W4:Y:S04]  /*23570*/  LDL.LU R252, [R1+0x20f4] ;  /* 0x0020f40001fc7983 */ /* 0x000f280000300800 */
[----:B------:R-:W4:Y:S04]  /*23580*/  LDL.LU R137, [R1+0x20f0] ;  /* 0x0020f00001897983 */ /* 0x000f280000300800 */
[----:B------:R-:W4:Y:S04]  /*23590*/  LDL.LU R136, [R1+0x20ec] ;  /* 0x0020ec0001887983 */ /* 0x000f280000300800 */
[----:B------:R-:W4:Y:S04]  /*235a0*/  LDL.LU R208, [R1+0xe80] ;  /* 0x000e800001d07983 */ /* 0x000f280000300800 */
[----:B------:R-:W4:Y:S04]  /*235b0*/  LDL.LU R209, [R1+0xe84] ;  /* 0x000e840001d17983 */ /* 0x000f280000300800 */
[----:B------:R-:W4:Y:S04]  /*235c0*/  LDL.LU R210, [R1+0xe88] ;  /* 0x000e880001d27983 */ /* 0x000f280000300800 */
[----:B------:R-:W4:Y:S04]  /*235d0*/  LDL.LU R211, [R1+0xe8c] ;  /* 0x000e8c0001d37983 */ /* 0x000f280000300800 */
[----:B-1----:R-:W4:Y:S04]  /*235e0*/  LDL.LU R56, [R1+0xf30] ;  /* 0x000f300001387983 */ /* 0x002f280000300800 */
[----:B------:R-:W4:Y:S04]  /*235f0*/  LDL.LU R57, [R1+0xf34] ;  /* 0x000f340001397983 */ /* 0x000f280000300800 */
[----:B--2---:R-:W2:Y:S04]  /*23600*/  LDL.LU R58, [R1+0xf38] ;  /* 0x000f3800013a7983 */ /* 0x004ea80000300800 */
        /* <DEDUP_REMOVED lines=14> */
[C---:B------:R-:W-:Y:S03]  /*236f0*/  HMMA.1688.F32.TF32 R120, R80.reuse, R138, R120 ;  /* 0x0000008a5078723c */ /* 0x040fe60000081078 */
[----:B------:R-:W2:Y:S04]  /*23700*/  LDL.LU R245, [R1+0x13f4] ;  /* 0x0013f40001f57983 */ /* 0x000ea80000300800 */
[----:B------:R-:W2:Y:S01]  /*23710*/  LDL.LU R246, [R1+0x13f8] ;  /* 0x0013f80001f67983 */ /* 0x000ea20000300800 */
[----:B------:R-:W-:Y:S03]  /*23720*/  HMMA.1688.F32.TF32 R76, R80, R106, R76 ;  /* 0x0000006a504c723c */ /* 0x000fe6000008104c */
[----:B------:R-:W2:Y:S04]  /*23730*/  LDL.LU R247, [R1+0x13fc] ;  /* 0x0013fc0001f77983 */ /* 0x000ea80000300800 */
[----:B------:R-:W2:Y:S01]  /*23740*/  LDL.LU R160, [R1+0x1470] ;  /* 0x0014700001a07983 */ /* 0x000ea20000300800 */
[C---:B------:R-:W-:Y:S03]  /*23750*/  HMMA.1688.F32.TF32 R80, R92.reuse, R134, R108 ;  /* 0x000000865c50723c */ /* 0x040fe6000008106c */
[----:B------:R-:W2:Y:S04]  /*23760*/  LDL.LU R161, [R1+0x1474] ;  /* 0x0014740001a17983 */ /* 0x000ea80000300800 */
[----:B------:R-:W2:Y:S01]  /*23770*/  LDL.LU R162, [R1+0x1478] ;  /* 0x0014780001a27983 */ /* 0x000ea20000300800 */
[C---:B------:R-:W-:Y:S03]  /*23780*/  HMMA.1688.F32.TF32 R84, R92.reuse, R106, R84 ;  /* 0x0000006a5c54723c */ /* 0x040fe60000081054 */
[----:B------:R-:W2:Y:S05]  /*23790*/  LDL.LU R163, [R1+0x147c] ;  /* 0x00147c0001a37983 */ /* 0x000eaa0000300800 */
[C---:B------:R-:W-:Y:S08]  /*237a0*/  HMMA.1688.F32.TF32 R224, R92.reuse, R102, R224 ;  /* 0x000000665ce0723c */ /* 0x040ff000000810e0 */
[----:B------:R-:W-:Y:S08]  /*237b0*/  HMMA.1688.F32.TF32 R220, R92, R34, R220 ;  /* 0x000000225cdc723c */ /* 0x000ff000000810dc */
[C---:B------:R-:W-:Y:S08]  /*237c0*/  HMMA.1688.F32.TF32 R92, R128.reuse, R134, R96 ;  /* 0x00000086805c723c */ /* 0x040ff00000081060 */
[----:B------:R-:W-:Y:S01]  /*237d0*/  HMMA.1688.F32.TF32 R96, R128, R106, R144 ;  /* 0x0000006a8060723c */ /* 0x000fe20000081090 */
[----:B------:R-:W2:Y:S04]  /*237e0*/  LDL.LU R144, [R1+0x14b0] ;  /* 0x0014b00001907983 */ /* 0x000ea80000300800 */
[----:B------:R-:W2:Y:S04]  /*237f0*/  LDL.LU R145, [R1+0x14b4] ;  /* 0x0014b40001917983 */ /* 0x000ea80000300800 */
[----:B------:R-:W2:Y:S04]  /*23800*/  LDL.LU R146, [R1+0x14b8] ;  /* 0x0014b80001927983 */ /* 0x000ea80000300800 */
[----:B------:R-:W2:Y:S04]  /*23810*/  LDL.LU R147, [R1+0x14bc] ;  /* 0x0014bc0001937983 */ /* 0x000ea80000300800 */
[----:B------:R-:W2:Y:S01]  /*23820*/  LDL.LU R156, [R1+0x7d0] ;  /* 0x0007d000019c7983 */ /* 0x000ea20000300800 */
[----:B---3--:R-:W-:-:S03]  /*23830*/  IMAD.MOV.U32 R157, RZ, RZ, R5 ;  /* 0x000000ffff9d7224 */ /* 0x008fc600078e0005 */
        /* <DEDUP_REMOVED lines=27> */
[----:B------:R-:W-:-:S02]  /*239f0*/  IMAD.MOV.U32 R170, RZ, RZ, R149 ;  /* 0x000000ffffaa7224 */ /* 0x000fc400078e0095 */
[----:B------:R-:W-:Y:S02]  /*23a00*/  IMAD.MOV.U32 R171, RZ, RZ, R148 ;  /* 0x000000ffffab7224 */ /* 0x000fe400078e0094 */
[----:B----4-:R-:W-:Y:S02]  /*23a10*/  IMAD.MOV.U32 R169, RZ, RZ, R150 ;  /* 0x000000ffffa97224 */ /* 0x010fe400078e0096 */
[----:B------:R-:W-:Y:S02]  /*23a20*/  IMAD.MOV.U32 R149, RZ, RZ, R136 ;  /* 0x000000ffff957224 */ /* 0x000fe400078e0088 */
[----:B------:R-:W-:Y:S02]  /*23a30*/  IMAD.MOV.U32 R168, RZ, RZ, R151 ;  /* 0x000000ffffa87224 */ /* 0x000fe400078e0097 */
[----:B------:R-:W-:Y:S02]  /*23a40*/  IMAD.MOV.U32 R150, RZ, RZ, R137 ;  /* 0x000000ffff967224 */ /* 0x000fe400078e0089 */
[----:B------:R-:W-:Y:S01]  /*23a50*/  IMAD.MOV.U32 R151, RZ, RZ, R252 ;  /* 0x000000ffff977224 */ /* 0x000fe200078e00fc */
[----:B---3--:R-:W-:-:S02]  /*23a60*/  MOV R191, R5 ;  /* 0x0000000500bf7202 */ /* 0x008fc40000000f00 */
        /* <DEDUP_REMOVED lines=16> */
[----:B------:R-:W4:Y:S01]  /*23b70*/  LDL.LU R152, [R1+0x1360] ;  /* 0x0013600001987983 */ /* 0x000f220000300800 */
[C---:B--2---:R-:W-:Y:S03]  /*23b80*/  HMMA.1688.F32.TF32 R196, R128.reuse, R54, R196 ;  /* 0x0000003680c4723c */ /* 0x044fe600000810c4 */
[----:B------:R-:W2:Y:S04]  /*23b90*/  LDL.LU R153, [R1+0x1364] ;  /* 0x0013640001997983 */ /* 0x000ea80000300800 */
[----:B------:R-:W2:Y:S01]  /*23ba0*/  LDL.LU R154, [R1+0x1368] ;  /* 0x00136800019a7983 */ /* 0x000ea20000300800 */
[C---:B------:R-:W-:Y:S03]  /*23bb0*/  HMMA.1688.F32.TF32 R180, R128.reuse, R18, R180 ;  /* 0x0000001280b4723c */ /* 0x040fe600000810b4 */
        /* <DEDUP_REMOVED lines=8> */
[C---:B------:R-:W-:Y:S08]  /*23c40*/  HMMA.1688.F32.TF32 R88, R128.reuse, R30, R88 ;  /* 0x0000001e8058723c */ /* 0x040ff00000081058 */
[C---:B------:R-:W-:Y:S08]  /*23c50*/  HMMA.1688.F32.TF32 R188, R128.reuse, R46, R188 ;  /* 0x0000002e80bc723c */ /* 0x040ff000000810bc */
[C---:B------:R-:W-:Y:S08]  /*23c60*/  HMMA.1688.F32.TF32 R156, R128.reuse, R38, R156 ;  /* 0x00000026809c723c */ /* 0x040ff0000008109c */
[C---:B---3--:R-:W-:Y:S08]  /*23c70*/  HMMA.1688.F32.TF32 R4, R128.reuse, R22, R4 ;  /* 0x000000168004723c */ /* 0x048ff00000081004 */
[C---:B----4-:R-:W-:Y:S08]  /*23c80*/  HMMA.1688.F32.TF32 R192, R128.reuse, R14, R192 ;  /* 0x0000000e80c0723c */ /* 0x050ff000000810c0 */
[----:B------:R-:W-:Y:S01]  /*23c90*/  HMMA.1688.F32.TF32 R148, R128, R42, R148 ;  /* 0x0000002a8094723c */ /* 0x000fe20000081094 */
[----:B------:R-:W-:-:S02]  /*23ca0*/  IMAD.MOV.U32 R109, RZ, RZ, R252 ;  /* 0x000000ffff6d7224 */ /* 0x000fc400078e00fc */
[----:B------:R-:W3:Y:S04]  /*23cb0*/  LDL.LU R252, [R1+0x20d8] ;  /* 0x0020d80001fc7983 */ /* 0x000ee80000300800 */
[----:B------:R-:W-:Y:S04]  /*23cc0*/  STL.64 [R1+0x40], R88 ;  /* 0x0000405801007387 */ /* 0x000fe80000100a00 */
[----:B------:R1:W-:Y:S04]  /*23cd0*/  STL.64 [R1+0x48], R90 ;  /* 0x0000485a01007387 */ /* 0x0003e80000100a00 */
[----:B-1----:R-:W4:Y:S04]  /*23ce0*/  LDL.LU.64 R90, [R1+0x20d0] ;  /* 0x0020d000015a7983 */ /* 0x002f280000300a00 */
[----:B------:R-:W4:Y:S04]  /*23cf0*/  LDL.LU.64 R88, [R1+0x20c8] ;  /* 0x0020c80001587983 */ /* 0x000f280000300a00 */
[----:B------:R-:W-:Y:S04]  /*23d00*/  STL.64 [R1+0x30], R176 ;  /* 0x000030b001007387 */ /* 0x000fe80000100a00 */
[----:B------:R1:W-:Y:S04]  /*23d10*/  STL.64 [R1+0x38], R178 ;  /* 0x000038b201007387 */ /* 0x0003e80000100a00 */
[----:B-1----:R-:W3:Y:S04]  /*23d20*/  LDL.LU.64 R178, [R1+0x20c0] ;  /* 0x0020c00001b27983 */ /* 0x002ee80000300a00 */
[----:B------:R-:W3:Y:S04]  /*23d30*/  LDL.LU.64 R176, [R1+0x20b8] ;  /* 0x0020b80001b07983 */ /* 0x000ee80000300a00 */
[----:B------:R-:W-:Y:S04]  /*23d40*/  STL.64 [R1+0x110], R4 ;  /* 0x0001100401007387 */ /* 0x000fe80000100a00 */
[----:B------:R1:W-:Y:S04]  /*23d50*/  STL.64 [R1+0x118], R6 ;  /* 0x0001180601007387 */ /* 0x0003e80000100a00 */
[----:B------:R2:W-:Y:S01]  /*23d60*/  STL.64 [R1+0x200], R180 ;  /* 0x000200b401007387 */ /* 0x0005e20000100a00 */
[----:B-1----:R-:W-:Y:S01]  /*23d70*/  IMAD.MOV.U32 R6, RZ, RZ, R182 ;  /* 0x000000ffff067224 */ /* 0x002fe200078e00b6 */
[----:B------:R-:W-:-:S02]  /*23d80*/  MOV R7, R183 ;  /* 0x000000b700077202 */ /* 0x000fc40000000f00 */
[----:B------:R-:W3:Y:S04]  /*23d90*/  LDL.LU.64 R182, [R1+0x20b0] ;  /* 0x0020b00001b67983 */ /* 0x000ee80000300a00 */
[----:B--2---:R-:W2:Y:S04]  /*23da0*/  LDL.LU.64 R180, [R1+0x20a8] ;  /* 0x0020a80001b47983 */ /* 0x004ea80000300a00 */
[----:B------:R-:W-:Y:S04]  /*23db0*/  STL.64 [R1+0x3a0], R192 ;  /* 0x0003a0c001007387 */ /* 0x000fe80000100a00 */
[----:B------:R1:W-:Y:S04]  /*23dc0*/  STL.64 [R1+0x3a8], R194 ;  /* 0x0003a8c201007387 */ /* 0x0003e80000100a00 */
[----:B-1----:R-:W2:Y:S04]  /*23dd0*/  LDL.LU.64 R194, [R1+0x20a0] ;  /* 0x0020a00001c27983 */ /* 0x002ea80000300a00 */
[----:B------:R-:W2:Y:S04]  /*23de0*/  LDL.LU.64 R192, [R1+0x2098] ;  /* 0x0020980001c07983 */ /* 0x000ea80000300a00 */
[----:B------:R1:W-:Y:S04]  /*23df0*/  STL.64 [R1+0x410], R196 ;  /* 0x000410c401007387 */ /* 0x0003e80000100a00 */
[----:B------:R-:W-:Y:S01]  /*23e00*/  STL.64 [R1+0x418], R198 ;  /* 0x000418c601007387 */ /* 0x000fe20000100a00 */
[C---:B------:R-:W-:Y:S01]  /*23e10*/  HMMA.1688.F32.TF32 R140, R128.reuse, R138, R140 ;  /* 0x0000008a808c723c */ /* 0x040fe2000008108c */
[----:B------:R-:W-:Y:S01]  /*23e20*/  IMAD.MOV.U32 R110, RZ, RZ, R137 ;  /* 0x000000ffff6e7224 */ /* 0x000fe200078e0089 */
[----:B------:R-:W-:Y:S01]  /*23e30*/  MOV R111, R136 ;  /* 0x00000088006f7202 */ /* 0x000fe20000000f00 */
[----:B------:R-:W-:Y:S04]  /*23e40*/  LDS R198, [R2+0xa680] ;  /* 0x00a6800002c67984 */ /* 0x000fe80000000800 */
[----:B-1----:R-:W2:Y:S04]  /*23e50*/  LDL.LU R196, [R1+0x2090] ;  /* 0x0020900001c47983 */ /* 0x002ea80000300800 */
[----:B------:R-:W-:Y:S04]  /*23e60*/  STL.64 [R1+0x4e0], R184 ;  /* 0x0004e0b801007387 */ /* 0x000fe80000100a00 */
[----:B------:R1:W-:Y:S01]  /*23e70*/  STL.64 [R1+0x4e8], R186 ;  /* 0x0004e8ba01007387 */ /* 0x0003e20000100a00 */
[----:B------:R-:W-:Y:S03]  /*23e80*/  HMMA.1688.F32.TF32 R212, R128, R34, R200 ;  /* 0x0000002280d4723c */ /* 0x000fe600000810c8 */
[----:B------:R-:W-:Y:S04]  /*23e90*/  LDS R197, [R0+0x8680] ;  /* 0x0086800000c57984 */ /* 0x000fe80000000800 */
[----:B------:R-:W-:Y:S04]  /*23ea0*/  LDS R199, [R0+0xa680] ;  /* 0x00a6800000c77984 */ /* 0x000fe80000000800 */
        /* <DEDUP_REMOVED lines=12> */
[----:B------:R-:W3:Y:S01]  /*23f70*/  LDL R5, [R1+0x1b08] ;  /* 0x001b080001057983 */ /* 0x000ee20000100800 */
[C---:B------:R-:W-:Y:S08]  /*23f80*/  HMMA.1688.F32.TF32 R56, R164.reuse, R14, R56 ;  /* 0x0000000ea438723c */ /* 0x040ff00000081038 */
[C---:B-1----:R-:W-:Y:S08]  /*23f90*/  HMMA.1688.F32.TF32 R156, R164.reuse, R26, R64 ;  /* 0x0000001aa49c723c */ /* 0x042ff00000081040 */
[C---:B------:R-:W-:Y:S08]  /*23fa0*/  HMMA.1688.F32.TF32 R144, R164.reuse, R138, R144 ;  /* 0x0000008aa490723c */ /* 0x040ff00000081090 */
[----:B------:R-:W-:Y:S01]  /*23fb0*/  HMMA.1688.F32.TF32 R64, R164, R54, R208 ;  /* 0x00000036a440723c */ /* 0x000fe200000810d0 */
[----:B------:R-:W-:Y:S01]  /*23fc0*/  IMAD.MOV.U32 R200, RZ, RZ, R133 ;  /* 0x000000ffffc87224 */ /* 0x000fe200078e0085 */
[----:B------:R-:W-:Y:S01]  /*23fd0*/  LDS R54, [R2+0xa200] ;  /* 0x00a2000002367984 */ /* 0x000fe20000000800 */
[----:B------:R-:W-:-:S02]  /*23fe0*/  IMAD.MOV.U32 R201, RZ, RZ, R132 ;  /* 0x000000ffffc97224 */ /* 0x000fc400078e0084 */
[----:B------:R-:W-:Y:S01]  /*23ff0*/  IMAD.MOV.U32 R202, RZ, RZ, R105 ;  /* 0x000000ffffca7224 */ /* 0x000fe200078e0069 */
[----:B------:R-:W-:Y:S02]  /*24000*/  LDS R55, [R0+0xa200] ;  /* 0x00a2000000377984 */ /* 0x000fe40000000800 */
[C---:B------:R-:W-:Y:S08]  /*24010*/  HMMA.1688.F32.TF32 R136, R164.reuse, R22, R60 ;  /* 0x00000016a488723c */ /* 0x040ff0000008103c */
[----:B------:R-:W-:Y:S01]  /*24020*/  HMMA.1688.F32.TF32 R60, R164, R50, R108 ;  /* 0x00000032a43c723c */ /* 0x000fe2000008106c */
[----:B------:R-:W-:Y:S01]  /*24030*/  IMAD.MOV.U32 R203, RZ, RZ, R104 ;  /* 0x000000ffffcb7224 */ /* 0x000fe200078e0068 */
[----:B------:R-:W-:Y:S01]  /*24040*/  LDS R50, [R2+0xa180] ;  /* 0x00a1800002327984 */ /* 0x000fe20000000800 */
[----:B------:R-:W-:-:S03]  /*24050*/  IMAD.MOV.U32 R4, RZ, RZ, R59 ;  /* 0x000000ffff047224 */ /* 0x000fc600078e003b */
[----:B------:R-:W-:Y:S02]  /*24060*/  LDS R51, [R0+0xa180] ;  /* 0x00a1800000337984 */ /* 0x000fe40000000800 */
[C---:B------:R-:W-:Y:S07]  /*24070*/  HMMA.1688.F32.TF32 R132, R164.reuse, R134, R112 ;  /* 0x00000086a484723c */ /* 0x040fee0000081070 */
[----:B------:R-:W-:Y:S02]  /*24080*/  IMAD.MOV.U32 R112, RZ, RZ, R36 ;  /* 0x000000ffff707224 */ /* 0x000fe400078e0024 */
[----:B------:R-:W-:Y:S01]  /*24090*/  LDS R36, [R2+0x8000] ;  /* 0x0080000002247984 */ /* 0x000fe20000000800 */
[----:B------:R-:W-:Y:S01]  /*240a0*/  HMMA.1688.F32.TF32 R152, R164, R34, R152 ;  /* 0x00000022a498723c */ /* 0x000fe20000081098 */
[----:B------:R-:W-:Y:S01]  /*240b0*/  MOV R113, R33 ;  /* 0x0000002100717202 */ /* 0x000fe20000000f00 */
[----:B------:R-:W-:-:S02]  /*240c0*/  IMAD.MOV.U32 R114, RZ, RZ, R32 ;  /* 0x000000ffff727224 */ /* 0x000fc400078e0020 */
[----:B------:R-:W-:-:S04]  /*240d0*/  IMAD.MOV.U32 R115, RZ, RZ, R3 ;  /* 0x000000ffff737224 */ /* 0x000fc800078e0003 */
[----:B--2---:R-:W-:Y:S08]  /*240e0*/  HMMA.1688.F32.TF32 R128, R128, R10, R148 ;  /* 0x0000000a8080723c */ /* 0x004ff00000081094 */
[----:B------:R-:W-:Y:S01]  /*240f0*/  HMMA.1688.F32.TF32 R148, R164, R106, R160 ;  /* 0x0000006aa494723c */ /* 0x000fe200000810a0 */
[----:B---3--:R-:W-:-:S07]  /*24100*/  IMAD R5, R252, 0x8000, R5 ;  /* 0x00008000fc057824 */ /* 0x008fce00078e0205 */
[C---:B------:R-:W-:Y:S01]  /*24110*/  HMMA.1688.F32.TF32 R104, R164.reuse, R102, R244 ;  /* 0x00000066a468723c */ /* 0x040fe200000810f4 */
[----:B------:R-:W-:Y:S06]  /*24120*/  LDSM.16.M88.4 R32, [R5+0x40800] ;  /* 0x040800000520783b */ /* 0x000fec0000000200 */
[----:B------:R-:W-:Y:S04]  /*24130*/  STL.64 [R1+0xa20], R128 ;  /* 0x000a208001007387 */ /* 0x000fe80000100a00 */
[----:B------:R-:W-:Y:S04]  /*24140*/  STL.64 [R1+0xa28], R130 ;  /* 0x000a288201007387 */ /* 0x000fe80000100a00 */
[----:B------:R-:W-:Y:S04]  /*24150*/  STL.64 [R1+0x1e0], R56 ;  /* 0x0001e03801007387 */ /* 0x000fe80000100a00 */
[----:B------:R-:W-:Y:S01]  /*24160*/  STL [R1+0x1e8], R58 ;  /* 0x0001e83a01007387 */ /* 0x000fe20000100800 */
[----:B------:R-:W-:Y:S03]  /*24170*/  HMMA.1688.F32.TF32 R160, R164, R18, R116 ;  /* 0x00000012a4a0723c */ /* 0x000fe60000081074 */
[----:B------:R-:W-:Y:S01]  /*24180*/  STL.64 [R1+0x320], R64 ;  /* 0x0003204001007387 */ /* 0x000fe20000100a00 */
[----:B------:R-:W-:-:S03]  /*24190*/  IMAD.MOV.U32 R245, RZ, RZ, R41 ;  /* 0x000000fffff57224 */ /* 0x000fc600078e0029 */
[----:B------:R1:W-:Y:S01]  /*241a0*/  STL.64 [R1+0x328], R66 ;  /* 0x0003284201007387 */ /* 0x0003e20000100a00 */
[----:B------:R-:W-:Y:S01]  /*241b0*/  MOV R117, R101 ;  /* 0x0000006500757202 */ /* 0x000fe20000000f00 */
[----:B------:R-:W-:Y:S02]  /*241c0*/  IMAD.MOV.U32 R118, RZ, RZ, R100 ;  /* 0x000000ffff767224 */ /* 0x000fe400078e0064 */
[----:B------:R-:W-:Y:S01]  /*241d0*/  STL.64 [R1+0x3e0], R60 ;  /* 0x0003e03c01007387 */ /* 0x000fe20000100a00 */
[----:B------:R-:W-:Y:S02]  /*241e0*/  IMAD.MOV.U32 R246, RZ, RZ, R40 ;  /* 0x000000fffff67224 */ /* 0x000fe400078e0028 */
[----:B------:R-:W-:Y:S01]  /*241f0*/  IMAD.MOV.U32 R247, RZ, RZ, R37 ;  /* 0x000000fffff77224 */ /* 0x000fe200078e0025 */
[----:B------:R2:W-:Y:S01]  /*24200*/  STL.64 [R1+0x3e8], R62 ;  /* 0x0003e83e01007387 */ /* 0x0005e20000100a00 */
[C---:B-1----:R-:W-:Y:S03]  /*24210*/  HMMA.1688.F32.TF32 R64, R164.reuse, R42, R172 ;  /* 0x0000002aa440723c */ /* 0x042fe600000810ac */
[----:B------:R-:W-:Y:S04]  /*24220*/  LDS R37, [R0+0x8000] ;  /* 0x0080000000257984 */ /* 0x000fe80000000800 */
[----:B------:R-:W-:Y:S01]  /*24230*/  LDS R40, [R2+0x8080] ;  /* 0x0080800002287984 */ /* 0x000fe20000000800 */
[C---:B--2---:R-:W-:Y:S03]  /*24240*/  HMMA.1688.F32.TF32 R60, R164.reuse, R38, R204 ;  /* 0x00000026a43c723c */ /* 0x044fe600000810cc */
[----:B------:R-:W-:Y:S04]  /*24250*/  LDS R38, [R2+0xa000] ;  /* 0x00a0000002267984 */ /* 0x000fe80000000800 */
[----:B------:R-:W-:Y:S04]  /*24260*/  LDS R39, [R0+0xa000] ;  /* 0x00a0000000277984 */ /* 0x000fe80000000800 */
[----:B------:R-:W-:Y:S04]  /*24270*/  LDS R42, [R2+0xa080] ;  /* 0x00a08000022a7984 */ /* 0x000fe80000000800 */
[----:B------:R-:W-:Y:S04]  /*24280*/  LDS R41, [R0+0x8080] ;  /* 0x0080800000297984 */ /* 0x000fe80000000800 */
[----:B------:R-:W-:Y:S04]  /*24290*/  LDS R43, [R0+0xa080] ;  /* 0x00a08000002b7984 */ /* 0x000fe80000000800 */
[----:B------:R-:W1:Y:S01]  /*242a0*/  LDSM.16.M88.4 R100, [R5+0x40000] ;  /* 0x040000000564783b */ /* 0x000e620000000200 */
[----:B------:R-:W-:Y:S01]  /*242b0*/  HMMA.1688.F32.TF32 R128, R164, R30, R248 ;  /* 0x0000001ea480723c */ /* 0x000fe200000810f8 */
[----:B------:R-:W-:-:S02]  /*242c0*/  IMAD.MOV.U32 R244, RZ, RZ, R44 ;  /* 0x000000fffff47224 */ /* 0x000fc400078e002c */
[----:B------:R-:W-:Y:S04]  /*242d0*/  LDS R44, [R2+0x8100] ;  /* 0x00810000022c7984 */ /* 0x000fe80000000800 */
[----:B------:R-:W-:Y:S01]  /*242e0*/  MOV R251, R45 ;  /* 0x0000002d00fb7202 */ /* 0x000fe20000000f00 */
[----:B------:R-:W-:Y:S01]  /*242f0*/  HMMA.1688.F32.TF32 R56, R164, R46, R168 ;  /* 0x0000002ea438723c */ /* 0x000fe200000810a8 */
[----:B------:R-:W-:Y:S01]  /*24300*/  LDS R46, [R2+0xa100] ;  /* 0x00a10000022e7984 */ /* 0x000fe20000000800 */
[----:B------:R-:W-:-:S03]  /*24310*/  IMAD.MOV.U32 R249, RZ, RZ, R49 ;  /* 0x000000fffff97224 */ /* 0x000fc600078e0031 */
[----:B------:R-:W-:Y:S01]  /*24320*/  LDS R45, [R0+0x8100] ;  /* 0x00810000002d7984 */ /* 0x000fe20000000800 */
[----:B------:R-:W-:-:S03]  /*24330*/  IMAD.MOV.U32 R250, RZ, RZ, R48 ;  /* 0x000000fffffa7224 */ /* 0x000fc600078e0030 */
[----:B------:R-:W2:Y:S01]  /*24340*/  LDS R47, [R0+0xa100] ;  /* 0x00a10000002f7984 */ /* 0x000ea20000000800 */
[----:B------:R-:W-:-:S03]  /*24350*/  IMAD.MOV.U32 R119, RZ, RZ, R53 ;  /* 0x000000ffff777224 */ /* 0x000fc600078e0035 */
[----:B------:R-:W-:Y:S01]  /*24360*/  LDS R48, [R2+0x8180] ;  /* 0x0081800002307984 */ /* 0x000fe20000000800 */
[----:B------:R-:W-:-:S03]  /*24370*/  IMAD.MOV.U32 R248, RZ, RZ, R52 ;  /* 0x000000fffff87224 */ /* 0x000fc600078e0034 */
[----:B------:R-:W3:Y:S04]  /*24380*/  LDS R49, [R0+0x8180] ;  /* 0x0081800000317984 */ /* 0x000ee80000000800 */
[----:B------:R-:W-:Y:S04]  /*24390*/  LDS R52, [R2+0x8200] ;  /* 0x0082000002347984 */ /* 0x000fe80000000800 */
[----:B------:R-:W3:Y:S04]  /*243a0*/  LDS R53, [R0+0x8200] ;  /* 0x0082000000357984 */ /* 0x000ee80000000800 */
[----:B------:R-:W-:Y:S04]  /*243b0*/  STL.64 [R1+0x980], R56 ;  /* 0x0009803801007387 */ /* 0x000fe80000100a00 */
[----:B------:R2:W-:Y:S01]  /*243c0*/  STL.64 [R1+0x988], R58 ;  /* 0x0009883a01007387 */ /* 0x0005e20000100a00 */
[----:B-1----:R-:W-:Y:S01]  /*243d0*/  HMMA.1688.F32.TF32 R112, R36, R100, R112 ;  /* 0x000000642470723c */ /* 0x002fe20000081070 */
[----:B------:R-:W-:-:S02]  /*243e0*/  IMAD.MOV.U32 R116, RZ, RZ, R192 ;  /* 0x000000ffff747224 */ /* 0x000fc400078e00c0 */
[----:B------:R-:W-:Y:S01]  /*243f0*/  IMAD.MOV.U32 R108, RZ, RZ, R191 ;  /* 0x000000ffff6c7224 */ /* 0x000fe200078e00bf */
[----:B------:R-:W-:Y:S04]  /*24400*/  LDS R168, [R2+0x8300] ;  /* 0x0083000002a87984 */ /* 0x000fe80000000800 */
[----:B------:R-:W-:Y:S01]  /*24410*/  HMMA.1688.F32.TF32 R244, R40, R100, R244 ;  /* 0x0000006428f4723c */ /* 0x000fe200000810f4 */
[----:B------:R-:W-:Y:S01]  /*24420*/  IMAD.MOV.U32 R109, RZ, RZ, R190 ;  /* 0x000000ffff6d7224 */ /* 0x000fe200078e00be */
[----:B------:R-:W-:Y:S01]  /*24430*/  LDS R170, [R2+0xa300] ;  /* 0x00a3000002aa7984 */ /* 0x000fe20000000800 */
[----:B------:R-:W-:Y:S02]  /*24440*/  IMAD.MOV.U32 R110, RZ, RZ, R189 ;  /* 0x000000ffff6e7224 */ /* 0x000fe400078e00bd */
[----:B------:R-:W-:Y:S01]  /*24450*/  IMAD.MOV.U32 R111, RZ, RZ, R188 ;  /* 0x000000ffff6f7224 */ /* 0x000fe200078e00bc */
[----:B------:R-:W-:Y:S02]  /*24460*/  LDS R169, [R0+0x8300] ;  /* 0x0083000000a97984 */ /* 0x000fe40000000800 */
[----:B--2---:R-:W-:Y:S02]  /*24470*/  HMMA.1688.F32.TF32 R56, R164, R10, R200 ;  /* 0x0000000aa438723c */ /* 0x004fe400000810c8 */
[----:B------:R-:W-:Y:S04]  /*24480*/  STL.64 [R1+0x8b0], R64 ;  /* 0x0008b04001007387 */ /* 0x000fe80000100a00 */
[----:B------:R-:W-:Y:S02]  /*24490*/  LDS R171, [R0+0xa300] ;  /* 0x00a3000000ab7984 */ /* 0x000fe40000000800 */
[-C--:B------:R-:W-:Y:S02]  /*244a0*/  HMMA.1688.F32.TF32 R248, R44, R100.reuse, R248 ;  /* 0x000000642cf8723c */ /* 0x080fe400000810f8 */
[----:B------:R-:W-:Y:S04]  /*244b0*/  STL.64 [R1+0x8b8], R66 ;  /* 0x0008b84201007387 */ /* 0x000fe80000100a00 */
[----:B------:R-:W-:Y:S02]  /*244c0*/  STL.64 [R1+0x890], R60 ;  /* 0x0008903c01007387 */ /* 0x000fe40000100a00 */
[-C--:B---3--:R-:W-:Y:S02]  /*244d0*/  HMMA.1688.F32.TF32 R116, R48, R100.reuse, R116 ;  /* 0x000000643074723c */ /* 0x088fe40000081074 */
[----:B------:R-:W-:Y:S04]  /*244e0*/  STL.64 [R1+0x898], R62 ;  /* 0x0008983e01007387 */ /* 0x000fe80000100a00 */
[----:B------:R-:W-:Y:S02]  /*244f0*/  LDS R164, [R2+0x8280] ;  /* 0x0082800002a47984 */ /* 0x000fe40000000800 */
[----:B------:R-:W-:Y:S02]  /*24500*/  HMMA.1688.F32.TF32 R108, R52, R100, R108 ;  /* 0x00000064346c723c */ /* 0x000fe4000008106c */
[----:B------:R-:W-:Y:S04]  /*24510*/  STL.64 [R1+0x800], R56 ;  /* 0x0008003801007387 */ /* 0x000fe80000100a00 */
[----:B------:R-:W-:Y:S04]  /*24520*/  STL.64 [R1+0x808], R58 ;  /* 0x0008083a01007387 */ /* 0x000fe80000100a00 */
[----:B------:R-:W-:Y:S04]  /*24530*/  STL [R1+0x1eec], R102 ;  /* 0x001eec6601007387 */ /* 0x000fe80000100800 */
[----:B------:R1:W-:Y:S04]  /*24540*/  STL [R1+0x1ee8], R103 ;  /* 0x001ee86701007387 */ /* 0x0003e80000100800 */
[----:B------:R2:W-:Y:S04]  /*24550*/  STL [R1+0x1ef4], R34 ;  /* 0x001ef42201007387 */ /* 0x0005e80000100800 */
[----:B------:R3:W-:Y:S01]  /*24560*/  STL [R1+0x1ef0], R35 ;  /* 0x001ef02301007387 */ /* 0x0007e20000100800 */
[----:B-1----:R-:W-:-:S03]  /*24570*/  MOV R103, R247 ;  /* 0x000000f700677202 */ /* 0x002fc60000000f00 */
[----:B------:R-:W-:Y:S01]  /*24580*/  STL.64 [R1+0x810], R112 ;  /* 0x0008107001007387 */ /* 0x000fe20000100a00 */
[----:B------:R-:W-:Y:S02]  /*24590*/  IMAD.MOV.U32 R102, RZ, RZ, R246 ;  /* 0x000000ffff667224 */ /* 0x000fe400078e00f6 */
[----:B--2---:R-:W-:Y:S01]  /*245a0*/  IMAD.MOV.U32 R34, RZ, RZ, R244 ;  /* 0x000000ffff227224 */ /* 0x004fe200078e00f4 */
[----:B------:R1:W-:Y:S01]  /*245b0*/  STL.64 [R1+0x818], R114 ;  /* 0x0008187201007387 */ /* 0x0003e20000100a00 */
[----:B---3--:R-:W-:-:S03]  /*245c0*/  IMAD.MOV.U32 R35, RZ, RZ, R245 ;  /* 0x000000ffff237224 */ /* 0x008fc600078e00f5 */
[----:B------:R-:W-:Y:S04]  /*245d0*/  LDS R166, [R2+0xa280] ;  /* 0x00a2800002a67984 */ /* 0x000fe80000000800 */
[----:B------:R-:W-:Y:S04]  /*245e0*/  LDS R165, [R0+0x8280] ;  /* 0x0082800000a57984 */ /* 0x000fe80000000800 */
[----:B-1----:R-:W2:Y:S04]  /*245f0*/  LDL.LU.64 R114, [R1+0x2058] ;  /* 0x0020580001727983 */ /* 0x002ea80000300a00 */
[----:B------:R-:W2:Y:S04]  /*24600*/  LDL.LU.64 R112, [R1+0x2050] ;  /* 0x0020500001707983 */ /* 0x000ea80000300a00 */
[----:B------:R-:W3:Y:S04]  /*24610*/  LDL.LU.64 R246, [R1+0x2048] ;  /* 0x0020480001f67983 */ /* 0x000ee80000300a00 */
[----:B------:R-:W3:Y:S04]  /*24620*/  LDL.LU.64 R244, [R1+0x2040] ;  /* 0x0020400001f47983 */ /* 0x000ee80000300a00 */
[----:B------:R-:W-:Y:S04]  /*24630*/  STL [R1+0x1f04], R103 ;  /* 0x001f046701007387 */ /* 0x000fe80000100800 */
[----:B------:R-:W-:Y:S04]  /*24640*/  STL [R1+0x1f00], R34 ;  /* 0x001f002201007387 */ /* 0x000fe80000100800 */
[----:B------:R-:W-:Y:S04]  /*24650*/  STL [R1+0x1efc], R35 ;  /* 0x001efc2301007387 */ /* 0x000fe80000100800 */
[----:B------:R-:W-:Y:S04]  /*24660*/  STL [R1+0x1ef8], R102 ;  /* 0x001ef86601007387 */ /* 0x000fe80000100800 */
[----:B------:R-:W-:Y:S04]  /*24670*/  STL.64 [R1+0x8a0], R248 ;  /* 0x0008a0f801007387 */ /* 0x000fe80000100a00 */
[----:B------:R1:W-:Y:S04]  /*24680*/  STL.64 [R1+0x8a8], R250 ;  /* 0x0008a8fa01007387 */ /* 0x0003e80000100a00 */
[----:B------:R-:W4:Y:S01]  /*24690*/  LDS R167, [R0+0xa280] ;  /* 0x00a2800000a77984 */ /* 0x000f220000000800 */
[----:B------:R-:W-:Y:S01]  /*246a0*/  IMAD.MOV.U32 R208, RZ, RZ, R179 ;  /* 0x000000ffffd07224 */ /* 0x000fe200078e00b3 */
[----:B------:R-:W-:Y:S01]  /*246b0*/  MOV R211, R176 ;  /* 0x000000b000d37202 */ /* 0x000fe20000000f00 */
[----:B------:R-:W-:Y:S01]  /*246c0*/  IMAD.MOV.U32 R209, RZ, RZ, R178 ;  /* 0x000000ffffd17224 */ /* 0x000fe200078e00b2 */
[----:B------:R-:W-:Y:S04]  /*246d0*/  LDS R172, [R2+0x8380] ;  /* 0x0083800002ac7984 */ /* 0x000fe80000000800 */
[----:B-1----:R-:W3:Y:S04]  /*246e0*/  LDL.LU.64 R250, [R1+0x2038] ;  /* 0x0020380001fa7983 */ /* 0x002ee80000300a00 */
[----:B------:R-:W3:Y:S04]  /*246f0*/  LDL.LU.64 R248, [R1+0x2030] ;  /* 0x0020300001f87983 */ /* 0x000ee80000300a00 */
[----:B------:R-:W-:Y:S04]  /*24700*/  STL.64 [R1+0x9d0], R116 ;  /* 0x0009d07401007387 */ /* 0x000fe80000100a00 */
[----:B------:R1:W-:Y:S01]  /*24710*/  STL.64 [R1+0x9d8], R118 ;  /* 0x0009d87601007387 */ /* 0x0003e20000100a00 */
[----:B------:R-:W-:-:S03]  /*24720*/  IMAD.MOV.U32 R210, RZ, RZ, R177 ;  /* 0x000000ffffd27224 */ /* 0x000fc600078e00b1 */
[----:B------:R-:W-:Y:S04]  /*24730*/  LDS R174, [R2+0xa380] ;  /* 0x00a3800002ae7984 */ /* 0x000fe80000000800 */
[----:B------:R-:W-:Y:S04]  /*24740*/  LDS R173, [R0+0x8380] ;  /* 0x0083800000ad7984 */ /* 0x000fe80000000800 */
[----:B-1----:R-:W3:Y:S04]  /*24750*/  LDL.LU.64 R118, [R1+0x2028] ;  /* 0x0020280001767983 */ /* 0x002ee80000300a00 */
[----:B------:R-:W3:Y:S04]  /*24760*/  LDL.LU.64 R116, [R1+0x2020] ;  /* 0x0020200001747983 */ /* 0x000ee80000300a00 */
[----:B------:R-:W-:Y:S04]  /*24770*/  STL.64 [R1+0xb90], R108 ;  /* 0x000b906c01007387 */ /* 0x000fe80000100a00 */
[----:B------:R1:W-:Y:S04]  /*24780*/  STL.64 [R1+0xb98], R110 ;  /* 0x000b986e01007387 */ /* 0x0003e80000100a00 */
[----:B------:R-:W4:Y:S04]  /*24790*/  LDS R175, [R0+0xa380] ;  /* 0x00a3800000af7984 */ /* 0x000f280000000800 */
[----:B------:R-:W-:Y:S04]  /*247a0*/  LDS R176, [R2+0x8400] ;  /* 0x0084000002b07984 */ /* 0x000fe80000000800 */
[----:B-1----:R-:W3:Y:S04]  /*247b0*/  LDL.LU.64 R110, [R1+0x2018] ;  /* 0x00201800016e7983 */ /* 0x002ee80000300a00 */
[----:B------:R-:W3:Y:S04]  /*247c0*/  LDL.LU.64 R108, [R1+0x2010] ;  /* 0x00201000016c7983 */ /* 0x000ee80000300a00 */
[----:B------:R-:W-:Y:S04]  /*247d0*/  LDS R178, [R2+0xa400] ;  /* 0x00a4000002b27984 */ /* 0x000fe80000000800 */
[----:B------:R-:W-:Y:S04]  /*247e0*/  LDS R177, [R0+0x8400] ;  /* 0x0084000000b17984 */ /* 0x000fe80000000800 */
[----:B------:R-:W1:Y:S01]  /*247f0*/  LDS R179, [R0+0xa400] ;  /* 0x00a4000000b37984 */ /* 0x000e620000000800 */
[----:B------:R-:W-:Y:S01]  /*24800*/  IMAD.MOV.U32 R64, RZ, RZ, R187 ;  /* 0x000000ffff407224 */ /* 0x000fe200078e00bb */
[----:B------:R-:W-:Y:S01]  /*24810*/  MOV R67, R184 ;  /* 0x000000b800437202 */ /* 0x000fe20000000f00 */
[----:B------:R-:W-:Y:S01]  /*24820*/  IMAD.MOV.U32 R65, RZ, RZ, R186 ;  /* 0x000000ffff417224 */ /* 0x000fe200078e00ba */
[----:B------:R-:W-:Y:S01]  /*24830*/  LDS R188, [R2+0x8580] ;  /* 0x0085800002bc7984 */ /* 0x000fe20000000800 */
[----:B------:R-:W-:Y:S01]  /*24840*/  IMAD.MOV.U32 R66, RZ, RZ, R185 ;  /* 0x000000ffff427224 */ /* 0x000fe200078e00b9 */
[----:B------:R-:W-:Y:S01]  /*24850*/  MOV R61, R195 ;  /* 0x000000c3003d7202 */ /* 0x000fe20000000f00 */
[----:B------:R-:W-:Y:S01]  /*24860*/  IMAD.MOV.U32 R60, RZ, RZ, R196 ;  /* 0x000000ffff3c7224 */ /* 0x000fe200078e00c4 */
[----:B------:R-:W-:Y:S01]  /*24870*/  LDS R184, [R2+0x8500] ;  /* 0x0085000002b87984 */ /* 0x000fe20000000800 */
[----:B------:R-:W-:-:S02]  /*24880*/  IMAD.MOV.U32 R62, RZ, RZ, R194 ;  /* 0x000000ffff3e7224 */ /* 0x000fc400078e00c2 */
[----:B------:R-:W-:Y:S01]  /*24890*/  IMAD.MOV.U32 R63, RZ, RZ, R193 ;  /* 0x000000ffff3f7224 */ /* 0x000fe200078e00c1 */
[-C--:B----4-:R-:W-:Y:S01]  /*248a0*/  HMMA.1688.F32.TF32 R64, R164, R100.reuse, R64 ;  /* 0x00000064a440723c */ /* 0x090fe20000081040 */
[----:B------:R-:W-:Y:S01]  /*248b0*/  IMAD.MOV.U32 R56, RZ, RZ, R183 ;  /* 0x000000ffff387224 */ /* 0x000fe200078e00b7 */
[----:B------:R-:W-:Y:S01]  /*248c0*/  LDS R186, [R2+0xa500] ;  /* 0x00a5000002ba7984 */ /* 0x000fe20000000800 */
[----:B------:R-:W-:Y:S02]  /*248d0*/  IMAD.MOV.U32 R57, RZ, RZ, R182 ;  /* 0x000000ffff397224 */ /* 0x000fe400078e00b6 */
[----:B------:R-:W-:Y:S01]  /*248e0*/  IMAD.MOV.U32 R58, RZ, RZ, R181 ;  /* 0x000000ffff3a7224 */ /* 0x000fe200078e00b5 */
[----:B------:R-:W-:Y:S02]  /*248f0*/  LDS R182, [R2+0xa480] ;  /* 0x00a4800002b67984 */ /* 0x000fe40000000800 */
[-C--:B------:R-:W-:Y:S01]  /*24900*/  HMMA.1688.F32.TF32 R60, R168, R100.reuse, R60 ;  /* 0x00000064a83c723c */ /* 0x080fe2000008103c */
[----:B------:R-:W-:Y:S01]  /*24910*/  IMAD.MOV.U32 R59, RZ, RZ, R180 ;  /* 0x000000ffff3b7224 */ /* 0x000fe200078e00b4 */
[----:B------:R-:W-:Y:S04]  /*24920*/  LDS R181, [R0+0x8480] ;  /* 0x0084800000b57984 */ /* 0x000fe80000000800 */
[----:B------:R-:W-:Y:S04]  /*24930*/  LDS R180, [R2+0x8480] ;  /* 0x0084800002b47984 */ /* 0x000fe80000000800 */
[----:B------:R-:W-:Y:S04]  /*24940*/  LDS R183, [R0+0xa480] ;  /* 0x00a4800000b77984 */ /* 0x000fe80000000800 */
[----:B------:R-:W-:Y:S04]  /*24950*/  LDS R185, [R0+0x8500] ;  /* 0x0085000000b97984 */ /* 0x000fe80000000800 */
[----:B------:R-:W-:Y:S04]  /*24960*/  LDS R187, [R0+0xa500] ;  /* 0x00a5000000bb7984 */ /* 0x000fe80000000800 */
[----:B------:R-:W-:Y:S04]  /*24970*/  LDS R190, [R2+0xa580] ;  /* 0x00a5800002be7984 */ /* 0x000fe80000000800 */
[----:B------:R-:W-:Y:S04]  /*24980*/  LDS R189, [R0+0x8580] ;  /* 0x0085800000bd7984 */ /* 0x000fe80000000800 */
[----:B------:R-:W2:Y:S04]  /*24990*/  LDS R191, [R0+0xa580] ;  /* 0x00a5800000bf7984 */ /* 0x000ea80000000800 */
[----:B------:R-:W-:Y:S04]  /*249a0*/  STL.64 [R1+0xd20], R64 ;  /* 0x000d204001007387 */ /* 0x000fe80000100a00 */
[----:B------:R4:W-:Y:S04]  /*249b0*/  STL.64 [R1+0xd28], R66 ;  /* 0x000d284201007387 */ /* 0x0009e80000100a00 */
[----:B------:R-:W-:Y:S04]  /*249c0*/  STL.64 [R1+0xeb0], R60 ;  /* 0x000eb03c01007387 */ /* 0x000fe80000100a00 */
[----:B------:R1:W-:Y:S01]  /*249d0*/  STL.64 [R1+0xeb8], R62 ;  /* 0x000eb83e01007387 */ /* 0x0003e20000100a00 */
[-C--:B----4-:R-:W-:Y:S03]  /*249e0*/  HMMA.1688.F32.TF32 R64, R172, R100.reuse, R56 ;  /* 0x00000064ac40723c */ /* 0x090fe60000081038 */
[----:B------:R-:W-:Y:S04]  /*249f0*/  LDS R192, [R2+0x8600] ;  /* 0x0086000002c07984 */ /* 0x000fe80000000800 */
[----:B------:R-:W-:Y:S01]  /*24a00*/  LDS R194, [R2+0xa600] ;  /* 0x00a6000002c27984 */ /* 0x000fe20000000800 */
[-C--:B-1----:R-:W-:Y:S03]  /*24a10*/  HMMA.1688.F32.TF32 R60, R176, R100.reuse, R208 ;  /* 0x00000064b03c723c */ /* 0x082fe600000810d0 */
[----:B------:R-:W-:Y:S04]  /*24a20*/  LDS R193, [R0+0x8600] ;  /* 0x0086000000c17984 */ /* 0x000fe80000000800 */
[----:B------:R-:W1:Y:S04]  /*24a30*/  LDS R195, [R0+0xa600] ;  /* 0x00a6000000c37984 */ /* 0x000e680000000800 */
[----:B------:R-:W4:Y:S04]  /*24a40*/  LDS R196, [R2+0x8680] ;  /* 0x0086800002c47984 */ /* 0x000f280000000800 */
[----:B------:R-:W-:Y:S04]  /*24a50*/  LDS R200, [R2+0x8700] ;  /* 0x0087000002c87984 */ /* 0x000fe80000000800 */
[----:B------:R-:W-:Y:S04]  /*24a60*/  LDS R202, [R2+0xa700] ;  /* 0x00a7000002ca7984 */ /* 0x000fe80000000800 */
[----:B------:R-:W-:Y:S04]  /*24a70*/  LDS R201, [R0+0x8700] ;  /* 0x0087000000c97984 */ /* 0x000fe80000000800 */
[----:B------:R-:W1:Y:S04]  /*24a80*/  LDS R203, [R0+0xa700] ;  /* 0x00a7000000cb7984 */ /* 0x000e680000000800 */
[----:B------:R-:W-:Y:S04]  /*24a90*/  STL.64 [R1+0xfe0], R64 ;  /* 0x000fe04001007387 */ /* 0x000fe80000100a00 */
[----:B------:R-:W-:Y:S04]  /*24aa0*/  STL.64 [R1+0xfe8], R66 ;  /* 0x000fe84201007387 */ /* 0x000fe80000100a00 */
[----:B------:R-:W-:Y:S04]  /*24ab0*/  STL.64 [R1+0x1100], R60 ;  /* 0x0011003c01007387 */ /* 0x000fe80000100a00 */
[----:B------:R2:W-:Y:S04]  /*24ac0*/  STL.64 [R1+0x1108], R62 ;  /* 0x0011083e01007387 */ /* 0x0005e80000100a00 */
[----:B------:R-:W-:Y:S04]  /*24ad0*/  LDS R204, [R2+0x8780] ;  /* 0x0087800002cc7984 */ /* 0x000fe80000000800 */
[----:B------:R-:W-:Y:S04]  /*24ae0*/  LDS R206, [R2+0xa780] ;  /* 0x00a7800002ce7984 */ /* 0x000fe80000000800 */
[----:B------:R-:W-:Y:S04]  /*24af0*/  LDS R205, [R0+0x8780] ;  /* 0x0087800000cd7984 */ /* 0x000fe80000000800 */
[----:B------:R-:W1:Y:S01]  /*24b00*/  LDS R207, [R0+0xa780] ;  /* 0x00a7800000cf7984 */ /* 0x000e620000000800 */
[-C--:B--2---:R-:W-:Y:S08]  /*24b10*/  HMMA.1688.F32.TF32 R60, R188, R100.reuse, R112 ;  /* 0x00000064bc3c723c */ /* 0x084ff00000081070 */
[-C--:B---3--:R-:W-:Y:S08]  /*24b20*/  HMMA.1688.F32.TF32 R64, R184, R100.reuse, R116 ;  /* 0x00000064b840723c */ /* 0x088ff00000081074 */
[-C--:B------:R-:W-:Y:S11]  /*24b30*/  HMMA.1688.F32.TF32 R56, R180, R100.reuse, R108 ;  /* 0x00000064b438723c */ /* 0x080ff6000008106c */
[----:B------:R-:W-:Y:S11]  /*24b40*/  @!UPT UIADD3 URZ, URZ, URZ, URZ ;  /* 0x0000003f3f3ff290 */ /* 0x000ff6000fffe03f */
[----:B------:R-:W-:Y:S01]  /*24b50*/  @!UPT UIADD3 URZ, URZ, URZ, URZ ;  /* 0x0000003f3f3ff290 */ /* 0x000fe2000fffe03f */
[----:B------:R-:W-:Y:S04]  /*24b60*/  STL.64 [R1+0x11d0], R56 ;  /* 0x0011d03801007387 */ /* 0x000fe80000100a00 */
[----:B------:R1:W-:Y:S04]  /*24b70*/  STL.64 [R1+0x11d8], R58 ;  /* 0x0011d83a01007387 */ /* 0x0003e80000100a00 */
[----:B------:R-:W-:Y:S04]  /*24b80*/  STL.64 [R1+0x12a0], R64 ;  /* 0x0012a04001007387 */ /* 0x000fe80000100a00 */
[----:B------:R4:W-:Y:S01]  /*24b90*/  STL.64 [R1+0x12a8], R66 ;  /* 0x0012a84201007387 */ /* 0x0009e20000100a00 */
[-C--:B-1----:R-:W-:Y:S03]  /*24ba0*/  HMMA.1688.F32.TF32 R56, R192, R100.reuse, R120 ;  /* 0x00000064c038723c */ /* 0x082fe60000081078 */
[----:B------:R-:W-:Y:S04]  /*24bb0*/  STL.64 [R1+0x1350], R60 ;  /* 0x0013503c01007387 */ /* 0x000fe80000100a00 */
[----:B------:R1:W-:Y:S01]  /*24bc0*/  STL.64 [R1+0x1358], R62 ;  /* 0x0013583e01007387 */ /* 0x0003e20000100a00 */
[-C--:B----4-:R-:W-:Y:S08]  /*24bd0*/  HMMA.1688.F32.TF32 R64, R196, R100.reuse, R124 ;  /* 0x00000064c440723c */ /* 0x090ff0000008107c */
[-C--:B-1----:R-:W-:Y:S07]  /*24be0*/  HMMA.1688.F32.TF32 R60, R200, R100.reuse, R140 ;  /* 0x00000064c83c723c */ /* 0x082fee000008108c */
[----:B------:R-:W-:Y:S04]  /*24bf0*/  STL.64 [R1+0x13e0], R56 ;  /* 0x0013e03801007387 */ /* 0x000fe80000100a00 */
[----:B------:R1:W-:Y:S04]  /*24c00*/  STL.64 [R1+0x13e8], R58 ;  /* 0x0013e83a01007387 */ /* 0x0003e80000100a00 */
[----:B------:R-:W-:Y:S04]  /*24c10*/  STL.64 [R1+0x1480], R64 ;  /* 0x0014804001007387 */ /* 0x000fe80000100a00 */
[----:B------:R-:W-:Y:S04]  /*24c20*/  STL.64 [R1+0x1488], R66 ;  /* 0x0014884201007387 */ /* 0x000fe80000100a00 */
[----:B------:R2:W-:Y:S04]  /*24c30*/  STL.64 [R1+0x14a0], R60 ;  /* 0x0014a03c01007387 */ /* 0x0005e80000100a00 */
[----:B------:R3:W-:Y:S01]  /*24c40*/  STL.64 [R1+0x14a8], R62 ;  /* 0x0014a83e01007387 */ /* 0x0007e20000100a00 */
[----:B-1----:R-:W-:Y:S03]  /*24c50*/  HMMA.1688.F32.TF32 R56, R204, R100, R144 ;  /* 0x00000064cc38723c */ /* 0x002fe60000081090 */
        /* <DEDUP_REMOVED lines=23> */
[----:B------:R-:W3:Y:S01]  /*24dd0*/  LDL.LU R67, [R1+0x9cc] ;  /* 0x0009cc0001437983 */ /* 0x000ee20000300800 */
[----:B------:R-:W-:-:S02]  /*24de0*/  IMAD.MOV.U32 R3, RZ, RZ, R56 ;  /* 0x000000ffff037224 */ /* 0x000fc400078e0038 */
[----:B------:R-:W-:Y:S01]  /*24df0*/  IMAD.MOV.U32 R252, RZ, RZ, R57 ;  /* 0x000000fffffc7224 */ /* 0x000fe200078e0039 */
[----:B------:R-:W3:Y:S01]  /*24e00*/  LDL.LU R56, [R1+0x7a0] ;  /* 0x0007a00001387983 */ /* 0x000ee20000300800 */
[----:B------:R-:W-:Y:S02]  /*24e10*/  IMAD.MOV.U32 R101, RZ, RZ, R58 ;  /* 0x000000ffff657224 */ /* 0x000fe400078e003a */
[----:B------:R-:W-:Y:S01]  /*24e20*/  IMAD.MOV.U32 R100, RZ, RZ, R59 ;  /* 0x000000ffff647224 */ /* 0x000fe200078e003b */
[----:B------:R-:W3:Y:S04]  /*24e30*/  LDL.LU R57, [R1+0x7a4] ;  /* 0x0007a40001397983 */ /* 0x000ee80000300800 */
[----:B------:R-:W3:Y:S04]  /*24e40*/  LDL.LU R58, [R1+0x7a8] ;  /* 0x0007a800013a7983 */ /* 0x000ee80000300800 */
[----:B------:R-:W3:Y:S04]  /*24e50*/  LDL.LU R59, [R1+0x7ac] ;  /* 0x0007ac00013b7983 */ /* 0x000ee80000300800 */
[----:B------:R-:W3:Y:S04]  /*24e60*/  LDL.LU R144, [R1+0x1d0] ;  /* 0x0001d00001907983 */ /* 0x000ee80000300800 */
[----:B------:R-:W3:Y:S01]  /*24e70*/  LDL.LU R145, [R1+0x1d4] ;  /* 0x0001d40001917983 */ /* 0x000ee20000300800 */
[----:B------:R-:W-:-:S03]  /*24e80*/  IMAD.MOV.U32 R142, RZ, RZ, R21 ;  /* 0x000000ffff8e7224 */ /* 0x000fc600078e0015 */
[----:B------:R-:W3:Y:S01]  /*24e90*/  LDL.LU R146, [R1+0x1d8] ;  /* 0x0001d80001927983 */ /* 0x000ee20000300800 */
[----:B------:R-:W-:-:S03]  /*24ea0*/  MOV R143, R20 ;  /* 0x00000014008f7202 */ /* 0x000fc60000000f00 */
        /* <DEDUP_REMOVED lines=17> */
[----:B------:R1:W-:Y:S04]  /*24fc0*/  STL [R1+0x1c94], R100 ;  /* 0x001c946401007387 */ /* 0x0003e80000100800 */
[----:B------:R-:W-:Y:S04]  /*24fd0*/  STL [R1+0x1c90], R3 ;  /* 0x001c900301007387 */ /* 0x000fe80000100800 */
[----:B------:R-:W-:Y:S04]  /*24fe0*/  STL [R1+0x1c8c], R252 ;  /* 0x001c8cfc01007387 */ /* 0x000fe80000100800 */
[----:B------:R1:W-:Y:S04]  /*24ff0*/  STL [R1+0x1c88], R101 ;  /* 0x001c886501007387 */ /* 0x0003e80000100800 */
[----:B-1----:R-:W3:Y:S04]  /*25000*/  LDL.LU R100, [R1+0x520] ;  /* 0x0005200001647983 */ /* 0x002ee80000300800 */
[----:B------:R-:W3:Y:S04]  /*25010*/  LDL.LU R101, [R1+0x524] ;  /* 0x0005240001657983 */ /* 0x000ee80000300800 */
[----:B------:R-:W3:Y:S04]  /*25020*/  LDL.LU R102, [R1+0x528] ;  /* 0x0005280001667983 */ /* 0x000ee80000300800 */
[----:B------:R-:W3:Y:S01]  /*25030*/  LDL.LU R103, [R1+0x52c] ;  /* 0x00052c0001677983 */ /* 0x000ee20000300800 */
[-C--:B----4-:R-:W-:Y:S08]  /*25040*/  HMMA.1688.F32.TF32 R208, R48, R32.reuse, R208 ;  /* 0x0000002030d0723c */ /* 0x090ff000000810d0 */
[-C--:B--2---:R-:W-:Y:S08]  /*25050*/  HMMA.1688.F32.TF32 R60, R40, R32.reuse, R60 ;  /* 0x00000020283c723c */ /* 0x084ff0000008103c */
[-C--:B---3--:R-:W-:Y:S08]  /*25060*/  HMMA.1688.F32.TF32 R64, R36, R32.reuse, R64 ;  /* 0x000000202440723c */ /* 0x088ff00000081040 */
[-C--:B------:R-:W-:Y:S11]  /*25070*/  HMMA.1688.F32.TF32 R56, R44, R32.reuse, R56 ;  /* 0x000000202c38723c */ /* 0x080ff60000081038 */
[----:B------:R-:W-:Y:S04]  /*25080*/  @!UPT UIADD3 URZ, URZ, URZ, URZ ;  /* 0x0000003f3f3ff290 */ /* 0x000fe8000fffe03f */
[----:B------:R-:W-:Y:S04]  /*25090*/  STL.64 [R1+0x720], R64 ;  /* 0x0007204001007387 */ /* 0x000fe80000100a00 */
[----:B------:R1:W-:Y:S04]  /*250a0*/  STL.64 [R1+0x728], R66 ;  /* 0x0007284201007387 */ /* 0x0003e80000100a00 */
[----:B-1----:R-:W2:Y:S04]  /*250b0*/  LDL.LU.64 R66, [R1+0x2000] ;  /* 0x0020000001427983 */ /* 0x002ea80000300a00 */
[----:B------:R-:W2:Y:S04]  /*250c0*/  LDL.LU.64 R64, [R1+0x1ff8] ;  /* 0x001ff80001407983 */ /* 0x000ea80000300a00 */
[----:B------:R-:W-:Y:S04]  /*250d0*/  STL.64 [R1+0x740], R60 ;  /* 0x0007403c01007387 */ /* 0x000fe80000100a00 */
        /* <DEDUP_REMOVED lines=16> */
[-C--:B-1----:R-:W-:Y:S02]  /*251e0*/  HMMA.1688.F32.TF32 R100, R164, R32.reuse, R28 ;  /* 0x00000020a464723c */ /* 0x082fe4000008101c */
[----:B------:R-:W1:Y:S04]  /*251f0*/  LDSM.16.M88.4 R28, [R5+0x41000] ;  /* 0x04100000051c783b */ /* 0x000e680000000200 */
[----:B-1----:R-:W-:Y:S11]  /*25200*/  STL [R1+0x1f0c], R30 ;  /* 0x001f0c1e01007387 */ /* 0x002ff60000100800 */
[----:B------:R-:W-:Y:S06]  /*25210*/  @!UPT UIADD3 URZ, URZ, URZ, URZ ;  /* 0x0000003f3f3ff290 */ /* 0x000fec000fffe03f */
[----:B------:R-:W-:Y:S04]  /*25220*/  STL.64 [R1+0xa00], R100 ;  /* 0x000a006401007387 */ /* 0x000fe80000100a00 */
[----:B------:R1:W-:Y:S02]  /*25230*/  STL.64 [R1+0xa08], R102 ;  /* 0x000a086601007387 */ /* 0x0003e40000100a00 */
[-C--:B-1----:R-:W-:Y:S02]  /*25240*/  HMMA.1688.F32.TF32 R100, R168, R32.reuse, R24 ;  /* 0x00000020a864723c */ /* 0x082fe40000081018 */
[----:B------:R-:W1:Y:S04]  /*25250*/  LDSM.16.M88.4 R24, [R5+0x41800] ;  /* 0x041800000518783b */ /* 0x000e680000000200 */
[----:B------:R-:W-:Y:S02]  /*25260*/  STL [R1+0x1f08], R31 ;  /* 0x001f081f01007387 */ /* 0x000fe40000100800 */
[-C--:B------:R-:W-:Y:S02]  /*25270*/  HMMA.1688.F32.TF32 R144, R172, R32.reuse, R144 ;  /* 0x00000020ac90723c */ /* 0x080fe40000081090 */
[----:B-1----:R-:W-:Y:S11]  /*25280*/  STL [R1+0x1f14], R26 ;  /* 0x001f141a01007387 */ /* 0x002ff60000100800 */
[----:B------:R-:W-:Y:S02]  /*25290*/  @!UPT UIADD3 URZ, URZ, URZ, URZ ;  /* 0x0000003f3f3ff290 */ /* 0x000fe4000fffe03f */
[----:B------:R-:W-:Y:S04]  /*252a0*/  STL.64 [R1+0xcb0], R100 ;  /* 0x000cb06401007387 */ /* 0x000fe80000100a00 */
[----:B------:R1:W-:Y:S02]  /*252b0*/  STL.64 [R1+0xcb8], R102 ;  /* 0x000cb86601007387 */ /* 0x0003e40000100a00 */
[-C--:B-1----:R-:W-:Y:S02]  /*252c0*/  HMMA.1688.F32.TF32 R100, R176, R32.reuse, R140 ;  /* 0x00000020b064723c */ /* 0x082fe4000008108c */
[----:B------:R-:W-:Y:S04]  /*252d0*/  STL [R1+0x1f10], R27 ;  /* 0x001f101b01007387 */ /* 0x000fe80000100800 */
[----:B------:R-:W-:Y:S04]  /*252e0*/  STL.64 [R1+0xec0], R144 ;  /* 0x000ec09001007387 */ /* 0x000fe80000100a00 */
[----:B------:R-:W-:Y:S11]  /*252f0*/  STL.64 [R1+0xec8], R146 ;  /* 0x000ec89201007387 */ /* 0x000ff60000100a00 */
[----:B------:R-:W-:Y:S02]  /*25300*/  @!UPT UIADD3 URZ, URZ, URZ, URZ ;  /* 0x0000003f3f3ff290 */ /* 0x000fe4000fffe03f */
[----:B------:R-:W-:Y:S04]  /*25310*/  STL.64 [R1+0xff0], R100 ;  /* 0x000ff06401007387 */ /* 0x000fe80000100a00 */
[----:B------:R1:W-:Y:S02]  /*25320*/  STL.64 [R1+0xff8], R102 ;  /* 0x000ff86601007387 */ /* 0x0003e40000100a00 */
[-C--:B-1----:R-:W-:Y:S08]  /*25330*/  HMMA.1688.F32.TF32 R100, R188, R32.reuse, R88 ;  /* 0x00000020bc64723c */ /* 0x082ff00000081058 */
[-C--:B------:R-:W-:Y:S08]  /*25340*/  HMMA.1688.F32.TF32 R88, R192, R32.reuse, R72 ;  /* 0x00000020c058723c */ /* 0x080ff00000081048 */
[-C--:B---3--:R-:W-:Y:S08]  /*25350*/  HMMA.1688.F32.TF32 R60, R184, R32.reuse, R60 ;  /* 0x00000020b83c723c */ /* 0x088ff0000008103c */
[-C--:B------:R-:W-:Y:S08]  /*25360*/  HMMA.1688.F32.TF32 R72, R200, R32.reuse, R92 ;  /* 0x00000020c848723c */ /* 0x080ff0000008105c */
[-C--:B--2---:R-:W-:Y:S11]  /*25370*/  HMMA.1688.F32.TF32 R140, R180, R32.reuse, R208 ;  /* 0x00000020b48c723c */ /* 0x084ff600000810d0 */
[----:B------:R-:W-:Y:S11]  /*25380*/  @!UPT UIADD3 URZ, URZ, URZ, URZ ;  /* 0x0000003f3f3ff290 */ /* 0x000ff6000fffe03f */
[----:B------:R-:W-:Y:S01]  /*25390*/  @!UPT UIADD3 URZ, URZ, URZ, URZ ;  /* 0x0000003f3f3ff290 */ /* 0x000fe2000fffe03f */
[----:B------:R-:W-:Y:S04]  /*253a0*/  STL.64 [R1+0x1110], R140 ;  /* 0x0011108c01007387 */ /* 0x000fe80000100a00 */
[----:B------:R-:W-:Y:S04]  /*253b0*/  STL.64 [R1+0x1118], R142 ;  /* 0x0011188e01007387 */ /* 0x000fe80000100a00 */
[----:B------:R-:W-:Y:S04]  /*253c0*/  STL.64 [R1+0x1200], R60 ;  /* 0x0012003c01007387 */ /* 0x000fe80000100a00 */
[----:B------:R1:W-:Y:S02]  /*253d0*/  STL.64 [R1+0x1208], R62 ;  /* 0x0012083e01007387 */ /* 0x0003e40000100a00 */
[-C--:B-1----:R-:W-:Y:S08]  /*253e0*/  HMMA.1688.F32.TF32 R60, R196, R32.reuse, R80 ;  /* 0x00000020c43c723c */ /* 0x082ff00000081050 */
[----:B------:R-:W-:Y:S01]  /*253f0*/  HMMA.1688.F32.TF32 R32, R204, R32, R132 ;  /* 0x00000020cc20723c */ /* 0x000fe20000081084 */
[----:B------:R-:W-:Y:S04]  /*25400*/  STL.64 [R1+0x12c0], R100 ;  /* 0x0012c06401007387 */ /* 0x000fe80000100a00 */
[----:B------:R-:W-:Y:S04]  /*25410*/  STL.64 [R1+0x12c8], R102 ;  /* 0x0012c86601007387 */ /* 0x000fe80000100a00 */
[----:B------:R-:W-:Y:S04]  /*25420*/  STL.64 [R1+0x1340], R88 ;  /* 0x0013405801007387 */ /* 0x000fe80000100a00 */
[----:B------:R-:W-:Y:S04]  /*25430*/  STL.64 [R1+0x1348], R90 ;  /* 0x0013485a01007387 */ /* 0x000fe80000100a00 */
[----:B------:R-:W-:Y:S04]  /*25440*/  STL.64 [R1+0x1410], R60 ;  /* 0x0014103c01007387 */ /* 0x000fe80000100a00 */
[----:B------:R1:W-:Y:S04]  /*25450*/  STL.64 [R1+0x1418], R62 ;  /* 0x0014183e01007387 */ /* 0x0003e80000100a00 */
[----:B------:R-:W-:Y:S01]  /*25460*/  STL.64 [R1+0x1470], R72 ;  /* 0x0014704801007387 */ /* 0x000fe20000100a00 */
[-C--:B-1----:R-:W-:Y:S03]  /*25470*/  HMMA.1688.F32.TF32 R60, R36, R28.reuse, R124 ;  /* 0x0000001c243c723c */ /* 0x082fe6000008107c */
[----:B------:R-:W-:Y:S04]  /*25480*/  STL.64 [R1+0x1478], R74 ;  /* 0x0014784a01007387 */ /* 0x000fe80000100a00 */
[----:B------:R-:W-:Y:S04]  /*25490*/  STL.64 [R1+0x1490], R32 ;  /* 0x0014902001007387 */ /* 0x000fe80000100a00 */
[----:B------:R1:W-:Y:S02]  /*254a0*/  STL.64 [R1+0x1498], R34 ;  /* 0x0014982201007387 */ /* 0x0003e40000100a00 */
[----:B-1----:R-:W-:Y:S11]  /*254b0*/  HMMA.1688.F32.TF32 R32, R40, R28, R120 ;  /* 0x0000001c2820723c */ /* 0x002ff60000081078 */
[----:B------:R-:W-:-:S02]  /*254c0*/  IMAD.MOV.U32 R27, RZ, RZ, R63 ;  /* 0x000000ffff1b7224 */ /* 0x000fc400078e003f */
[----:B------:R-:W-:Y:S01]  /*254d0*/  IMAD.MOV.U32 R26, RZ, RZ, R62 ;  /* 0x000000ffff1a7224 */ /* 0x000fe200078e003e */
[----:B------:R1:W-:Y:S01]  /*254e0*/  STL.64 [R1+0x610], R60 ;  /* 0x0006103c01007387 */ /* 0x0003e20000100a00 */
[-C--:B------:R-:W-:Y:S03]  /*254f0*/  HMMA.1688.F32.TF32 R72, R44, R28.reuse, R112 ;  /* 0x0000001c2c48723c */ /* 0x080fe60000081070 */
[----:B------:R-:W-:Y:S04]  /*25500*/  STL [R1+0x1f1c], R27 ;  /* 0x001f1c1b01007387 */ /* 0x000fe80000100800 */
[----:B------:R-:W-:Y:S01]  /*25510*/  STL [R1+0x1f18], R26 ;  /* 0x001f181a01007387 */ /* 0x000fe20000100800 */
[-C--:B-1----:R-:W-:Y:S03]  /*25520*/  HMMA.1688.F32.TF32 R60, R48, R28.reuse, R116 ;  /* 0x0000001c303c723c */ /* 0x082fe60000081074 */
[----:B------:R-:W-:Y:S04]  /*25530*/  STL.64 [R1+0x620], R32 ;  /* 0x0006202001007387 */ /* 0x000fe80000100a00 */
[----:B------:R1:W-:Y:S02]  /*25540*/  STL.64 [R1+0x628], R34 ;  /* 0x0006282201007387 */ /* 0x0003e40000100a00 */
[----:B-1----:R-:W-:Y:S06]  /*25550*/  HMMA.1688.F32.TF32 R32, R52, R28, R108 ;  /* 0x0000001c3420723c */ /* 0x002fec000008106c */
[----:B------:R1:W-:Y:S04]  /*25560*/  STL.64 [R1+0x630], R72 ;  /* 0x0006304801007387 */ /* 0x0003e80000100a00 */
[----:B------:R2:W-:Y:S04]  /*25570*/  STL.64 [R1+0x638], R74 ;  /* 0x0006384a01007387 */ /* 0x0005e80000100a00 */
[----:B------:R-:W3:Y:S04]  /*25580*/  LDL.LU R116, [R1+0x180] ;  /* 0x0001800001747983 */ /* 0x000ee80000300800 */
[----:B------:R1:W-:Y:S04]  /*25590*/  STL.64 [R1+0x640], R60 ;  /* 0x0006403c01007387 */ /* 0x0003e80000100a00 */
[----:B------:R1:W-:Y:S04]  /*255a0*/  STL.64 [R1+0x648], R62 ;  /* 0x0006483e01007387 */ /* 0x0003e80000100a00 */
        /* <DEDUP_REMOVED lines=8> */
[----:B------:R-:W3:Y:S01]  /*25630*/  LDL.LU R121, [R1+0x5c4] ;  /* 0x0005c40001797983 */ /* 0x000ee20000300800 */
[----:B------:R-:W-:-:S03]  /*25640*/  IMAD.MOV.U32 R210, RZ, RZ, R16 ;  /* 0x000000ffffd27224 */ /* 0x000fc600078e0010 */
[----:B------:R-:W3:Y:S01]  /*25650*/  LDL.LU R122, [R1+0x5c8] ;  /* 0x0005c800017a7983 */ /* 0x000ee20000300800 */
[----:B------:R-:W-:-:S03]  /*25660*/  IMAD.MOV.U32 R211, RZ, RZ, R17 ;  /* 0x000000ffffd37224 */ /* 0x000fc600078e0011 */
        /* <DEDUP_REMOVED lines=14> */
[----:B------:R-:W2:Y:S01]  /*25750*/  LDL.LU R61, [R1+0x1c4] ;  /* 0x0001c400013d7983 */ /* 0x000ea20000300800 */
[----:B---3--:R-:W-:Y:S01]  /*25760*/  MOV R63, R16 ;  /* 0x00000010003f7202 */ /* 0x008fe20000000f00 */
[----:B----4-:R-:W-:-:S02]  /*25770*/  IMAD.MOV.U32 R62, RZ, RZ, R17 ;  /* 0x000000ffff3e7224 */ /* 0x010fc400078e0011 */
[----:B------:R-:W3:Y:S04]  /*25780*/  LDL.LU R17, [R1+0x1fbc] ;  /* 0x001fbc0001117983 */ /* 0x000ee80000300800 */
        /* <DEDUP_REMOVED lines=27> */
[-C--:B--2---:R-:W-:Y:S08]  /*25940*/  HMMA.1688.F32.TF32 R72, R164, R28.reuse, R72 ;  /* 0x0000001ca448723c */ /* 0x084ff00000081048 */
[-C--:B------:R-:W-:Y:S08]  /*25950*/  HMMA.1688.F32.TF32 R80, R168, R28.reuse, R88 ;  /* 0x0000001ca850723c */ /* 0x080ff00000081058 */
[-C--:B------:R-:W-:Y:S07]  /*25960*/  HMMA.1688.F32.TF32 R32, R172, R28.reuse, R60 ;  /* 0x0000001cac20723c */ /* 0x080fee000008103c */
[----:B------:R-:W-:Y:S01]  /*25970*/  STL.64 [R1+0x880], R72 ;  /* 0x0008804801007387 */ /* 0x000fe20000100a00 */
[-C--:B------:R-:W-:Y:S03]  /*25980*/  HMMA.1688.F32.TF32 R60, R180, R28.reuse, R56 ;  /* 0x0000001cb43c723c */ /* 0x080fe60000081038 */
[----:B------:R1:W-:Y:S04]  /*25990*/  STL.64 [R1+0x888], R74 ;  /* 0x0008884a01007387 */ /* 0x0003e80000100a00 */
[----:B------:R-:W-:Y:S04]  /*259a0*/  STL.64 [R1+0x9c0], R80 ;  /* 0x0009c05001007387 */ /* 0x000fe80000100a00 */
[----:B------:R-:W-:Y:S01]  /*259b0*/  STL.64 [R1+0x9c8], R82 ;  /* 0x0009c85201007387 */ /* 0x000fe20000100a00 */
[-C--:B-1----:R-:W-:Y:S03]  /*259c0*/  HMMA.1688.F32.TF32 R72, R176, R28.reuse, R208 ;  /* 0x0000001cb048723c */ /* 0x082fe600000810d0 */
[----:B------:R-:W-:Y:S04]  /*259d0*/  STL.64 [R1+0xc20], R32 ;  /* 0x000c202001007387 */ /* 0x000fe80000100a00 */
[----:B------:R1:W-:Y:S02]  /*259e0*/  STL.64 [R1+0xc28], R34 ;  /* 0x000c282201007387 */ /* 0x0003e40000100a00 */
[-C--:B-1----:R-:W-:Y:S11]  /*259f0*/  HMMA.1688.F32.TF32 R32, R184, R28.reuse, R64 ;  /* 0x0000001cb820723c */ /* 0x082ff60000081040 */
[----:B------:R-:W-:Y:S03]  /*25a00*/  @!UPT UIADD3 URZ, URZ, URZ, URZ ;  /* 0x0000003f3f3ff290 */ /* 0x000fe6000fffe03f */
[----:B------:R-:W-:Y:S01]  /*25a10*/  STL.64 [R1+0xed0], R72 ;  /* 0x000ed04801007387 */ /* 0x000fe20000100a00 */
[-C--:B------:R-:W-:Y:S03]  /*25a20*/  HMMA.1688.F32.TF32 R56, R188, R28.reuse, R68 ;  /* 0x0000001cbc38723c */ /* 0x080fe60000081044 */
[----:B------:R-:W-:Y:S04]  /*25a30*/  STL.64 [R1+0xed8], R74 ;  /* 0x000ed84a01007387 */ /* 0x000fe80000100a00 */
[----:B------:R-:W-:Y:S04]  /*25a40*/  STL.64 [R1+0x1000], R60 ;  /* 0x0010003c01007387 */ /* 0x000fe80000100a00 */
[----:B------:R1:W-:Y:S04]  /*25a50*/  STL.64 [R1+0x1008], R62 ;  /* 0x0010083e01007387 */ /* 0x0003e80000100a00 */
[----:B------:R-:W-:Y:S04]  /*25a60*/  STL.64 [R1+0x1140], R32 ;  /* 0x0011402001007387 */ /* 0x000fe80000100a00 */
[----:B------:R2:W-:Y:S01]  /*25a70*/  STL.64 [R1+0x1148], R34 ;  /* 0x0011482201007387 */ /* 0x0005e20000100a00 */
[-C--:B-1----:R-:W-:Y:S08]  /*25a80*/  HMMA.1688.F32.TF32 R60, R192, R28.reuse, R76 ;  /* 0x0000001cc03c723c */ /* 0x082ff0000008104c */
[-C--:B--2---:R-:W-:Y:S01]  /*25a90*/  HMMA.1688.F32.TF32 R32, R196, R28.reuse, R84 ;  /* 0x0000001cc420723c */ /* 0x084fe20000081054 */
[----:B------:R-:W-:Y:S04]  /*25aa0*/  STL.64 [R1+0x11f0], R56 ;  /* 0x0011f03801007387 */ /* 0x000fe80000100a00 */
[----:B------:R1:W-:Y:S10]  /*25ab0*/  STL.64 [R1+0x11f8], R58 ;  /* 0x0011f83a01007387 */ /* 0x0003f40000100a00 */
[----:B------:R-:W-:Y:S01]  /*25ac0*/  STL.64 [R1+0x12b0], R60 ;  /* 0x0012b03c01007387 */ /* 0x000fe20000100a00 */
[-C--:B-1----:R-:W-:Y:S03]  /*25ad0*/  HMMA.1688.F32.TF32 R56, R200, R28.reuse, R96 ;  /* 0x0000001cc838723c */ /* 0x082fe60000081060 */
[----:B------:R-:W-:Y:S04]  /*25ae0*/  STL.64 [R1+0x12b8], R62 ;  /* 0x0012b83e01007387 */ /* 0x000fe80000100a00 */
[----:B------:R-:W-:Y:S01]  /*25af0*/  STL.64 [R1+0x1380], R32 ;  /* 0x0013802001007387 */ /* 0x000fe20000100a00 */
[----:B------:R-:W-:Y:S03]  /*25b00*/  HMMA.1688.F32.TF32 R28, R204, R28, R148 ;  /* 0x0000001ccc1c723c */ /* 0x000fe60000081094 */
[----:B------:R3:W-:Y:S04]  /*25b10*/  STL.64 [R1+0x1388], R34 ;  /* 0x0013882201007387 */ /* 0x0007e80000100a00 */
[----:B------:R-:W-:Y:S08]  /*25b20*/  LDSM.16.M88.4 R148, [R5+0x46800] ;  /* 0x046800000594783b */ /* 0x000ff00000000200 */
[----:B------:R-:W-:Y:S04]  /*25b30*/  STL.64 [R1+0x1400], R56 ;  /* 0x0014003801007387 */ /* 0x000fe80000100a00 */
[----:B------:R-:W-:Y:S04]  /*25b40*/  STL.64 [R1+0x1408], R58 ;  /* 0x0014083a01007387 */ /* 0x000fe80000100a00 */
[----:B------:R-:W-:Y:S04]  /*25b50*/  STL.64 [R1+0x1460], R28 ;  /* 0x0014601c01007387 */ /* 0x000fe80000100a00 */
[----:B------:R4:W-:Y:S01]  /*25b60*/  STL.64 [R1+0x1468], R30 ;  /* 0x0014681e01007387 */ /* 0x0009e20000100a00 */
[-C--:B---3--:R-:W-:Y:S08]  /*25b70*/  HMMA.1688.F32.TF32 R32, R36, R24.reuse, R100 ;  /* 0x000000182420723c */ /* 0x088ff00000081064 */
[-C--:B----4-:R-:W-:Y:S11]  /*25b80*/  HMMA.1688.F32.TF32 R28, R44, R24.reuse, R140 ;  /* 0x000000182c1c723c */ /* 0x090ff6000008108c */
[----:B------:R-:W-:Y:S04]  /*25b90*/  @!UPT UIADD3 URZ, URZ, URZ, URZ ;  /* 0x0000003f3f3ff290 */ /* 0x000fe8000fffe03f */
[----:B------:R1:W-:Y:S01]  /*25ba0*/  STL.64 [R1+0x520], R32 ;  /* 0x0005202001007387 */ /* 0x0003e20000100a00 */
[----:B------:R-:W-:Y:S02]  /*25bb0*/  IMAD.MOV.U32 R27, RZ, RZ, R34 ;  /* 0x000000ffff1b7224 */ /* 0x000fe400078e0022 */
[----:B------:R-:W-:Y:S02]  /*25bc0*/  IMAD.MOV.U32 R26, RZ, RZ, R35 ;  /* 0x000000ffff1a7224 */ /* 0x000fe400078e0023 */
[-C--:B-1----:R-:W-:Y:S01]  /*25bd0*/  HMMA.1688.F32.TF32 R32, R40, R24.reuse, R144 ;  /* 0x000000182820723c */ /* 0x082fe20000081090 */
[----:B------:R-:W-:Y:S04]  /*25be0*/  STL [R1+0x1f2c], R27 ;  /* 0x001f2c1b01007387 */ /* 0x000fe80000100800 */
[----:B------:R-:W-:Y:S11]  /*25bf0*/  STL [R1+0x1f28], R26 ;  /* 0x001f281a01007387 */ /* 0x000ff60000100800 */
[----:B------:R-:W-:Y:S07]  /*25c00*/  @!UPT UIADD3 URZ, URZ, URZ, URZ ;  /* 0x0000003f3f3ff290 */ /* 0x000fee000fffe03f */
[----:B------:R-:W-:Y:S04]  /*25c10*/  STL.64 [R1+0x530], R32 ;  /* 0x0005302001007387 */ /* 0x000fe80000100a00 */
[----:B------:R-:W-:Y:S04]  /*25c20*/  STL.64 [R1+0x538], R34 ;  /* 0x0005382201007387 */ /* 0x000fe80000100a00 */
[----:B------:R-:W-:Y:S04]  /*25c30*/  STL.64 [R1+0x550], R28 ;  /* 0x0005501c01007387 */ /* 0x000fe80000100a00 */
[----:B------:R1:W-:Y:S02]  /*25c40*/  STL.64 [R1+0x558], R30 ;  /* 0x0005581e01007387 */ /* 0x0003e40000100a00 */
[-C--:B-1----:R-:W-:Y:S02]  /*25c50*/  HMMA.1688.F32.TF32 R28, R164, R24.reuse, R20 ;  /* 0x00000018a41c723c */ /* 0x082fe40000081014 */
[----:B------:R-:W1:Y:S06]  /*25c60*/  LDSM.16.M88.4 R20, [R5+0x42000] ;  /* 0x042000000514783b */ /* 0x000e6c0000000200 */
[-C--:B------:R-:W-:Y:S08]  /*25c70*/  HMMA.1688.F32.TF32 R56, R48, R24.reuse, R124 ;  /* 0x000000183038723c */ /* 0x080ff0000008107c */
[-C--:B------:R-:W-:Y:S11]  /*25c80*/  HMMA.1688.F32.TF32 R32, R52, R24.reuse, R120 ;  /* 0x000000183420723c */ /* 0x080ff60000081078 */
[----:B------:R-:W-:Y:S04]  /*25c90*/  @!UPT UIADD3 URZ, URZ, URZ, URZ ;  /* 0x0000003f3f3ff290 */ /* 0x000fe8000fffe03f */
[----:B------:R-:W-:Y:S04]  /*25ca0*/  STL.64 [R1+0x570], R56 ;  /* 0x0005703801007387 */ /* 0x000fe80000100a00 */
[----:B------:R-:W-:Y:S04]  /*25cb0*/  STL.64 [R1+0x578], R58 ;  /* 0x0005783a01007387 */ /* 0x000fe80000100a00 */
[----:B------:R-:W-:Y:S04]  /*25cc0*/  STL.64 [R1+0x5c0], R32 ;  /* 0x0005c02001007387 */ /* 0x000fe80000100a00 */
[----:B------:R-:W-:Y:S04]  /*25cd0*/  STL.64 [R1+0x5c8], R34 ;  /* 0x0005c82201007387 */ /* 0x000fe80000100a00 */
[----:B-1----:R-:W-:Y:S04]  /*25ce0*/  STL [R1+0x1f24], R22 ;  /* 0x001f241601007387 */ /* 0x002fe80000100800 */
        /* <DEDUP_REMOVED lines=11> */
[----:B------:R-:W-:Y:S06]  /*25da0*/  STL [R1+0x1f30], R19 ;  /* 0x001f301301007387 */ /* 0x000fec0000100800 */
[-C--:B------:R-:W-:Y:S11]  /*25db0*/  HMMA.1688.F32.TF32 R32, R180, R24.reuse, R108 ;  /* 0x00000018b420723c */ /* 0x080ff6000008106c */
[----:B------:R-:W-:Y:S04]  /*25dc0*/  @!UPT UIADD3 URZ, URZ, URZ, URZ ;  /* 0x0000003f3f3ff290 */ /* 0x000fe8000fffe03f */
[----:B------:R-:W-:Y:S04]  /*25dd0*/  STL.64 [R1+0x990], R28 ;  /* 0x0009901c01007387 */ /* 0x000fe80000100a00 */
[----:B------:R1:W-:Y:S02]  /*25de0*/  STL.64 [R1+0x998], R30 ;  /* 0x0009981e01007387 */ /* 0x0003e40000100a00 */
[-C--:B-1----:R-:W-:Y:S02]  /*25df0*/  HMMA.1688.F32.TF32 R28, R184, R24.reuse, R248 ;  /* 0x00000018b81c723c */ /* 0x082fe400000810f8 */
[----:B------:R-:W-:Y:S04]  /*25e00*/  STL.64 [R1+0xb10], R56 ;  /* 0x000b103801007387 */ /* 0x000fe80000100a00 */
[----:B------:R1:W-:Y:S04]  /*25e10*/  STL.64 [R1+0xb18], R58 ;  /* 0x000b183a01007387 */ /* 0x0003e80000100a00 */
[----:B------:R-:W2:Y:S04]  /*25e20*/  LDL.LU R116, [R1+0x170] ;  /* 0x0001700001747983 */ /* 0x000ea80000300800 */
[----:B------:R-:W-:Y:S04]  /*25e30*/  STL.64 [R1+0xee0], R32 ;  /* 0x000ee02001007387 */ /* 0x000fe80000100a00 */
[----:B------:R3:W-:Y:S05]  /*25e40*/  STL.64 [R1+0xee8], R34 ;  /* 0x000ee82201007387 */ /* 0x0007ea0000100a00 */
        /* <DEDUP_REMOVED lines=37> */
[----:B------:R-:W2:Y:S04]  /*260a0*/  LDL.LU R108, [R1] ;  /* 0x00000000016c7983 */ /* 0x000ea80000300800 */
[----:B------:R-:W2:Y:S04]  /*260b0*/  LDL.LU R109, [R1+0x4] ;  /* 0x00000400016d7983 */ /* 0x000ea80000300800 */
[----:B------:R-:W2:Y:S04]  /*260c0*/  LDL.LU R110, [R1+0x8] ;  /* 0x00000800016e7983 */ /* 0x000ea80000300800 */
[----:B------:R-:W2:Y:S01]  /*260d0*/  LDL.LU R111, [R1+0xc] ;  /* 0x00000c00016f7983 */ /* 0x000ea20000300800 */
[-C--:B-1----:R-:W-:Y:S08]  /*260e0*/  HMMA.1688.F32.TF32 R56, R188, R24.reuse, R240 ;  /* 0x00000018bc38723c */ /* 0x082ff000000810f0 */
[-C--:B---3--:R-:W-:Y:S08]  /*260f0*/  HMMA.1688.F32.TF32 R32, R192, R24.reuse, R232 ;  /* 0x00000018c020723c */ /* 0x088ff000000810e8 */
[-C--:B----4-:R-:W-:Y:S07]  /*26100*/  HMMA.1688.F32.TF32 R28, R196, R24.reuse, R224 ;  /* 0x00000018c41c723c */ /* 0x090fee00000810e0 */
[----:B------:R-:W-:Y:S04]  /*26110*/  STL.64 [R1+0x1130], R56 ;  /* 0x0011303801007387 */ /* 0x000fe80000100a00 */
[----:B------:R-:W-:Y:S04]  /*26120*/  STL.64 [R1+0x1138], R58 ;  /* 0x0011383a01007387 */ /* 0x000fe80000100a00 */
[----:B------:R-:W-:Y:S04]  /*26130*/  STL.64 [R1+0x11e0], R32 ;  /* 0x0011e02001007387 */ /* 0x000fe80000100a00 */
[----:B------:R1:W-:Y:S02]  /*26140*/  STL.64 [R1+0x11e8], R34 ;  /* 0x0011e82201007387 */ /* 0x0003e40000100a00 */
[-C--:B-1----:R-:W-:Y:S02]  /*26150*/  HMMA.1688.F32.TF32 R32, R204, R24.reuse, R104 ;  /* 0x00000018cc20723c */ /* 0x082fe40000081068 */
[----:B------:R1:W-:Y:S06]  /*26160*/  STL.64 [R1+0x12f0], R28 ;  /* 0x0012f01c01007387 */ /* 0x0003ec0000100a00 */
[----:B------:R-:W-:Y:S11]  /*26170*/  HMMA.1688.F32.TF32 R56, R200, R24, R216 ;  /* 0x00000018c838723c */ /* 0x000ff600000810d8 */
[----:B------:R-:W-:Y:S05]  /*26180*/  @!UPT UIADD3 URZ, URZ, URZ, URZ ;  /* 0x0000003f3f3ff290 */ /* 0x000fea000fffe03f */
[----:B-1----:R-:W-:Y:S01]  /*26190*/  IMAD.MOV.U32 R29, RZ, RZ, R32 ;  /* 0x000000ffff1d7224 */ /* 0x002fe200078e0020 */
[----:B------:R-:W-:Y:S01]  /*261a0*/  MOV R24, R35 ;  /* 0x0000002300187202 */ /* 0x000fe20000000f00 */
[----:B------:R-:W-:Y:S02]  /*261b0*/  IMAD.MOV.U32 R28, RZ, RZ, R33 ;  /* 0x000000ffff1c7224 */ /* 0x000fe400078e0021 */
[----:B------:R-:W-:Y:S01]  /*261c0*/  IMAD.MOV.U32 R25, RZ, RZ, R34 ;  /* 0x000000ffff197224 */ /* 0x000fe200078e0022 */
[----:B------:R-:W-:Y:S04]  /*261d0*/  STL.64 [R1+0x12f8], R30 ;  /* 0x0012f81e01007387 */ /* 0x000fe80000100a00 */
[----:B------:R-:W-:Y:S04]  /*261e0*/  STL.64 [R1+0x1370], R56 ;  /* 0x0013703801007387 */ /* 0x000fe80000100a00 */
[----:B------:R-:W-:Y:S04]  /*261f0*/  STL.64 [R1+0x1378], R58 ;  /* 0x0013783a01007387 */ /* 0x000fe80000100a00 */
[----:B------:R-:W-:Y:S04]  /*26200*/  STL [R1+0x1ca0], R24 ;  /* 0x001ca01801007387 */ /* 0x000fe80000100800 */
[----:B------:R-:W-:Y:S04]  /*26210*/  STL [R1+0x1c9c], R25 ;  /* 0x001c9c1901007387 */ /* 0x000fe80000100800 */
[----:B------:R-:W-:Y:S04]  /*26220*/  STL [R1+0x1c98], R28 ;  /* 0x001c981c01007387 */ /* 0x000fe80000100800 */
[----:B------:R-:W-:Y:S01]  /*26230*/  STL [R1+0x1c84], R29 ;  /* 0x001c841d01007387 */ /* 0x000fe20000100800 */
[----:B--2---:R-:W-:Y:S11]  /*26240*/  HMMA.1688.F32.TF32 R32, R36, R20, R60 ;  /* 0x000000142420723c */ /* 0x004ff6000008103c */
[----:B------:R-:W-:Y:S11]  /*26250*/  @!UPT UIADD3 URZ, URZ, URZ, URZ ;  /* 0x0000003f3f3ff290 */ /* 0x000ff6000fffe03f */
[----:B------:R-:W-:Y:S02]  /*26260*/  @!UPT UIADD3 URZ, URZ, URZ, URZ ;  /* 0x0000003f3f3ff290 */ /* 0x000fe4000fffe03f */
[----:B------:R-:W-:Y:S02]  /*26270*/  IMAD.MOV.U32 R27, RZ, RZ, R32 ;  /* 0x000000ffff1b7224 */ /* 0x000fe400078e0020 */
[----:B------:R-:W-:-:S03]  /*26280*/  IMAD.MOV.U32 R26, RZ, RZ, R33 ;  /* 0x000000ffff1a7224 */ /* 0x000fc600078e0021 */
[----:B------:R-:W-:Y:S04]  /*26290*/  STL [R1+0x1f44], R27 ;  /* 0x001f441b01007387 */ /* 0x000fe80000100800 */
[----:B------:R1:W-:Y:S02]  /*262a0*/  STL [R1+0x1f40], R26 ;  /* 0x001f401a01007387 */ /* 0x0003e40000100800 */
[-C--:B-1----:R-:W-:Y:S08]  /*262b0*/  HMMA.1688.F32.TF32 R24, R44, R20.reuse, R100 ;  /* 0x000000142c18723c */ /* 0x082ff00000081064 */
[----:B------:R-:W-:Y:S01]  /*262c0*/  HMMA.1688.F32.TF32 R28, R40, R20, R208 ;  /* 0x00000014281c723c */ /* 0x000fe200000810d0 */
[----:B------:R-:W-:-:S02]  /*262d0*/  IMAD.MOV.U32 R22, RZ, RZ, R34 ;  /* 0x000000ffff167224 */ /* 0x000fc400078e0022 */
[----:B------:R-:W-:-:S03]  /*262e0*/  IMAD.MOV.U32 R23, RZ, RZ, R35 ;  /* 0x000000ffff177224 */ /* 0x000fc600078e0023 */
[----:B------:R-:W-:Y:S02]  /*262f0*/  STL [R1+0x1f3c], R22 ;  /* 0x001f3c1601007387 */ /* 0x000fe40000100800 */
[-C--:B------:R-:W-:Y:S02]  /*26300*/  HMMA.1688.F32.TF32 R32, R48, R20.reuse, R144 ;  /* 0x000000143020723c */ /* 0x080fe40000081090 */
[----:B------:R-:W-:Y:S11]  /*26310*/  STL [R1+0x1f38], R23 ;  /* 0x001f381701007387 */ /* 0x000ff60000100800 */
[----:B------:R-:W-:Y:S02]  /*26320*/  @!UPT UIADD3 URZ, URZ, URZ, URZ ;  /* 0x0000003f3f3ff290 */ /* 0x000fe4000fffe03f */
        /* <DEDUP_REMOVED lines=32> */
[----:B--2---:R-:W-:Y:S03]  /*26530*/  HMMA.1688.F32.TF32 R24, R200, R20, R212 ;  /* 0x00000014c818723c */ /* 0x004fe600000810d4 */
[----:B------:R-:W-:Y:S04]  /*26540*/  STL.64 [R1+0x1120], R32 ;  /* 0x0011202001007387 */ /* 0x000fe80000100a00 */
[----:B------:R-:W-:Y:S01]  /*26550*/  STL.64 [R1+0x1128], R34 ;  /* 0x0011282201007387 */ /* 0x000fe20000100a00 */
[----:B------:R-:W-:Y:S11]  /*26560*/  MOV R116, R9 ;  /* 0x0000000900747202 */ /* 0x000ff60000000f00 */
[----:B------:R-:W-:Y:S04]  /*26570*/  @!UPT UIADD3 URZ, URZ, URZ, URZ ;  /* 0x0000003f3f3ff290 */ /* 0x000fe8000fffe03f */
[----:B------:R1:W-:Y:S04]  /*26580*/  STL.64 [R1+0x12e0], R24 ;  /* 0x0012e01801007387 */ /* 0x0003e80000100a00 */
[----:B------:R-:W-:Y:S04]  /*26590*/  STL.64 [R1+0x1230], R28 ;  /* 0x0012301c01007387 */ /* 0x000fe80000100a00 */
[----:B------:R2:W-:Y:S04]  /*265a0*/  STL.64 [R1+0x1238], R30 ;  /* 0x0012381e01007387 */ /* 0x0005e80000100a00 */
[----:B------:R-:W-:Y:S04]  /*265b0*/  STL [R1+0x12e8], R26 ;  /* 0x0012e81a01007387 */ /* 0x000fe80000100800 */
[----:B------:R-:W3:Y:S01]  /*265c0*/  LDL.LU R9, [R1+0x1fb4] ;  /* 0x001fb40001097983 */ /* 0x000ee20000300800 */
[----:B------:R-:W-:-:S02]  /*265d0*/  IMAD.MOV.U32 R117, RZ, RZ, R13 ;  /* 0x000000ffff757224 */ /* 0x000fc400078e000d */
[----:B------:R-:W-:Y:S01]  /*265e0*/  IMAD.MOV.U32 R118, RZ, RZ, R12 ;  /* 0x000000ffff767224 */ /* 0x000fe200078e000c */
[----:B------:R-:W4:Y:S01]  /*265f0*/  LDL.LU R13, [R1+0x1fb0] ;  /* 0x001fb000010d7983 */ /* 0x000f220000300800 */
[----:B------:R-:W-:-:S03]  /*26600*/  IMAD.MOV.U32 R113, RZ, RZ, R8 ;  /* 0x000000ffff717224 */ /* 0x000fc600078e0008 */
[----:B------:R-:W2:Y:S04]  /*26610*/  LDL.LU R12, [R1+0x1fac] ;  /* 0x001fac00010c7983 */ /* 0x000ea80000300800 */
[----:B------:R-:W2:Y:S04]  /*26620*/  LDL.LU R119, [R1+0x6c] ;  /* 0x00006c0001777983 */ /* 0x000ea80000300800 */
[----:B------:R-:W2:Y:S04]  /*26630*/  LDL.LU R112, [R1+0x80] ;  /* 0x0000800001707983 */ /* 0x000ea80000300800 */
[----:B------:R-:W2:Y:S01]  /*26640*/  LDL.LU R8, [R1+0x1fa8] ;  /* 0x001fa80001087983 */ /* 0x000ea20000300800 */
[----:B---3--:R-:W-:-:S03]  /*26650*/  IMAD.MOV.U32 R114, RZ, RZ, R9 ;  /* 0x000000ffff727224 */ /* 0x008fc600078e0009 */
[----:B------:R-:W3:Y:S01]  /*26660*/  LDL.LU R9, [R1+0x1fa4] ;  /* 0x001fa40001097983 */ /* 0x000ee20000300800 */
[----:B----4-:R-:W-:-:S03]  /*26670*/  IMAD.MOV.U32 R115, RZ, RZ, R13 ;  /* 0x000000ffff737224 */ /* 0x010fc600078e000d */
[----:B------:R-:W4:Y:S01]  /*26680*/  LDL.LU R13, [R1+0x1fa0] ;  /* 0x001fa000010d7983 */ /* 0x000f220000300800 */
[----:B--2---:R-:W-:-:S03]  /*26690*/  MOV R120, R12 ;  /* 0x0000000c00787202 */ /* 0x004fc60000000f00 */
[----:B------:R-:W2:Y:S04]  /*266a0*/  LDL.LU R12, [R1+0x1f9c] ;  /* 0x001f9c00010c7983 */ /* 0x000ea80000300800 */
[----:B------:R-:W2:Y:S04]  /*266b0*/  LDL.LU R121, [R1+0xa4] ;  /* 0x0000a40001797983 */ /* 0x000ea80000300800 */
[----:B------:R-:W2:Y:S01]  /*266c0*/  LDL.LU R122, [R1+0xa8] ;  /* 0x0000a800017a7983 */ /* 0x000ea20000300800 */
[----:B------:R-:W-:-:S03]  /*266d0*/  IMAD.MOV.U32 R123, RZ, RZ, R8 ;  /* 0x000000ffff7b7224 */ /* 0x000fc600078e0008 */
[----:B------:R-:W2:Y:S01]  /*266e0*/  LDL.LU R8, [R1+0x1f98] ;  /* 0x001f980001087983 */ /* 0x000ea20000300800 */
[----:B---3--:R-:W-:-:S03]  /*266f0*/  IMAD.MOV.U32 R140, RZ, RZ, R9 ;  /* 0x000000ffff8c7224 */ /* 0x008fc600078e0009 */
[----:B------:R-:W3:Y:S01]  /*26700*/  LDL.LU R9, [R1+0x1f94] ;  /* 0x001f940001097983 */ /* 0x000ee20000300800 */
[----:B----4-:R-:W-:-:S03]  /*26710*/  IMAD.MOV.U32 R141, RZ, RZ, R13 ;  /* 0x000000ffff8d7224 */ /* 0x010fc600078e000d */
[----:B------:R-:W4:Y:S01]  /*26720*/  LDL.LU R13, [R1+0x1f90] ;  /* 0x001f9000010d7983 */ /* 0x000f220000300800 */
[----:B--2---:R-:W-:-:S03]  /*26730*/  IMAD.MOV.U32 R142, RZ, RZ, R12 ;  /* 0x000000ffff8e7224 */ /* 0x004fc600078e000c */
[----:B------:R-:W4:Y:S04]  /*26740*/  LDL.LU R12, [R1+0x1f8c] ;  /* 0x001f8c00010c7983 */ /* 0x000f280000300800 */
[----:B------:R-:W2:Y:S04]  /*26750*/  LDL.LU R143, [R1+0xec] ;  /* 0x0000ec00018f7983 */ /* 0x000ea80000300800 */
[----:B------:R-:W2:Y:S01]  /*26760*/  LDL.LU R144, [R1+0x1a0] ;  /* 0x0001a00001907983 */ /* 0x000ea20000300800 */
[----:B------:R-:W-:-:S03]  /*26770*/  MOV R147, R8 ;  /* 0x0000000800937202 */ /* 0x000fc60000000f00 */
[----:B------:R-:W2:Y:S01]  /*26780*/  LDL.LU R145, [R1+0x1a4] ;  /* 0x0001a40001917983 */ /* 0x000ea20000300800 */
[----:B---3--:R-:W-:-:S03]  /*26790*/  IMAD.MOV.U32 R146, RZ, RZ, R9 ;  /* 0x000000ffff927224 */ /* 0x008fc600078e0009 */
[----:B------:R-:W3:Y:S04]  /*267a0*/  LDL.LU R9, [R1+0x1f88] ;  /* 0x001f880001097983 */ /* 0x000ee80000300800 */
[----:B------:R-:W3:Y:S04]  /*267b0*/  LDL.LU R8, [R1+0x1f84] ;  /* 0x001f840001087983 */ /* 0x000ee80000300800 */
        /* <DEDUP_REMOVED lines=36> */
[----:B-1----:R-:W-:-:S05]  /*26a00*/  IMAD.MOV.U32 R24, RZ, RZ, R27 ;  /* 0x000000ffff187224 */ /* 0x002fca00078e001b */
[----:B------:R2:W-:Y:S01]  /*26a10*/  STL [R1+0x1ca4], R24 ;  /* 0x001ca41801007387 */ /* 0x0005e20000100800 */
[----:B------:R-:W-:Y:S03]  /*26a20*/  HMMA.1688.F32.TF32 R28, R204, R20, R152 ;  /* 0x00000014cc1c723c */ /* 0x000fe60000081098 */
[----:B------:R-:W-:Y:S11]  /*26a30*/  LDSM.16.M88.4 R152, [R5+0x47000] ;  /* 0x047000000598783b */ /* 0x000ff60000000200 */
[----:B------:R-:W-:Y:S09]  /*26a40*/  @!UPT UIADD3 URZ, URZ, URZ, URZ ;  /* 0x0000003f3f3ff290 */ /* 0x000ff2000fffe03f */
[----:B------:R-:W-:Y:S04]  /*26a50*/  STL.64 [R1+0x1360], R28 ;  /* 0x0013601c01007387 */ /* 0x000fe80000100a00 */
[----:B------:R-:W-:Y:S01]  /*26a60*/  STL.64 [R1+0x1368], R30 ;  /* 0x0013681e01007387 */ /* 0x000fe20000100a00 */
[-C--:B--2---:R-:W-:Y:S11]  /*26a70*/  HMMA.1688.F32.TF32 R24, R36, R16.reuse, R80 ;  /* 0x000000102418723c */ /* 0x084ff60000081050 */
[----:B------:R-:W-:Y:S11]  /*26a80*/  @!UPT UIADD3 URZ, URZ, URZ, URZ ;  /* 0x0000003f3f3ff290 */ /* 0x000ff6000fffe03f */
[----:B------:R-:W-:Y:S02]  /*26a90*/  @!UPT UIADD3 URZ, URZ, URZ, URZ ;  /* 0x0000003f3f3ff290 */ /* 0x000fe4000fffe03f */
[----:B------:R-:W-:Y:S02]  /*26aa0*/  IMAD.MOV.U32 R22, RZ, RZ, R24 ;  /* 0x000000ffff167224 */ /* 0x000fe400078e0018 */
[----:B------:R-:W-:Y:S02]  /*26ab0*/  IMAD.MOV.U32 R23, RZ, RZ, R25 ;  /* 0x000000ffff177224 */ /* 0x000fe400078e0019 */
[----:B------:R-:W-:Y:S01]  /*26ac0*/  IMAD.MOV.U32 R18, RZ, RZ, R26 ;  /* 0x000000ffff127224 */ /* 0x000fe200078e001a */
[----:B------:R-:W-:Y:S01]  /*26ad0*/  STL [R1+0x1f54], R22 ;  /* 0x001f541601007387 */ /* 0x000fe20000100800 */
[----:B------:R-:W-:Y:S02]  /*26ae0*/  IMAD.MOV.U32 R19, RZ, RZ, R27 ;  /* 0x000000ffff137224 */ /* 0x000fe400078e001b */
[-C--:B---3--:R-:W-:Y:S01]  /*26af0*/  HMMA.1688.F32.TF32 R24, R40, R16.reuse, R72 ;  /* 0x000000102818723c */ /* 0x088fe20000081048 */
[----:B------:R1:W-:Y:S07]  /*26b00*/  STL [R1+0x1f50], R23 ;  /* 0x001f501701007387 */ /* 0x0003ee0000100800 */
[-C--:B-1----:R-:W-:Y:S01]  /*26b10*/  HMMA.1688.F32.TF32 R20, R44, R16.reuse, R88 ;  /* 0x000000102c14723c */ /* 0x082fe20000081058 */
[----:B------:R-:W-:Y:S04]  /*26b20*/  STL [R1+0x1f4c], R18 ;  /* 0x001f4c1201007387 */ /* 0x000fe80000100800 */
[----:B------:R-:W-:Y:S10]  /*26b30*/  STL [R1+0x1f48], R19 ;  /* 0x001f481301007387 */ /* 0x000ff40000100800 */
[----:B------:R-:W-:Y:S04]  /*26b40*/  STL.64 [R1+0x360], R24 ;  /* 0x0003601801007387 */ /* 0x000fe80000100a00 */
[----:B------:R-:W-:Y:S04]  /*26b50*/  STL.64 [R1+0x368], R26 ;  /* 0x0003681a01007387 */ /* 0x000fe80000100a00 */
[----:B------:R-:W-:Y:S04]  /*26b60*/  STL.64 [R1+0x370], R20 ;  /* 0x0003701401007387 */ /* 0x000fe80000100a00 */
[----:B------:R4:W-:Y:S02]  /*26b70*/  STL.64 [R1+0x378], R22 ;  /* 0x0003781601007387 */ /* 0x0009e40000100a00 */
[-C--:B----4-:R-:W-:Y:S02]  /*26b80*/  HMMA.1688.F32.TF32 R20, R164, R16.reuse, R12 ;  /* 0x00000010a414723c */ /* 0x090fe4000008100c */
        /* <DEDUP_REMOVED lines=14> */
[-C--:B------:R-:W-:Y:S08]  /*26c70*/  HMMA.1688.F32.TF32 R24, R172, R16.reuse, R100 ;  /* 0x00000010ac18723c */ /* 0x080ff00000081064 */
[-C--:B------:R-:W-:Y:S01]  /*26c80*/  HMMA.1688.F32.TF32 R28, R180, R16.reuse, R140 ;  /* 0x00000010b41c723c */ /* 0x080fe2000008108c */
[----:B-1----:R-:W-:Y:S06]  /*26c90*/  STL [R1+0x1f64], R10 ;  /* 0x001f640a01007387 */ /* 0x002fec0000100800 */
[----:B------:R-:W-:Y:S04]  /*26ca0*/  STL.64 [R1+0x4a0], R20 ;  /* 0x0004a01401007387 */ /* 0x000fe80000100a00 */
[----:B------:R1:W-:Y:S02]  /*26cb0*/  STL.64 [R1+0x4a8], R22 ;  /* 0x0004a81601007387 */ /* 0x0003e40000100a00 */
[-C--:B-1----:R-:W-:Y:S02]  /*26cc0*/  HMMA.1688.F32.TF32 R20, R176, R16.reuse, R144 ;  /* 0x00000010b014723c */ /* 0x082fe40000081090 */
[----:B------:R-:W-:Y:S04]  /*26cd0*/  STL [R1+0x1f60], R11 ;  /* 0x001f600b01007387 */ /* 0x000fe80000100800 */
[----:B------:R-:W-:Y:S04]  /*26ce0*/  STL.64 [R1+0x5e0], R24 ;  /* 0x0005e01801007387 */ /* 0x000fe80000100a00 */
[----:B------:R1:W-:Y:S02]  /*26cf0*/  STL.64 [R1+0x5e8], R26 ;  /* 0x0005e81a01007387 */ /* 0x0003e40000100a00 */
[-C--:B-1----:R-:W-:Y:S11]  /*26d00*/  HMMA.1688.F32.TF32 R24, R184, R16.reuse, R124 ;  /* 0x00000010b818723c */ /* 0x082ff6000008107c */
[----:B------:R-:W-:Y:S04]  /*26d10*/  STL.64 [R1+0x830], R20 ;  /* 0x0008301401007387 */ /* 0x000fe80000100a00 */
[----:B------:R1:W-:Y:S02]  /*26d20*/  STL.64 [R1+0x838], R22 ;  /* 0x0008381601007387 */ /* 0x0003e40000100a00 */
[-C--:B-1----:R-:W-:Y:S02]  /*26d30*/  HMMA.1688.F32.TF32 R20, R188, R16.reuse, R120 ;  /* 0x00000010bc14723c */ /* 0x082fe40000081078 */
[----:B------:R-:W-:Y:S04]  /*26d40*/  STL.64 [R1+0x960], R28 ;  /* 0x0009601c01007387 */ /* 0x000fe80000100a00 */
[----:B------:R1:W-:Y:S04]  /*26d50*/  STL.64 [R1+0x968], R30 ;  /* 0x0009681e01007387 */ /* 0x0003e80000100a00 */
[----:B------:R-:W-:Y:S04]  /*26d60*/  STL.64 [R1+0xd10], R24 ;  /* 0x000d101801007387 */ /* 0x000fe80000100a00 */
[----:B------:R2:W-:Y:S01]  /*26d70*/  STL.64 [R1+0xd18], R26 ;  /* 0x000d181a01007387 */ /* 0x0005e20000100a00 */
[-C--:B-1----:R-:W-:Y:S08]  /*26d80*/  HMMA.1688.F32.TF32 R28, R192, R16.reuse, R112 ;  /* 0x00000010c01c723c */ /* 0x082ff00000081070 */
[----:B------:R-:W-:Y:S01]  /*26d90*/  STL.64 [R1+0xf00], R20 ;  /* 0x000f001401007387 */ /* 0x000fe20000100a00 */
[-C--:B--2---:R-:W-:Y:S03]  /*26da0*/  HMMA.1688.F32.TF32 R24, R196, R16.reuse, R116 ;  /* 0x00000010c418723c */ /* 0x084fe60000081074 */
[----:B------:R1:W-:Y:S05]  /*26db0*/  STL.64 [R1+0xf08], R22 ;  /* 0x000f081601007387 */ /* 0x0003ea0000100a00 */
[-C--:B-1----:R-:W-:Y:S06]  /*26dc0*/  HMMA.1688.F32.TF32 R20, R200, R16.reuse, R108 ;  /* 0x00000010c814723c */ /* 0x082fec000008106c */
[----:B------:R-:W-:Y:S04]  /*26dd0*/  STL.64 [R1+0x1010], R28 ;  /* 0x0010101c01007387 */ /* 0x000fe80000100a00 */
[----:B------:R1:W-:Y:S11]  /*26de0*/  STL.64 [R1+0x1018], R30 ;  /* 0x0010181e01007387 */ /* 0x0003f60000100a00 */
[----:B------:R-:W-:Y:S02]  /*26df0*/  @!UPT UIADD3 URZ, URZ, URZ, URZ ;  /* 0x0000003f3f3ff290 */ /* 0x000fe4000fffe03f */
[----:B------:R-:W-:Y:S04]  /*26e00*/  STL [R1+0x1220], R20 ;  /* 0x0012201401007387 */ /* 0x000fe80000100800 */
[----:B------:R2:W-:Y:S04]  /*26e10*/  STL.64 [R1+0x1170], R24 ;  /* 0x0011701801007387 */ /* 0x0005e80000100a00 */
[----:B------:R-:W-:Y:S04]  /*26e20*/  STL.64 [R1+0x1178], R26 ;  /* 0x0011781a01007387 */ /* 0x000fe80000100a00 */
[----:B------:R-:W-:Y:S04]  /*26e30*/  STL.64 [R1+0x1228], R22 ;  /* 0x0012281601007387 */ /* 0x000fe80000100a00 */
        /* <DEDUP_REMOVED lines=56> */
[----:B-1----:R-:W-:Y:S01]  /*271c0*/  HMMA.1688.F32.TF32 R28, R204, R16, R128 ;  /* 0x00000010cc1c723c */ /* 0x002fe20000081080 */
[----:B--2---:R-:W-:-:S02]  /*271d0*/  IMAD.MOV.U32 R24, RZ, RZ, R21 ;  /* 0x000000ffff187224 */ /* 0x004fc400078e0015 */
[----:B------:R-:W1:Y:S04]  /*271e0*/  LDSM.16.M88.4 R128, [R5+0x44000] ;  /* 0x044000000580783b */ /* 0x000e680000000200 */
[----:B------:R3:W-:Y:S11]  /*271f0*/  STL [R1+0x1cb8], R24 ;  /* 0x001cb81801007387 */ /* 0x0007f60000100800 */
[----:B------:R-:W-:Y:S06]  /*27200*/  @!UPT UIADD3 URZ, URZ, URZ, URZ ;  /* 0x0000003f3f3ff290 */ /* 0x000fec000fffe03f */
[----:B------:R-:W-:Y:S02]  /*27210*/  IMAD.MOV.U32 R16, RZ, RZ, R31 ;  /* 0x000000ffff107224 */ /* 0x000fe400078e001f */
[----:B------:R-:W-:-:S03]  /*27220*/  IMAD.MOV.U32 R17, RZ, RZ, R30 ;  /* 0x000000ffff117224 */ /* 0x000fc600078e001e */
[----:B------:R-:W-:Y:S04]  /*27230*/  STL [R1+0x1cb4], R16 ;  /* 0x001cb41001007387 */ /* 0x000fe80000100800 */
[----:B------:R-:W-:Y:S01]  /*27240*/  STL [R1+0x1cb0], R17 ;  /* 0x001cb01101007387 */ /* 0x000fe20000100800 */
[----:B------:R-:W-:Y:S01]  /*27250*/  IMAD.MOV.U32 R20, RZ, RZ, R29 ;  /* 0x000000ffff147224 */ /* 0x000fe200078e001d */
[----:B------:R-:W-:-:S04]  /*27260*/  MOV R21, R28 ;  /* 0x0000001c00157202 */ /* 0x000fc80000000f00 */
[----:B------:R-:W-:Y:S04]  /*27270*/  STL [R1+0x1cac], R20 ;  /* 0x001cac1401007387 */ /* 0x000fe80000100800 */
[----:B------:R2:W-:Y:S01]  /*27280*/  STL [R1+0x1ca8], R21 ;  /* 0x001ca81501007387 */ /* 0x0005e20000100800 */
[-C--:B---3--:R-:W-:Y:S08]  /*27290*/  HMMA.1688.F32.TF32 R24, R36, R12.reuse, R100 ;  /* 0x0000000c2418723c */ /* 0x088ff00000081064 */
[-C--:B--2---:R-:W-:Y:S08]  /*272a0*/  HMMA.1688.F32.TF32 R20, R48, R12.reuse, R72 ;  /* 0x0000000c3014723c */ /* 0x084ff00000081048 */
[----:B----4-:R-:W-:Y:S08]  /*272b0*/  HMMA.1688.F32.TF32 R16, R40, R12, R92 ;  /* 0x0000000c2810723c */ /* 0x010ff0000008105c */
[----:B------:R-:W-:Y:S01]  /*272c0*/  IMAD.MOV.U32 R34, RZ, RZ, R27 ;  /* 0x000000ffff227224 */ /* 0x000fe200078e001b */
[----:B------:R-:W-:Y:S01]  /*272d0*/  MOV R103, R26 ;  /* 0x0000001a00677202 */ /* 0x000fe20000000f00 */
[----:B------:R-:W-:-:S02]  /*272e0*/  IMAD.MOV.U32 R31, RZ, RZ, R25 ;  /* 0x000000ffff1f7224 */ /* 0x000fc400078e0019 */
[----:B------:R-:W-:Y:S01]  /*272f0*/  IMAD.MOV.U32 R30, RZ, RZ, R24 ;  /* 0x000000ffff1e7224 */ /* 0x000fe200078e0018 */
[----:B------:R-:W-:Y:S01]  /*27300*/  STL [R1+0x1f74], R34 ;  /* 0x001f742201007387 */ /* 0x000fe20000100800 */
[-C--:B------:R-:W-:Y:S03]  /*27310*/  HMMA.1688.F32.TF32 R24, R44, R12.reuse, R80 ;  /* 0x0000000c2c18723c */ /* 0x080fe60000081050 */
[----:B------:R-:W-:Y:S04]  /*27320*/  STL [R1+0x1f70], R103 ;  /* 0x001f706701007387 */ /* 0x000fe80000100800 */
[----:B------:R-:W-:Y:S04]  /*27330*/  STL [R1+0x1f6c], R31 ;  /* 0x001f6c1f01007387 */ /* 0x000fe80000100800 */
[----:B------:R-:W-:Y:S04]  /*27340*/  STL [R1+0x1f68], R30 ;  /* 0x001f681e01007387 */ /* 0x000fe80000100800 */
[----:B------:R-:W-:Y:S04]  /*27350*/  STL.64 [R1+0x2d0], R16 ;  /* 0x0002d01001007387 */ /* 0x000fe80000100a00 */
[----:B------:R2:W-:Y:S02]  /*27360*/  STL.64 [R1+0x2d8], R18 ;  /* 0x0002d81201007387 */ /* 0x0005e40000100a00 */
[-C--:B--2---:R-:W-:Y:S02]  /*27370*/  HMMA.1688.F32.TF32 R16, R52, R12.reuse, R88 ;  /* 0x0000000c3410723c */ /* 0x084fe40000081058 */
[----:B------:R-:W-:Y:S04]  /*27380*/  STL.64 [R1+0x2e0], R24 ;  /* 0x0002e01801007387 */ /* 0x000fe80000100a00 */
[----:B------:R2:W-:Y:S04]  /*27390*/  STL.64 [R1+0x2e8], R26 ;  /* 0x0002e81a01007387 */ /* 0x0005e80000100a00 */
[----:B------:R-:W-:Y:S04]  /*273a0*/  STL.64 [R1+0x2f0], R20 ;  /* 0x0002f01401007387 */ /* 0x000fe80000100a00 */
[----:B------:R3:W-:Y:S01]  /*273b0*/  STL.64 [R1+0x2f8], R22 ;  /* 0x0002f81601007387 */ /* 0x0007e20000100a00 */
[-C--:B--2---:R-:W-:Y:S08]  /*273c0*/  HMMA.1688.F32.TF32 R24, R164, R12.reuse, R60 ;  /* 0x0000000ca418723c */ /* 0x084ff0000008103c */
[----:B------:R-:W-:Y:S01]  /*273d0*/  STL.64 [R1+0x300], R16 ;  /* 0x0003001001007387 */ /* 0x000fe20000100a00 */
[-C--:B---3--:R-:W-:Y:S03]  /*273e0*/  HMMA.1688.F32.TF32 R20, R168, R12.reuse, R208 ;  /* 0x0000000ca814723c */ /* 0x088fe600000810d0 */
[----:B------:R2:W-:Y:S05]  /*273f0*/  STL.64 [R1+0x308], R18 ;  /* 0x0003081201007387 */ /* 0x0005ea0000100a00 */
[-C--:B--2---:R-:W-:Y:S06]  /*27400*/  HMMA.1688.F32.TF32 R16, R172, R12.reuse, R144 ;  /* 0x0000000cac10723c */ /* 0x084fec0000081090 */
[----:B------:R-:W-:Y:S04]  /*27410*/  STL.64 [R1+0x310], R24 ;  /* 0x0003101801007387 */ /* 0x000fe80000100a00 */
[----:B------:R2:W-:Y:S05]  /*27420*/  STL.64 [R1+0x318], R26 ;  /* 0x0003181a01007387 */ /* 0x0005ea0000100a00 */
[----:B------:R-:W-:Y:S04]  /*27430*/  STL.64 [R1+0x350], R20 ;  /* 0x0003501401007387 */ /* 0x000fe80000100a00 */
[----:B------:R3:W-:Y:S01]  /*27440*/  STL.64 [R1+0x358], R22 ;  /* 0x0003581601007387 */ /* 0x0007e20000100a00 */
[-C--:B--2---:R-:W-:Y:S03]  /*27450*/  HMMA.1688.F32.TF32 R24, R176, R12.reuse, R140 ;  /* 0x0000000cb018723c */ /* 0x084fe6000008108c */
[----:B------:R-:W-:Y:S05]  /*27460*/  STL.64 [R1+0x4b0], R16 ;  /* 0x0004b01001007387 */ /* 0x000fea0000100a00 */
[-C--:B---3--:R-:W-:Y:S01]  /*27470*/  HMMA.1688.F32.TF32 R20, R180, R12.reuse, R124 ;  /* 0x0000000cb414723c */ /* 0x088fe2000008107c */
[----:B------:R2:W-:Y:S07]  /*27480*/  STL.64 [R1+0x4b8], R18 ;  /* 0x0004b81201007387 */ /* 0x0005ee0000100a00 */
[-C--:B--2---:R-:W-:Y:S07]  /*27490*/  HMMA.1688.F32.TF32 R16, R184, R12.reuse, R120 ;  /* 0x0000000cb810723c */ /* 0x084fee0000081078 */
[----:B------:R-:W-:Y:S04]  /*274a0*/  STL.64 [R1+0x700], R24 ;  /* 0x0007001801007387 */ /* 0x000fe80000100a00 */
[----:B------:R2:W-:Y:S04]  /*274b0*/  STL.64 [R1+0x708], R26 ;  /* 0x0007081a01007387 */ /* 0x0005e80000100a00 */
        /* <DEDUP_REMOVED lines=77> */
[-C--:B---3--:R-:W-:Y:S08]  /*27990*/  HMMA.1688.F32.TF32 R16, R200, R12.reuse, R64 ;  /* 0x0000000cc810723c */ /* 0x088ff00000081040 */
[----:B------:R-:W-:Y:S01]  /*279a0*/  HMMA.1688.F32.TF32 R12, R204, R12, R156 ;  /* 0x0000000ccc0c723c */ /* 0x000fe2000008109c */
[----:B------:R-:W-:Y:S11]  /*279b0*/  LDSM.16.M88.4 R156, [R5+0x47800] ;  /* 0x04780000059c783b */ /* 0x000ff60000000200 */
[----:B------:R-:W-:Y:S04]  /*279c0*/  @!UPT UIADD3 URZ, URZ, URZ, URZ ;  /* 0x0000003f3f3ff290 */ /* 0x000fe8000fffe03f */
[----:B------:R-:W-:Y:S02]  /*279d0*/  IMAD.MOV.U32 R3, RZ, RZ, R19 ;  /* 0x000000ffff037224 */ /* 0x000fe400078e0013 */
[----:B------:R-:W-:Y:S02]  /*279e0*/  IMAD.MOV.U32 R100, RZ, RZ, R18 ;  /* 0x000000ffff647224 */ /* 0x000fe400078e0012 */
[----:B------:R-:W-:Y:S02]  /*279f0*/  IMAD.MOV.U32 R28, RZ, RZ, R17 ;  /* 0x000000ffff1c7224 */ /* 0x000fe400078e0011 */
[----:B------:R-:W-:Y:S01]  /*27a00*/  IMAD.MOV.U32 R25, RZ, RZ, R16 ;  /* 0x000000ffff197224 */ /* 0x000fe200078e0010 */
[----:B------:R-:W-:Y:S01]  /*27a10*/  STL [R1+0x1cc8], R3 ;  /* 0x001cc80301007387 */ /* 0x000fe20000100800 */
[-C--:B--2---:R-:W-:Y:S03]  /*27a20*/  HMMA.1688.F32.TF32 R20, R36, R8.reuse, R56 ;  /* 0x000000082414723c */ /* 0x084fe60000081038 */
[----:B------:R-:W-:Y:S04]  /*27a30*/  STL [R1+0x1cc4], R100 ;  /* 0x001cc46401007387 */ /* 0x000fe80000100800 */
[----:B------:R-:W-:Y:S04]  /*27a40*/  STL [R1+0x1cc0], R28 ;  /* 0x001cc01c01007387 */ /* 0x000fe80000100800 */
[----:B------:R-:W-:Y:S04]  /*27a50*/  STL [R1+0x1cbc], R25 ;  /* 0x001cbc1901007387 */ /* 0x000fe80000100800 */
[----:B------:R-:W-:Y:S04]  /*27a60*/  STL.64 [R1+0x1210], R12 ;  /* 0x0012100c01007387 */ /* 0x000fe80000100a00 */
[----:B------:R4:W-:Y:S05]  /*27a70*/  STL.64 [R1+0x1218], R14 ;  /* 0x0012180e01007387 */ /* 0x0009ea0000100a00 */
[----:B------:R-:W-:Y:S01]  /*27a80*/  MOV R18, R20 ;  /* 0x0000001400127202 */ /* 0x000fe20000000f00 */
[----:B------:R-:W-:Y:S01]  /*27a90*/  IMAD.MOV.U32 R19, RZ, RZ, R21 ;  /* 0x000000ffff137224 */ /* 0x000fe200078e0015 */
[----:B----4-:R-:W-:Y:S01]  /*27aa0*/  HMMA.1688.F32.TF32 R12, R40, R8, R132 ;  /* 0x00000008280c723c */ /* 0x010fe20000081084 */
[----:B------:R-:W-:Y:S01]  /*27ab0*/  IMAD.MOV.U32 R27, RZ, RZ, R22 ;  /* 0x000000ffff1b7224 */ /* 0x000fe200078e0016 */
[----:B------:R-:W2:Y:S01]  /*27ac0*/  LDSM.16.M88.4 R132, [R5+0x44800] ;  /* 0x044800000584783b */ /* 0x000ea20000000200 */
[----:B------:R-:W-:-:S05]  /*27ad0*/  IMAD.MOV.U32 R26, RZ, RZ, R23 ;  /* 0x000000ffff1a7224 */ /* 0x000fca00078e0017 */
[-C--:B------:R-:W-:Y:S08]  /*27ae0*/  HMMA.1688.F32.TF32 R20, R44, R8.reuse, R92 ;  /* 0x000000082c14723c */ /* 0x080ff0000008105c */
[-C--:B------:R-:W-:Y:S07]  /*27af0*/  HMMA.1688.F32.TF32 R28, R48, R8.reuse, R80 ;  /* 0x00000008301c723c */ /* 0x080fee0000081050 */
[----:B------:R-:W-:Y:S04]  /*27b00*/  STL.64 [R1+0x230], R12 ;  /* 0x0002300c01007387 */ /* 0x000fe80000100a00 */
[----:B------:R3:W-:Y:S04]  /*27b10*/  STL.64 [R1+0x238], R14 ;  /* 0x0002380e01007387 */ /* 0x0007e80000100a00 */
[----:B------:R-:W-:Y:S04]  /*27b20*/  STL.64 [R1+0x240], R20 ;  /* 0x0002401401007387 */ /* 0x000fe80000100a00 */
[----:B------:R4:W-:Y:S01]  /*27b30*/  STL.64 [R1+0x248], R22 ;  /* 0x0002481601007387 */ /* 0x0009e20000100a00 */
[-C--:B---3--:R-:W-:Y:S08]  /*27b40*/  HMMA.1688.F32.TF32 R12, R52, R8.reuse, R72 ;  /* 0x00000008340c723c */ /* 0x088ff00000081048 */
[-C--:B----4-:R-:W-:Y:S01]  /*27b50*/  HMMA.1688.F32.TF32 R20, R164, R8.reuse, R88 ;  /* 0x00000008a414723c */ /* 0x090fe20000081058 */
[----:B------:R-:W-:Y:S04]  /*27b60*/  STL.64 [R1+0x250], R28 ;  /* 0x0002501c01007387 */ /* 0x000fe80000100a00 */
[----:B------:R-:W-:Y:S10]  /*27b70*/  STL.64 [R1+0x258], R30 ;  /* 0x0002581e01007387 */ /* 0x000ff40000100a00 */
[----:B------:R-:W-:Y:S04]  /*27b80*/  STL.64 [R1+0x280], R12 ;  /* 0x0002800c01007387 */ /* 0x000fe80000100a00 */
[----:B------:R3:W-:Y:S04]  /*27b90*/  STL.64 [R1+0x288], R14 ;  /* 0x0002880e01007387 */ /* 0x0007e80000100a00 */
[----:B------:R-:W-:Y:S04]  /*27ba0*/  STL.64 [R1+0x270], R20 ;  /* 0x0002701401007387 */ /* 0x000fe80000100a00 */
[----:B------:R4:W-:Y:S01]  /*27bb0*/  STL.64 [R1+0x278], R22 ;  /* 0x0002781601007387 */ /* 0x0009e20000100a00 */
[-C--:B---3--:R-:W-:Y:S08]  /*27bc0*/  HMMA.1688.F32.TF32 R12, R168, R8.reuse, R60 ;  /* 0x00000008a80c723c */ /* 0x088ff0000008103c */
[-C--:B----4-:R-:W-:Y:S08]  /*27bd0*/  HMMA.1688.F32.TF32 R20, R172, R8.reuse, R208 ;  /* 0x00000008ac14723c */ /* 0x090ff000000810d0 */
[-C--:B------:R-:W-:Y:S07]  /*27be0*/  HMMA.1688.F32.TF32 R28, R180, R8.reuse, R140 ;  /* 0x00000008b41c723c */ /* 0x080fee000008108c */
[----:B------:R-:W-:Y:S04]  /*27bf0*/  STL.64 [R1+0x260], R12 ;  /* 0x0002600c01007387 */ /* 0x000fe80000100a00 */
[----:B------:R3:W-:Y:S04]  /*27c00*/  STL.64 [R1+0x268], R14 ;  /* 0x0002680e01007387 */ /* 0x0007e80000100a00 */
[----:B------:R-:W-:Y:S04]  /*27c10*/  STL.64 [R1+0x330], R20 ;  /* 0x0003301401007387 */ /* 0x000fe80000100a00 */
[----:B------:R4:W-:Y:S01]  /*27c20*/  STL.64 [R1+0x338], R22 ;  /* 0x0003381601007387 */ /* 0x0009e20000100a00 */
[-C--:B---3--:R-:W-:Y:S08]  /*27c30*/  HMMA.1688.F32.TF32 R12, R176, R8.reuse, R144 ;  /* 0x00000008b00c723c */ /* 0x088ff00000081090 */
[-C--:B----4-:R-:W-:Y:S11]  /*27c40*/  HMMA.1688.F32.TF32 R20, R184, R8.reuse, R124 ;  /* 0x00000008b814723c */ /* 0x090ff6000008107c */
[----:B------:R-:W-:Y:S04]  /*27c50*/  @!UPT UIADD3 URZ, URZ, URZ, URZ ;  /* 0x0000003f3f3ff290 */ /* 0x000fe8000fffe03f */
[----:B------:R-:W-:Y:S04]  /*27c60*/  STL.64 [R1+0x510], R12 ;  /* 0x0005100c01007387 */ /* 0x000fe80000100a00 */
[----:B------:R3:W-:Y:S04]  /*27c70*/  STL.64 [R1+0x518], R14 ;  /* 0x0005180e01007387 */ /* 0x0007e80000100a00 */
[----:B------:R-:W-:Y:S04]  /*27c80*/  STL.64 [R1+0x730], R28 ;  /* 0x0007301c01007387 */ /* 0x000fe80000100a00 */
[----:B------:R4:W-:Y:S01]  /*27c90*/  STL.64 [R1+0x738], R30 ;  /* 0x0007381e01007387 */ /* 0x0009e20000100a00 */
[-C--:B---3--:R-:W-:Y:S03]  /*27ca0*/  HMMA.1688.F32.TF32 R12, R188, R8.reuse, R120 ;  /* 0x00000008bc0c723c */ /* 0x088fe60000081078 */
[----:B------:R-:W-:Y:S04]  /*27cb0*/  STL.64 [R1+0x8f0], R20 ;  /* 0x0008f01401007387 */ /* 0x000fe80000100a00 */
[----:B------:R3:W-:Y:S01]  /*27cc0*/  STL.64 [R1+0x8f8], R22 ;  /* 0x0008f81601007387 */ /* 0x0007e20000100a00 */
[-C--:B----4-:R-:W-:Y:S08]  /*27cd0*/  HMMA.1688.F32.TF32 R28, R192, R8.reuse, R112 ;  /* 0x00000008c01c723c */ /* 0x090ff00000081070 */
[-C--:B---3--:R-:W-:Y:S07]  /*27ce0*/  HMMA.1688.F32.TF32 R20, R196, R8.reuse, R116 ;  /* 0x00000008c414723c */ /* 0x088fee0000081074 */
[----:B------:R-:W-:Y:S04]  /*27cf0*/  STL.64 [R1+0x9a0], R12 ;  /* 0x0009a00c01007387 */ /* 0x000fe80000100a00 */
[----:B------:R3:W-:Y:S04]  /*27d00*/  STL.64 [R1+0x9a8], R14 ;  /* 0x0009a80e01007387 */ /* 0x0007e80000100a00 */
[----:B------:R-:W-:Y:S04]  /*27d10*/  STL.64 [R1+0xdf0], R28 ;  /* 0x000df01c01007387 */ /* 0x000fe80000100a00 */
[----:B------:R-:W-:Y:S01]  /*27d20*/  STL.64 [R1+0xdf8], R30 ;  /* 0x000df81e01007387 */ /* 0x000fe20000100a00 */
[----:B---3--:R-:W-:Y:S03]  /*27d30*/  HMMA.1688.F32.TF32 R12, R200, R8, R108 ;  /* 0x00000008c80c723c */ /* 0x008fe6000008106c */
[----:B------:R3:W-:Y:S04]  /*27d40*/  STL.64 [R1+0xf30], R20 ;  /* 0x000f301401007387 */ /* 0x0007e80000100a00 */
[----:B------:R-:W-:Y:S01]  /*27d50*/  STL.64 [R1+0xf38], R22 ;  /* 0x000f381601007387 */ /* 0x000fe20000100a00 */
[----:B------:R-:W-:-:S03]  /*27d60*/  IMAD.MOV.U32 R110, RZ, RZ, R6 ;  /* 0x000000ffff6e7224 */ /* 0x000fc600078e0006 */
[----:B------:R-:W4:Y:S01]  /*27d70*/  LDL.LU R108, [R1+0x200] ;  /* 0x00020000016c7983 */ /* 0x000f220000300800 */
[----:B------:R-:W-:-:S03]  /*27d80*/  IMAD.MOV.U32 R111, RZ, RZ, R7 ;  /* 0x000000ffff6f7224 */ /* 0x000fc600078e0007 */
[----:B------:R-:W4:Y:S04]  /*27d90*/  LDL.LU R109, [R1+0x204] ;  /* 0x00020400016d7983 */ /* 0x000f280000300800 */
        /* <DEDUP_REMOVED lines=34> */
[----:B------:R-:W1:Y:S04]  /*27fc0*/  LDL.LU R64, [R1+0x1080] ;  /* 0x0010800001407983 */ /* 0x000e680000300800 */
[----:B------:R-:W1:Y:S04]  /*27fd0*/  LDL.LU R65, [R1+0x1084] ;  /* 0x0010840001417983 */ /* 0x000e680000300800 */
[----:B------:R-:W1:Y:S04]  /*27fe0*/  LDL.LU R66, [R1+0x1088] ;  /* 0x0010880001427983 */ /* 0x000e680000300800 */
[----:B------:R-:W1:Y:S04]  /*27ff0*/  LDL.LU R67, [R1+0x108c] ;  /* 0x00108c0001437983 */ /* 0x000e680000300800 */
        /* <DEDUP_REMOVED lines=18> */
[----:B------:R-:W-:Y:S01]  /*28120*/  IMAD.MOV.U32 R16, RZ, RZ, R12 ;  /* 0x000000ffff107224 */ /* 0x000fe200078e000c */
[----:B---3--:R-:W-:Y:S01]  /*28130*/  MOV R20, R14 ;  /* 0x0000000e00147202 */ /* 0x008fe20000000f00 */
[----:B------:R-:W-:-:S02]  /*28140*/  IMAD.MOV.U32 R17, RZ, RZ, R13 ;  /* 0x000000ffff117224 */ /* 0x000fc400078e000d */
[----:B------:R-:W-:Y:S02]  /*28150*/  IMAD.MOV.U32 R21, RZ, RZ, R15 ;  /* 0x000000ffff157224 */ /* 0x000fe400078e000f */
[----:B------:R-:W-:Y:S01]  /*28160*/  HMMA.1688.F32.TF32 R12, R204, R8, R136 ;  /* 0x00000008cc0c723c */ /* 0x000fe20000081088 */
[----:B------:R-:W3:Y:S04]  /*28170*/  LDSM.16.M88.4 R136, [R5+0x45000] ;  /* 0x045000000588783b */ /* 0x000ee80000000200 */
[----:B------:R-:W-:Y:S04]  /*28180*/  STL [R1+0x1cd8], R21 ;  /* 0x001cd81501007387 */ /* 0x000fe80000100800 */
[----:B------:R-:W-:Y:S04]  /*28190*/  STL [R1+0x1cd4], R20 ;  /* 0x001cd41401007387 */ /* 0x000fe80000100800 */
[----:B------:R-:W-:Y:S04]  /*281a0*/  STL [R1+0x1cd0], R17 ;  /* 0x001cd01101007387 */ /* 0x000fe80000100800 */
[----:B------:R-:W-:Y:S07]  /*281b0*/  STL [R1+0x1ccc], R16 ;  /* 0x001ccc1001007387 */ /* 0x000fee0000100800 */
[----:B------:R-:W-:Y:S01]  /*281c0*/  IMAD.MOV.U32 R8, RZ, RZ, R13 ;  /* 0x000000ffff087224 */ /* 0x000fe200078e000d */
[----:B------:R-:W-:Y:S01]  /*281d0*/  MOV R9, R12 ;  /* 0x0000000c00097202 */ /* 0x000fe20000000f00 */
[----:B--2---:R-:W-:-:S02]  /*281e0*/  IMAD.MOV.U32 R119, RZ, RZ, R6 ;  /* 0x000000ffff777224 */ /* 0x004fc400078e0006 */
[----:B------:R-:W-:Y:S02]  /*281f0*/  IMAD.MOV.U32 R6, RZ, RZ, R15 ;  /* 0x000000ffff067224 */ /* 0x000fe400078e000f */
[----:B----4-:R-:W-:Y:S02]  /*28200*/  IMAD.MOV.U32 R118, RZ, RZ, R7 ;  /* 0x000000ffff767224 */ /* 0x010fe400078e0007 */
[----:B------:R-:W-:Y:S01]  /*28210*/  IMAD.MOV.U32 R7, RZ, RZ, R14 ;  /* 0x000000ffff077224 */ /* 0x000fe200078e000e */
[----:B------:R-:W-:Y:S04]  /*28220*/  STL [R1+0x1ce8], R6 ;  /* 0x001ce80601007387 */ /* 0x000fe80000100800 */
[----:B------:R-:W-:Y:S04]  /*28230*/  STL [R1+0x1ce4], R7 ;  /* 0x001ce40701007387 */ /* 0x000fe80000100800 */
[----:B------:R-:W-:Y:S04]  /*28240*/  STL [R1+0x1ce0], R8 ;  /* 0x001ce00801007387 */ /* 0x000fe80000100800 */
[----:B------:R2:W-:Y:S01]  /*28250*/  STL [R1+0x1cdc], R9 ;  /* 0x001cdc0901007387 */ /* 0x0005e20000100800 */
[-C--:B-1----:R-:W-:Y:S08]  /*28260*/  HMMA.1688.F32.TF32 R28, R36, R128.reuse, R64 ;  /* 0x00000080241c723c */ /* 0x082ff00000081040 */
[-C--:B--2---:R-:W-:Y:S11]  /*28270*/  HMMA.1688.F32.TF32 R8, R44, R128.reuse, R92 ;  /* 0x000000802c08723c */ /* 0x084ff6000008105c */
[----:B------:R-:W-:Y:S05]  /*28280*/  @!UPT UIADD3 URZ, URZ, URZ, URZ ;  /* 0x0000003f3f3ff290 */ /* 0x000fea000fffe03f */
[----:B------:R-:W-:Y:S01]  /*28290*/  IMAD.MOV.U32 R14, RZ, RZ, R28 ;  /* 0x000000ffff0e7224 */ /* 0x000fe200078e001c */
[----:B------:R-:W-:Y:S01]  /*282a0*/  MOV R22, R30 ;  /* 0x0000001e00167202 */ /* 0x000fe20000000f00 */
[----:B------:R-:W-:Y:S02]  /*282b0*/  IMAD.MOV.U32 R15, RZ, RZ, R29 ;  /* 0x000000ffff0f7224 */ /* 0x000fe400078e001d */
[----:B------:R-:W-:Y:S02]  /*282c0*/  IMAD.MOV.U32 R23, RZ, RZ, R31 ;  /* 0x000000ffff177224 */ /* 0x000fe400078e001f */
[-C--:B------:R-:W-:Y:S08]  /*282d0*/  HMMA.1688.F32.TF32 R28, R40, R128.reuse, R56 ;  /* 0x00000080281c723c */ /* 0x080ff00000081038 */
[-C--:B------:R-:W-:Y:S11]  /*282e0*/  HMMA.1688.F32.TF32 R32, R48, R128.reuse, R80 ;  /* 0x000000803020723c */ /* 0x080ff60000081050 */
[----:B------:R-:W-:Y:S04]  /*282f0*/  @!UPT UIADD3 URZ, URZ, URZ, URZ ;  /* 0x0000003f3f3ff290 */ /* 0x000fe8000fffe03f */
        /* <DEDUP_REMOVED lines=34> */
[----:B------:R-:W-:Y:S08]  /*28520*/  STL.64 [R1+0xc48], R34 ;  /* 0x000c482201007387 */ /* 0x000ff00000100a00 */
[----:B------:R1:W-:Y:S09]  /*28530*/  STL.64 [R1+0xe10], R28 ;  /* 0x000e101c01007387 */ /* 0x0003f20000100a00 */
[----:B------:R-:W-:-:S02]  /*28540*/  IMAD.MOV.U32 R100, RZ, RZ, R8 ;  /* 0x000000ffff647224 */ /* 0x000fc400078e0008 */
[----:B------:R-:W-:Y:S02]  /*28550*/  IMAD.MOV.U32 R25, RZ, RZ, R10 ;  /* 0x000000ffff197224 */ /* 0x000fe400078e000a */
[----:B-1----:R-:W-:Y:S02]  /*28560*/  IMAD.MOV.U32 R28, RZ, RZ, R9 ;  /* 0x000000ffff1c7224 */ /* 0x002fe400078e0009 */
[----:B------:R-:W-:Y:S02]  /*28570*/  IMAD.MOV.U32 R24, RZ, RZ, R11 ;  /* 0x000000ffff187224 */ /* 0x000fe400078e000b */
[----:B------:R-:W-:Y:S01]  /*28580*/  HMMA.1688.F32.TF32 R8, R204, R128, R160 ;  /* 0x00000080cc08723c */ /* 0x000fe200000810a0 */
[----:B------:R1:W-:Y:S04]  /*28590*/  STL.64 [R1+0xe18], R30 ;  /* 0x000e181e01007387 */ /* 0x0003e80000100a00 */
[----:B------:R-:W-:Y:S04]  /*285a0*/  STL [R1+0x1cf8], R24 ;  /* 0x001cf81801007387 */ /* 0x000fe80000100800 */
[----:B------:R-:W-:Y:S04]  /*285b0*/  STL [R1+0x1cf4], R25 ;  /* 0x001cf41901007387 */ /* 0x000fe80000100800 */
[----:B------:R-:W-:Y:S04]  /*285c0*/  STL [R1+0x1cf0], R28 ;  /* 0x001cf01c01007387 */ /* 0x000fe80000100800 */
[----:B------:R-:W-:Y:S04]  /*285d0*/  STL [R1+0x1cec], R100 ;  /* 0x001cec6401007387 */ /* 0x000fe80000100800 */
[----:B------:R-:W2:Y:S04]  /*285e0*/  LDL.LU R120, [R1+0x3a0] ;  /* 0x0003a00001787983 */ /* 0x000ea80000300800 */
        /* <DEDUP_REMOVED lines=60> */
[----:B------:R-:W3:Y:S01]  /*289b0*/  LDL.LU R63, [R1+0x4cc] ;  /* 0x0004cc00013f7983 */ /* 0x000ee20000300800 */
[-C--:B--2---:R-:W-:Y:S11]  /*289c0*/  HMMA.1688.F32.TF32 R32, R36, R132.reuse, R64 ;  /* 0x000000842420723c */ /* 0x084ff60000081040 */
[----:B------:R-:W-:Y:S11]  /*289d0*/  @!UPT UIADD3 URZ, URZ, URZ, URZ ;  /* 0x0000003f3f3ff290 */ /* 0x000ff6000fffe03f */
[----:B------:R-:W-:Y:S02]  /*289e0*/  @!UPT UIADD3 URZ, URZ, URZ, URZ ;  /* 0x0000003f3f3ff290 */ /* 0x000fe4000fffe03f */
[----:B-1----:R-:W-:Y:S01]  /*289f0*/  MOV R31, R32 ;  /* 0x00000020001f7202 */ /* 0x002fe20000000f00 */
[----:B------:R-:W-:Y:S02]  /*28a00*/  IMAD.MOV.U32 R30, RZ, RZ, R33 ;  /* 0x000000ffff1e7224 */ /* 0x000fe400078e0021 */
[----:B----4-:R-:W-:Y:S02]  /*28a10*/  IMAD.MOV.U32 R10, RZ, RZ, R34 ;  /* 0x000000ffff0a7224 */ /* 0x010fe400078e0022 */
[----:B------:R-:W-:Y:S02]  /*28a20*/  IMAD.MOV.U32 R11, RZ, RZ, R35 ;  /* 0x000000ffff0b7224 */ /* 0x000fe400078e0023 */
[-C--:B---3--:R-:W-:Y:S08]  /*28a30*/  HMMA.1688.F32.TF32 R32, R40, R132.reuse, R56 ;  /* 0x000000842820723c */ /* 0x088ff00000081038 */
[-C--:B------:R-:W-:Y:S08]  /*28a40*/  HMMA.1688.F32.TF32 R64, R44, R132.reuse, R92 ;  /* 0x000000842c40723c */ /* 0x080ff0000008105c */
[-C--:B------:R-:W-:Y:S07]  /*28a50*/  HMMA.1688.F32.TF32 R56, R48, R132.reuse, R112 ;  /* 0x000000843038723c */ /* 0x080fee0000081070 */
[----:B------:R-:W-:Y:S04]  /*28a60*/  STL.64 [R1+0xf0], R32 ;  /* 0x0000f02001007387 */ /* 0x000fe80000100a00 */
[----:B------:R1:W-:Y:S02]  /*28a70*/  STL.64 [R1+0xf8], R34 ;  /* 0x0000f82201007387 */ /* 0x0003e40000100a00 */
[-C--:B-1----:R-:W-:Y:S02]  /*28a80*/  HMMA.1688.F32.TF32 R32, R52, R132.reuse, R116 ;  /* 0x000000843420723c */ /* 0x082fe40000081074 */
[----:B------:R-:W-:Y:S04]  /*28a90*/  STL.64 [R1+0x160], R64 ;  /* 0x0001604001007387 */ /* 0x000fe80000100a00 */
[----:B------:R-:W-:Y:S04]  /*28aa0*/  STL.64 [R1+0x168], R66 ;  /* 0x0001684201007387 */ /* 0x000fe80000100a00 */
[----:B------:R-:W2:Y:S04]  /*28ab0*/  LDL.LU R112, [R1+0x1e0] ;  /* 0x0001e00001707983 */ /* 0x000ea80000300800 */
[----:B------:R-:W-:Y:S04]  /*28ac0*/  STL.64 [R1+0x130], R56 ;  /* 0x0001303801007387 */ /* 0x000fe80000100a00 */
[----:B------:R-:W-:Y:S05]  /*28ad0*/  STL.64 [R1+0x138], R58 ;  /* 0x0001383a01007387 */ /* 0x000fea0000100a00 */
[----:B------:R-:W-:Y:S04]  /*28ae0*/  STL.64 [R1+0xc0], R32 ;  /* 0x0000c02001007387 */ /* 0x000fe80000100a00 */
[----:B------:R1:W-:Y:S04]  /*28af0*/  STL.64 [R1+0xc8], R34 ;  /* 0x0000c82201007387 */ /* 0x0003e80000100a00 */
[----:B------:R-:W2:Y:S04]  /*28b00*/  LDL.LU R113, [R1+0x1e4] ;  /* 0x0001e40001717983 */ /* 0x000ea80000300800 */
[----:B------:R-:W2:Y:S01]  /*28b10*/  LDL.LU R114, [R1+0x1e8] ;  /* 0x0001e80001727983 */ /* 0x000ea20000300800 */
[----:B-1----:R-:W-:Y:S01]  /*28b20*/  HMMA.1688.F32.TF32 R32, R164, R132, R108 ;  /* 0x00000084a420723c */ /* 0x002fe2000008106c */
[----:B------:R-:W-:-:S02]  /*28b30*/  IMAD.MOV.U32 R115, RZ, RZ, R4 ;  /* 0x000000ffff737224 */ /* 0x000fc400078e0004 */
[----:B------:R-:W3:Y:S04]  /*28b40*/  LDL.LU R4, [R1+0x1f78] ;  /* 0x001f780001047983 */ /* 0x000ee80000300800 */
[----:B------:R-:W4:Y:S11]  /*28b50*/  LDL.LU R116, [R1+0x1290] ;  /* 0x0012900001747983 */ /* 0x000f360000300800 */
[----:B------:R-:W-:Y:S05]  /*28b60*/  @!UPT UIADD3 URZ, URZ, URZ, URZ ;  /* 0x0000003f3f3ff290 */ /* 0x000fea000fffe03f */
[----:B------:R-:W-:Y:S04]  /*28b70*/  STL.64 [R1+0x90], R32 ;  /* 0x0000902001007387 */ /* 0x000fe80000100a00 */
[----:B------:R1:W-:Y:S04]  /*28b80*/  STL.64 [R1+0x98], R34 ;  /* 0x0000982201007387 */ /* 0x0003e80000100a00 */
[----:B------:R-:W4:Y:S04]  /*28b90*/  LDL.LU R117, [R1+0x1294] ;  /* 0x0012940001757983 */ /* 0x000f280000300800 */
[----:B------:R-:W4:Y:S04]  /*28ba0*/  LDL.LU R118, [R1+0x1298] ;  /* 0x0012980001767983 */ /* 0x000f280000300800 */
[----:B------:R-:W4:Y:S04]  /*28bb0*/  LDL.LU R119, [R1+0x129c] ;  /* 0x00129c0001777983 */ /* 0x000f280000300800 */
[----:B------:R-:W3:Y:S04]  /*28bc0*/  LDL.LU R108, [R1+0x11c0] ;  /* 0x0011c000016c7983 */ /* 0x000ee80000300800 */
[----:B------:R-:W3:Y:S04]  /*28bd0*/  LDL.LU R109, [R1+0x11c4] ;  /* 0x0011c400016d7983 */ /* 0x000ee80000300800 */
[----:B------:R-:W3:Y:S01]  /*28be0*/  LDL.LU R110, [R1+0x11c8] ;  /* 0x0011c800016e7983 */ /* 0x000ee20000300800 */
[-C--:B-1----:R-:W-:Y:S03]  /*28bf0*/  HMMA.1688.F32.TF32 R32, R168, R132.reuse, R140 ;  /* 0x00000084a820723c */ /* 0x082fe6000008108c */
[----:B------:R-:W1:Y:S05]  /*28c00*/  LDSM.16.M88.4 R140, [R5+0x45800] ;  /* 0x04580000058c783b */ /* 0x000e6a0000000200 */
[-C--:B------:R-:W-:Y:S11]  /*28c10*/  HMMA.1688.F32.TF32 R240, R172, R132.reuse, R80 ;  /* 0x00000084acf0723c */ /* 0x080ff60000081050 */
[----:B------:R-:W-:Y:S04]  /*28c20*/  @!UPT UIADD3 URZ, URZ, URZ, URZ ;  /* 0x0000003f3f3ff290 */ /* 0x000fe8000fffe03f */
[----:B------:R-:W-:Y:S04]  /*28c30*/  STL.64 [R1], R32 ;  /* 0x0000002001007387 */ /* 0x000fe80000100a00 */
[----:B------:R1:W-:Y:S01]  /*28c40*/  STL.64 [R1+0x8], R34 ;  /* 0x0000082201007387 */ /* 0x0003e20000100a00 */
[-C--:B------:R-:W-:Y:S08]  /*28c50*/  HMMA.1688.F32.TF32 R64, R180, R132.reuse, R88 ;  /* 0x00000084b440723c */ /* 0x080ff00000081058 */
[-C--:B-1----:R-:W-:Y:S08]  /*28c60*/  HMMA.1688.F32.TF32 R32, R176, R132.reuse, R72 ;  /* 0x00000084b020723c */ /* 0x082ff00000081048 */
[-C--:B------:R-:W-:Y:S01]  /*28c70*/  HMMA.1688.F32.TF32 R56, R184, R132.reuse, R60 ;  /* 0x00000084b838723c */ /* 0x080fe2000008103c */
[----:B------:R-:W-:Y:S04]  /*28c80*/  STL.64 [R1+0x1d70], R242 ;  /* 0x001d70f201007387 */ /* 0x000fe80000100a00 */
[----:B------:R-:W-:Y:S10]  /*28c90*/  STL.64 [R1+0x1d68], R240 ;  /* 0x001d68f001007387 */ /* 0x000ff40000100a00 */
[----:B------:R-:W-:Y:S04]  /*28ca0*/  STL.64 [R1+0x2b0], R32 ;  /* 0x0002b02001007387 */ /* 0x000fe80000100a00 */
[----:B------:R1:W-:Y:S01]  /*28cb0*/  STL.64 [R1+0x2b8], R34 ;  /* 0x0002b82201007387 */ /* 0x0003e20000100a00 */
[-C--:B------:R-:W-:Y:S03]  /*28cc0*/  HMMA.1688.F32.TF32 R60, R192, R132.reuse, R144 ;  /* 0x00000084c03c723c */ /* 0x080fe60000081090 */
[----:B------:R-:W-:Y:S05]  /*28cd0*/  STL.64 [R1+0x4d0], R64 ;  /* 0x0004d04001007387 */ /* 0x000fea0000100a00 */
[-C--:B-1----:R-:W-:Y:S01]  /*28ce0*/  HMMA.1688.F32.TF32 R32, R188, R132.reuse, R208 ;  /* 0x00000084bc20723c */ /* 0x082fe200000810d0 */
[----:B------:R-:W-:Y:S04]  /*28cf0*/  STL.64 [R1+0x4d8], R66 ;  /* 0x0004d84201007387 */ /* 0x000fe80000100a00 */
[----:B------:R-:W-:Y:S04]  /*28d00*/  STL.64 [R1+0x690], R56 ;  /* 0x0006903801007387 */ /* 0x000fe80000100a00 */
[----:B------:R1:W-:Y:S02]  /*28d10*/  STL.64 [R1+0x698], R58 ;  /* 0x0006983a01007387 */ /* 0x0003e40000100a00 */
[-C--:B-1----:R-:W-:Y:S11]  /*28d20*/  HMMA.1688.F32.TF32 R56, R196, R132.reuse, R124 ;  /* 0x00000084c438723c */ /* 0x082ff6000008107c */
[----:B------:R-:W-:Y:S01]  /*28d30*/  @!UPT UIADD3 URZ, URZ, URZ, URZ ;  /* 0x0000003f3f3ff290 */ /* 0x000fe2000fffe03f */
[----:B------:R-:W-:Y:S04]  /*28d40*/  STL.64 [R1+0x820], R32 ;  /* 0x0008202001007387 */ /* 0x000fe80000100a00 */
[----:B------:R1:W-:Y:S04]  /*28d50*/  STL.64 [R1+0x828], R34 ;  /* 0x0008282201007387 */ /* 0x0003e80000100a00 */
[----:B------:R-:W-:Y:S01]  /*28d60*/  STL.64 [R1+0x920], R60 ;  /* 0x0009203c01007387 */ /* 0x000fe20000100a00 */
[-C--:B-1----:R-:W-:Y:S03]  /*28d70*/  HMMA.1688.F32.TF32 R32, R200, R132.reuse, R120 ;  /* 0x00000084c820723c */ /* 0x082fe60000081078 */
[----:B------:R-:W-:Y:S04]  /*28d80*/  STL.64 [R1+0x928], R62 ;  /* 0x0009283e01007387 */ /* 0x000fe80000100a00 */
[----:B------:R-:W-:Y:S04]  /*28d90*/  STL.64 [R1+0xcf0], R56 ;  /* 0x000cf03801007387 */ /* 0x000fe80000100a00 */
[----:B------:R2:W-:Y:S11]  /*28da0*/  STL.64 [R1+0xcf8], R58 ;  /* 0x000cf83a01007387 */ /* 0x0005f60000100a00 */
[----:B------:R-:W-:Y:S02]  /*28db0*/  @!UPT UIADD3 URZ, URZ, URZ, URZ ;  /* 0x0000003f3f3ff290 */ /* 0x000fe4000fffe03f */
[----:B------:R-:W-:Y:S02]  /*28dc0*/  IMAD.MOV.U32 R101, RZ, RZ, R33 ;  /* 0x000000ffff657224 */ /* 0x000fe400078e0021 */
[----:B------:R-:W-:Y:S02]  /*28dd0*/  IMAD.MOV.U32 R33, RZ, RZ, R35 ;  /* 0x000000ffff217224 */ /* 0x000fe400078e0023 */
[----:B------:R-:W-:Y:S01]  /*28de0*/  IMAD.MOV.U32 R29, RZ, RZ, R34 ;  /* 0x000000ffff1d7224 */ /* 0x000fe200078e0022 */
[----:B------:R-:W-:Y:S02]  /*28df0*/  MOV R252, R32 ;  /* 0x0000002000fc7202 */ /* 0x000fe40000000f00 */
[----:B------:R-:W-:Y:S04]  /*28e00*/  STL [R1+0x1d08], R33 ;  /* 0x001d082101007387 */ /* 0x000fe80000100800 */
[----:B------:R-:W-:Y:S04]  /*28e10*/  STL [R1+0x1d04], R29 ;  /* 0x001d041d01007387 */ /* 0x000fe80000100800 */
[----:B------:R-:W-:Y:S04]  /*28e20*/  STL [R1+0x1d00], R101 ;  /* 0x001d006501007387 */ /* 0x000fe80000100800 */
[----:B------:R-:W-:Y:S01]  /*28e30*/  STL [R1+0x1cfc], R252 ;  /* 0x001cfcfc01007387 */ /* 0x000fe20000100800 */
[----:B--2---:R-:W-:Y:S11]  /*28e40*/  HMMA.1688.F32.TF32 R56, R204, R132, R112 ;  /* 0x00000084cc38723c */ /* 0x004ff60000081070 */
[----:B------:R-:W-:Y:S11]  /*28e50*/  @!UPT UIADD3 URZ, URZ, URZ, URZ ;  /* 0x0000003f3f3ff290 */ /* 0x000ff6000fffe03f */
[----:B------:R-:W-:Y:S01]  /*28e60*/  @!UPT UIADD3 URZ, URZ, URZ, URZ ;  /* 0x0000003f3f3ff290 */ /* 0x000fe2000fffe03f */
[----:B------:R4:W-:Y:S01]  /*28e70*/  STL.64 [R1+0xfd0], R56 ;  /* 0x000fd03801007387 */ /* 0x0009e20000100a00 */
[----:B------:R-:W-:Y:S02]  /*28e80*/  IMAD.MOV.U32 R129, RZ, RZ, R58 ;  /* 0x000000ffff817224 */ /* 0x000fe400078e003a */
[----:B------:R-:W-:Y:S02]  /*28e90*/  IMAD.MOV.U32 R128, RZ, RZ, R59 ;  /* 0x000000ffff807224 */ /* 0x000fe400078e003b */
[-C--:B----4-:R-:W-:Y:S01]  /*28ea0*/  HMMA.1688.F32.TF32 R56, R36, R136.reuse, R116 ;  /* 0x000000882438723c */ /* 0x090fe20000081074 */
[----:B---3--:R-:W-:Y:S02]  /*28eb0*/  IMAD.MOV.U32 R111, RZ, RZ, R4 ;  /* 0x000000ffff6f7224 */ /* 0x008fe400078e0004 */
[----:B------:R-:W-:Y:S11]  /*28ec0*/  STL [R1+0x1d10], R128 ;  /* 0x001d108001007387 */ /* 0x000ff60000100800 */
[----:B------:R-:W-:Y:S10]  /*28ed0*/  @!UPT UIADD3 URZ, URZ, URZ, URZ ;  /* 0x0000003f3f3ff290 */ /* 0x000ff4000fffe03f */
[----:B------:R-:W-:Y:S01]  /*28ee0*/  MOV R35, R56 ;  /* 0x0000003800237202 */ /* 0x000fe20000000f00 */
[----:B------:R-:W-:Y:S02]  /*28ef0*/  IMAD.MOV.U32 R102, RZ, RZ, R57 ;  /* 0x000000ffff667224 */ /* 0x000fe400078e0039 */
[----:B------:R-:W-:Y:S02]  /*28f00*/  IMAD.MOV.U32 R132, RZ, RZ, R58 ;  /* 0x000000ffff847224 */ /* 0x000fe400078e003a */
[----:B------:R-:W-:Y:S02]  /*28f10*/  IMAD.MOV.U32 R4, RZ, RZ, R59 ;  /* 0x000000ffff047224 */ /* 0x000fe400078e003b */
[-C--:B------:R-:W-:Y:S01]  /*28f20*/  HMMA.1688.F32.TF32 R56, R40, R136.reuse, R108 ;  /* 0x000000882838723c */ /* 0x080fe2000008106c */
[----:B------:R-:W-:Y:S04]  /*28f30*/  STL [R1+0x1d0c], R129 ;  /* 0x001d0c8101007387 */ /* 0x000fe80000100800 */
[----:B------:R-:W2:Y:S11]  /*28f40*/  LDL.LU R124, [R1+0x430] ;  /* 0x00043000017c7983 */ /* 0x000eb60000300800 */
[----:B------:R-:W-:Y:S07]  /*28f50*/  @!UPT UIADD3 URZ, URZ, URZ, URZ ;  /* 0x0000003f3f3ff290 */ /* 0x000fee000fffe03f */
[----:B------:R1:W-:Y:S04]  /*28f60*/  STL.64 [R1+0xe0], R56 ;  /* 0x0000e03801007387 */ /* 0x0003e80000100a00 */
        /* <DEDUP_REMOVED lines=34> */
[----:B---3--:R-:W3:Y:S04]  /*29190*/  LDL.LU R58, [R1+0xbe8] ;  /* 0x000be800013a7983 */ /* 0x008ee80000300800 */
        /* <DEDUP_REMOVED lines=17> */
[-C--:B--2---:R-:W-:Y:S08]  /*292b0*/  HMMA.1688.F32.TF32 R64, R48, R136.reuse, R116 ;  /* 0x000000883040723c */ /* 0x084ff00000081074 */
[-C--:B----4-:R-:W-:Y:S01]  /*292c0*/  HMMA.1688.F32.TF32 R68, R44, R136.reuse, R112 ;  /* 0x000000882c44723c */ /* 0x090fe20000081070 */
[----:B------:R-:W2:Y:S11]  /*292d0*/  LDL.LU R112, [R1+0x320] ;  /* 0x0003200001707983 */ /* 0x000eb60000300800 */
[----:B------:R-:W-:Y:S11]  /*292e0*/  @!UPT UIADD3 URZ, URZ, URZ, URZ ;  /* 0x0000003f3f3ff290 */ /* 0x000ff6000fffe03f */
[----:B------:R-:W-:Y:S04]  /*292f0*/  STL.64 [R1+0x150], R68 ;  /* 0x0001504401007387 */ /* 0x000fe80000100a00 */
[----:B------:R-:W-:Y:S04]  /*29300*/  STL.64 [R1+0x158], R70 ;  /* 0x0001584601007387 */ /* 0x000fe80000100a00 */
[----:B------:R-:W-:Y:S04]  /*29310*/  STL.64 [R1+0x120], R64 ;  /* 0x0001204001007387 */ /* 0x000fe80000100a00 */
[----:B------:R1:W-:Y:S04]  /*29320*/  STL.64 [R1+0x128], R66 ;  /* 0x0001284201007387 */ /* 0x0003e80000100a00 */
[----:B------:R-:W2:Y:S04]  /*29330*/  LDL.LU R113, [R1+0x324] ;  /* 0x0003240001717983 */ /* 0x000ea80000300800 */
[----:B------:R-:W2:Y:S04]  /*29340*/  LDL.LU R114, [R1+0x328] ;  /* 0x0003280001727983 */ /* 0x000ea80000300800 */
[----:B------:R-:W2:Y:S01]  /*29350*/  LDL.LU R115, [R1+0x32c] ;  /* 0x00032c0001737983 */ /* 0x000ea20000300800 */
[-C--:B-1----:R-:W-:Y:S03]  /*29360*/  HMMA.1688.F32.TF32 R64, R52, R136.reuse, R108 ;  /* 0x000000883440723c */ /* 0x082fe6000008106c */
[----:B------:R-:W4:Y:S04]  /*29370*/  LDL.LU R116, [R1+0x1390] ;  /* 0x0013900001747983 */ /* 0x000f280000300800 */
[----:B------:R-:W4:Y:S04]  /*29380*/  LDL.LU R117, [R1+0x1394] ;  /* 0x0013940001757983 */ /* 0x000f280000300800 */
[----:B------:R-:W4:Y:S04]  /*29390*/  LDL.LU R118, [R1+0x1398] ;  /* 0x0013980001767983 */ /* 0x000f280000300800 */
[----:B------:R-:W4:Y:S04]  /*293a0*/  LDL.LU R119, [R1+0x139c] ;  /* 0x00139c0001777983 */ /* 0x000f280000300800 */
[----:B------:R-:W2:Y:S04]  /*293b0*/  LDL.LU R108, [R1+0x1280] ;  /* 0x00128000016c7983 */ /* 0x000ea80000300800 */
[----:B------:R-:W-:Y:S04]  /*293c0*/  STL.64 [R1+0xb0], R64 ;  /* 0x0000b04001007387 */ /* 0x000fe80000100a00 */
[----:B------:R-:W-:Y:S04]  /*293d0*/  STL.64 [R1+0xb8], R66 ;  /* 0x0000b84201007387 */ /* 0x000fe80000100a00 */
[----:B------:R-:W2:Y:S04]  /*293e0*/  LDL.LU R109, [R1+0x1284] ;  /* 0x00128400016d7983 */ /* 0x000ea80000300800 */
[----:B------:R-:W2:Y:S04]  /*293f0*/  LDL.LU R110, [R1+0x1288] ;  /* 0x00128800016e7983 */ /* 0x000ea80000300800 */
[----:B------:R-:W2:Y:S01]  /*29400*/  LDL.LU R111, [R1+0x128c] ;  /* 0x00128c00016f7983 */ /* 0x000ea20000300800 */
[-C--:B------:R-:W-:Y:S08]  /*29410*/  HMMA.1688.F32.TF32 R248, R168, R136.reuse, R92 ;  /* 0x00000088a8f8723c */ /* 0x080ff0000008105c */
[-C--:B---3--:R-:W-:Y:S11]  /*29420*/  HMMA.1688.F32.TF32 R56, R164, R136.reuse, R56 ;  /* 0x00000088a438723c */ /* 0x088ff60000081038 */
[----:B------:R-:W-:Y:S04]  /*29430*/  @!UPT UIADD3 URZ, URZ, URZ, URZ ;  /* 0x0000003f3f3ff290 */ /* 0x000fe8000fffe03f */
[----:B------:R-:W-:Y:S08]  /*29440*/  STL [R1+0x1d84], R248 ;  /* 0x001d84f801007387 */ /* 0x000ff00000100800 */
[----:B------:R-:W-:Y:S04]  /*29450*/  STL.64 [R1+0x20], R56 ;  /* 0x0000203801007387 */ /* 0x000fe80000100a00 */
[----:B------:R1:W-:Y:S02]  /*29460*/  STL.64 [R1+0x28], R58 ;  /* 0x0000283a01007387 */ /* 0x0003e40000100a00 */
[-C--:B-1----:R-:W-:Y:S02]  /*29470*/  HMMA.1688.F32.TF32 R56, R172, R136.reuse, R80 ;  /* 0x00000088ac38723c */ /* 0x082fe40000081050 */
[----:B------:R-:W-:Y:S04]  /*29480*/  STL [R1+0x1d80], R249 ;  /* 0x001d80f901007387 */ /* 0x000fe80000100800 */
[----:B------:R-:W-:Y:S04]  /*29490*/  STL [R1+0x1d7c], R250 ;  /* 0x001d7cfa01007387 */ /* 0x000fe80000100800 */
[----:B------:R-:W-:Y:S11]  /*294a0*/  STL [R1+0x1d78], R251 ;  /* 0x001d78fb01007387 */ /* 0x000ff60000100800 */
[----:B------:R-:W-:Y:S02]  /*294b0*/  @!UPT UIADD3 URZ, URZ, URZ, URZ ;  /* 0x0000003f3f3ff290 */ /* 0x000fe4000fffe03f */
[----:B------:R-:W-:Y:S04]  /*294c0*/  STL.64 [R1+0x1d90], R58 ;  /* 0x001d903a01007387 */ /* 0x000fe80000100a00 */
[----:B------:R1:W-:Y:S02]  /*294d0*/  STL.64 [R1+0x1d88], R56 ;  /* 0x001d883801007387 */ /* 0x0003e40000100a00 */
[-C--:B-1----:R-:W-:Y:S08]  /*294e0*/  HMMA.1688.F32.TF32 R56, R176, R136.reuse, R72 ;  /* 0x00000088b038723c */ /* 0x082ff00000081048 */
[-C--:B------:R-:W-:Y:S08]  /*294f0*/  HMMA.1688.F32.TF32 R64, R180, R136.reuse, R88 ;  /* 0x00000088b440723c */ /* 0x080ff00000081058 */
[-C--:B------:R-:W-:Y:S07]  /*29500*/  HMMA.1688.F32.TF32 R60, R184, R136.reuse, R60 ;  /* 0x00000088b83c723c */ /* 0x080fee000008103c */
[----:B------:R-:W-:Y:S04]  /*29510*/  STL.64 [R1+0x2a0], R56 ;  /* 0x0002a03801007387 */ /* 0x000fe80000100a00 */
[----:B------:R1:W-:Y:S02]  /*29520*/  STL.64 [R1+0x2a8], R58 ;  /* 0x0002a83a01007387 */ /* 0x0003e40000100a00 */
[-C--:B-1----:R-:W-:Y:S02]  /*29530*/  HMMA.1688.F32.TF32 R56, R188, R136.reuse, R208 ;  /* 0x00000088bc38723c */ /* 0x082fe400000810d0 */
[----:B------:R-:W-:Y:S04]  /*29540*/  STL.64 [R1+0x400], R64 ;  /* 0x0004004001007387 */ /* 0x000fe80000100a00 */
[----:B------:R-:W-:Y:S04]  /*29550*/  STL.64 [R1+0x408], R66 ;  /* 0x0004084201007387 */ /* 0x000fe80000100a00 */
[----:B------:R-:W-:Y:S04]  /*29560*/  STL.64 [R1+0x600], R60 ;  /* 0x0006003c01007387 */ /* 0x000fe80000100a00 */
[----:B------:R-:W-:Y:S09]  /*29570*/  STL.64 [R1+0x608], R62 ;  /* 0x0006083e01007387 */ /* 0x000ff20000100a00 */
[----:B------:R-:W-:Y:S04]  /*29580*/  STL.64 [R1+0x770], R56 ;  /* 0x0007703801007387 */ /* 0x000fe80000100a00 */
[----:B------:R1:W-:Y:S02]  /*29590*/  STL.64 [R1+0x778], R58 ;  /* 0x0007783a01007387 */ /* 0x0003e40000100a00 */
[-C--:B-1----:R-:W-:Y:S08]  /*295a0*/  HMMA.1688.F32.TF32 R56, R200, R136.reuse, R120 ;  /* 0x00000088c838723c */ /* 0x082ff00000081078 */
[-C--:B------:R-:W-:Y:S08]  /*295b0*/  HMMA.1688.F32.TF32 R64, R192, R136.reuse, R144 ;  /* 0x00000088c040723c */ /* 0x080ff00000081090 */
[----:B------:R-:W-:Y:S08]  /*295c0*/  HMMA.1688.F32.TF32 R60, R196, R136, R124 ;  /* 0x00000088c43c723c */ /* 0x000ff0000008107c */
[----:B------:R-:W-:Y:S01]  /*295d0*/  IMAD.MOV.U32 R17, RZ, RZ, R56 ;  /* 0x000000ffff117224 */ /* 0x000fe200078e0038 */
[----:B------:R-:W-:Y:S01]  /*295e0*/  MOV R3, R58 ;  /* 0x0000003a00037202 */ /* 0x000fe20000000f00 */
[----:B------:R-:W-:-:S02]  /*295f0*/  IMAD.MOV.U32 R16, RZ, RZ, R57 ;  /* 0x000000ffff107224 */ /* 0x000fc400078e0039 */
[----:B------:R-:W-:-:S03]  /*29600*/  IMAD.MOV.U32 R133, RZ, RZ, R59 ;  /* 0x000000ffff857224 */ /* 0x000fc600078e003b */
[----:B------:R-:W-:Y:S04]  /*29610*/  STL.64 [R1+0x8e0], R64 ;  /* 0x0008e04001007387 */ /* 0x000fe80000100a00 */
[----:B------:R-:W-:Y:S04]  /*29620*/  STL.64 [R1+0x8e8], R66 ;  /* 0x0008e84201007387 */ /* 0x000fe80000100a00 */
[----:B------:R-:W-:Y:S04]  /*29630*/  STL.64 [R1+0xb80], R60 ;  /* 0x000b803c01007387 */ /* 0x000fe80000100a00 */
[----:B------:R2:W-:Y:S04]  /*29640*/  STL.64 [R1+0xb88], R62 ;  /* 0x000b883e01007387 */ /* 0x0005e80000100a00 */
[----:B------:R-:W-:Y:S04]  /*29650*/  STL [R1+0x1d20], R133 ;  /* 0x001d208501007387 */ /* 0x000fe80000100800 */
[----:B------:R-:W-:Y:S04]  /*29660*/  STL [R1+0x1d1c], R3 ;  /* 0x001d1c0301007387 */ /* 0x000fe80000100800 */
[----:B------:R-:W-:Y:S04]  /*29670*/  STL [R1+0x1d18], R16 ;  /* 0x001d181001007387 */ /* 0x000fe80000100800 */
[----:B------:R-:W-:Y:S01]  /*29680*/  STL [R1+0x1d14], R17 ;  /* 0x001d141101007387 */ /* 0x000fe20000100800 */
[----:B----4-:R-:W-:Y:S08]  /*29690*/  HMMA.1688.F32.TF32 R56, R36, R140, R116 ;  /* 0x0000008c2438723c */ /* 0x010ff00000081074 */
[----:B--2---:R-:W-:Y:S11]  /*296a0*/  HMMA.1688.F32.TF32 R60, R204, R136, R112 ;  /* 0x00000088cc3c723c */ /* 0x004ff60000081070 */
[----:B------:R-:W-:Y:S05]  /*296b0*/  @!UPT UIADD3 URZ, URZ, URZ, URZ ;  /* 0x0000003f3f3ff290 */ /* 0x000fea000fffe03f */
[----:B------:R-:W-:Y:S02]  /*296c0*/  IMAD.MOV.U32 R34, RZ, RZ, R56 ;  /* 0x000000ffff227224 */ /* 0x000fe400078e0038 */
[----:B------:R-:W-:Y:S02]  /*296d0*/  IMAD.MOV.U32 R103, RZ, RZ, R57 ;  /* 0x000000ffff677224 */ /* 0x000fe400078e0039 */
[----:B------:R-:W-:Y:S02]  /*296e0*/  IMAD.MOV.U32 R137, RZ, RZ, R58 ;  /* 0x000000ffff897224 */ /* 0x000fe400078e003a */
[----:B------:R-:W-:Y:S02]  /*296f0*/  IMAD.MOV.U32 R136, RZ, RZ, R59 ;  /* 0x000000ffff887224 */ /* 0x000fe400078e003b */
[-C--:B------:R-:W-:Y:S01]  /*29700*/  HMMA.1688.F32.TF32 R56, R40, R140.reuse, R108 ;  /* 0x0000008c2838723c */ /* 0x080fe2000008106c */
[----:B------:R1:W-:Y:S04]  /*29710*/  STL.64 [R1+0xf20], R60 ;  /* 0x000f203c01007387 */ /* 0x0003e80000100a00 */
[----:B------:R2:W-:Y:S04]  /*29720*/  STL.64 [R1+0xf28], R62 ;  /* 0x000f283e01007387 */ /* 0x0005e80000100a00 */
[----:B------:R-:W3:Y:S11]  /*29730*/  LDL.LU R116, [R1+0x4f0] ;  /* 0x0004f00001747983 */ /* 0x000ef60000300800 */
[----:B------:R-:W-:Y:S03]  /*29740*/  @!UPT UIADD3 URZ, URZ, URZ, URZ ;  /* 0x0000003f3f3ff290 */ /* 0x000fe6000fffe03f */
        /* <DEDUP_REMOVED lines=53> */
[-C--:B---3--:R-:W-:Y:S08]  /*29aa0*/  HMMA.1688.F32.TF32 R68, R44, R140.reuse, R64 ;  /* 0x0000008c2c44723c */ /* 0x088ff00000081040 */
[----:B------:R-:W-:Y:S11]  /*29ab0*/  HMMA.1688.F32.TF32 R64, R48, R140, R92 ;  /* 0x0000008c3040723c */ /* 0x000ff6000008105c */
[----:B------:R-:W-:Y:S04]  /*29ac0*/  @!UPT UIADD3 URZ, URZ, URZ, URZ ;  /* 0x0000003f3f3ff290 */ /* 0x000fe8000fffe03f */
[----:B------:R-:W-:Y:S04]  /*29ad0*/  STL.64 [R1+0x140], R68 ;  /* 0x0001404401007387 */ /* 0x000fe80000100a00 */
[----:B------:R-:W-:Y:S05]  /*29ae0*/  STL.64 [R1+0x148], R70 ;  /* 0x0001484601007387 */ /* 0x000fea0000100a00 */
[----:B----4-:R-:W-:Y:S01]  /*29af0*/  MOV R59, R64 ;  /* 0x00000040003b7202 */ /* 0x010fe20000000f00 */
[----:B------:R-:W-:-:S02]  /*29b00*/  IMAD.MOV.U32 R58, RZ, RZ, R65 ;  /* 0x000000ffff3a7224 */ /* 0x000fc400078e0041 */
[----:B------:R-:W-:Y:S02]  /*29b10*/  IMAD.MOV.U32 R57, RZ, RZ, R66 ;  /* 0x000000ffff397224 */ /* 0x000fe400078e0042 */
[----:B------:R-:W-:Y:S01]  /*29b20*/  IMAD.MOV.U32 R56, RZ, RZ, R67 ;  /* 0x000000ffff387224 */ /* 0x000fe200078e0043 */
[----:B------:R-:W-:Y:S04]  /*29b30*/  STL.64 [R1+0x1e40], R58 ;  /* 0x001e403a01007387 */ /* 0x000fe80000100a00 */
[----:B------:R1:W-:Y:S01]  /*29b40*/  STL.64 [R1+0x1e38], R56 ;  /* 0x001e383801007387 */ /* 0x0003e20000100a00 */
[-C--:B------:R-:W-:Y:S08]  /*29b50*/  HMMA.1688.F32.TF32 R240, R52, R140.reuse, R80 ;  /* 0x0000008c34f0723c */ /* 0x080ff00000081050 */
[-C--:B-1----:R-:W-:Y:S08]  /*29b60*/  HMMA.1688.F32.TF32 R56, R164, R140.reuse, R72 ;  /* 0x0000008ca438723c */ /* 0x082ff00000081048 */
[-C--:B--2---:R-:W-:Y:S08]  /*29b70*/  HMMA.1688.F32.TF32 R60, R172, R140.reuse, R60 ;  /* 0x0000008cac3c723c */ /* 0x084ff0000008103c */
[----:B------:R-:W-:Y:S08]  /*29b80*/  HMMA.1688.F32.TF32 R244, R168, R140, R88 ;  /* 0x0000008ca8f4723c */ /* 0x000ff00000081058 */
[----:B------:R-:W-:Y:S01]  /*29b90*/  MOV R250, R58 ;  /* 0x0000003a00fa7202 */ /* 0x000fe20000000f00 */
[----:B------:R-:W-:-:S02]  /*29ba0*/  IMAD.MOV.U32 R251, RZ, RZ, R59 ;  /* 0x000000fffffb7224 */ /* 0x000fc400078e003b */
[----:B------:R-:W-:Y:S02]  /*29bb0*/  IMAD.MOV.U32 R248, RZ, RZ, R56 ;  /* 0x000000fffff87224 */ /* 0x000fe400078e0038 */
[----:B------:R-:W-:Y:S01]  /*29bc0*/  IMAD.MOV.U32 R249, RZ, RZ, R57 ;  /* 0x000000fffff97224 */ /* 0x000fe200078e0039 */
[----:B------:R-:W-:Y:S04]  /*29bd0*/  STL.64 [R1+0x1da0], R242 ;  /* 0x001da0f201007387 */ /* 0x000fe80000100a00 */
[----:B------:R-:W-:Y:S04]  /*29be0*/  STL.64 [R1+0x1d98], R240 ;  /* 0x001d98f001007387 */ /* 0x000fe80000100a00 */
[----:B------:R-:W-:Y:S01]  /*29bf0*/  STL.64 [R1+0x1db0], R250 ;  /* 0x001db0fa01007387 */ /* 0x000fe20000100a00 */
[-C--:B------:R-:W-:Y:S03]  /*29c00*/  HMMA.1688.F32.TF32 R56, R176, R140.reuse, R208 ;  /* 0x0000008cb038723c */ /* 0x080fe600000810d0 */
[----:B------:R-:W-:Y:S04]  /*29c10*/  STL.64 [R1+0x1da8], R248 ;  /* 0x001da8f801007387 */ /* 0x000fe80000100a00 */
[----:B------:R-:W-:Y:S01]  /*29c20*/  STL.64 [R1+0x1dc0], R246 ;  /* 0x001dc0f601007387 */ /* 0x000fe20000100a00 */
[-C--:B------:R-:W-:Y:S03]  /*29c30*/  HMMA.1688.F32.TF32 R64, R180, R140.reuse, R144 ;  /* 0x0000008cb440723c */ /* 0x080fe60000081090 */
[----:B------:R-:W-:Y:S04]  /*29c40*/  STL.64 [R1+0x1db8], R244 ;  /* 0x001db8f401007387 */ /* 0x000fe80000100a00 */
        /* <DEDUP_REMOVED lines=13> */
[----:B------:R1:W-:Y:S05]  /*29d20*/  STL.64 [R1+0x6b8], R58 ;  /* 0x0006b83a01007387 */ /* 0x0003ea0000100a00 */
[----:B------:R2:W-:Y:S04]  /*29d30*/  STL.64 [R1+0x7f0], R64 ;  /* 0x0007f04001007387 */ /* 0x0005e80000100a00 */
[----:B------:R3:W-:Y:S01]  /*29d40*/  STL.64 [R1+0x7f8], R66 ;  /* 0x0007f84201007387 */ /* 0x0007e20000100a00 */
[----:B-1----:R-:W-:Y:S03]  /*29d50*/  HMMA.1688.F32.TF32 R56, R200, R140, R108 ;  /* 0x0000008cc838723c */ /* 0x002fe6000008106c */
        /* <DEDUP_REMOVED lines=54> */
[----:B------:R-:W-:-:S02]  /*2a0c0*/  IMAD.MOV.U32 R8, RZ, RZ, R56 ;  /* 0x000000ffff087224 */ /* 0x000fc400078e0038 */
[----:B------:R-:W-:Y:S02]  /*2a0d0*/  IMAD.MOV.U32 R9, RZ, RZ, R57 ;  /* 0x000000ffff097224 */ /* 0x000fe400078e0039 */
[----:B------:R-:W-:Y:S02]  /*2a0e0*/  IMAD.MOV.U32 R21, RZ, RZ, R58 ;  /* 0x000000ffff157224 */ /* 0x000fe400078e003a */
[----:B------:R-:W-:-:S05]  /*2a0f0*/  IMAD.MOV.U32 R20, RZ, RZ, R59 ;  /* 0x000000ffff147224 */ /* 0x000fca00078e003b */
[----:B------:R-:W-:Y:S04]  /*2a100*/  STL [R1+0x1d30], R20 ;  /* 0x001d301401007387 */ /* 0x000fe80000100800 */
[----:B------:R-:W-:Y:S04]  /*2a110*/  STL [R1+0x1d2c], R21 ;  /* 0x001d2c1501007387 */ /* 0x000fe80000100800 */
[----:B------:R-:W-:Y:S04]  /*2a120*/  STL [R1+0x1d28], R9 ;  /* 0x001d280901007387 */ /* 0x000fe80000100800 */
[----:B------:R-:W-:Y:S01]  /*2a130*/  STL [R1+0x1d24], R8 ;  /* 0x001d240801007387 */ /* 0x000fe20000100800 */
[----:B----4-:R-:W-:Y:S03]  /*2a140*/  HMMA.1688.F32.TF32 R56, R204, R140, R144 ;  /* 0x0000008ccc38723c */ /* 0x010fe60000081090 */
[----:B------:R-:W4:Y:S05]  /*2a150*/  LDSM.16.M88.4 R144, [R5+0x46000] ;  /* 0x046000000590783b */ /* 0x000f2a0000000200 */
[C---:B-1----:R-:W-:Y:S08]  /*2a160*/  HMMA.1688.F32.TF32 R60, R36.reuse, R152, R92 ;  /* 0x00000098243c723c */ /* 0x042ff0000008105c */
[----:B--2---:R-:W-:Y:S08]  /*2a170*/  HMMA.1688.F32.TF32 R240, R36, R148, R64 ;  /* 0x0000009424f0723c */ /* 0x004ff00000081040 */
[-C--:B----4-:R-:W-:Y:S08]  /*2a180*/  HMMA.1688.F32.TF32 R64, R40, R144.reuse, R72 ;  /* 0x000000902840723c */ /* 0x090ff00000081048 */
[----:B------:R-:W-:Y:S08]  /*2a190*/  HMMA.1688.F32.TF32 R244, R36, R144, R68 ;  /* 0x0000009024f4723c */ /* 0x000ff00000081044 */
[C---:B---3--:R-:W-:Y:S08]  /*2a1a0*/  HMMA.1688.F32.TF32 R68, R40.reuse, R148, R88 ;  /* 0x000000942844723c */ /* 0x048ff00000081058 */
[----:B------:R-:W-:Y:S08]  /*2a1b0*/  HMMA.1688.F32.TF32 R72, R40, R152, R208 ;  /* 0x000000982848723c */ /* 0x000ff000000810d0 */
[----:B------:R-:W-:Y:S08]  /*2a1c0*/  HMMA.1688.F32.TF32 R76, R44, R144, R120 ;  /* 0x000000902c4c723c */ /* 0x000ff00000081078 */
[-C--:B------:R-:W-:Y:S08]  /*2a1d0*/  HMMA.1688.F32.TF32 R40, R40, R156.reuse, R124 ;  /* 0x0000009c2828723c */ /* 0x080ff0000008107c */
[----:B------:R-:W-:Y:S08]  /*2a1e0*/  HMMA.1688.F32.TF32 R36, R36, R156, R80 ;  /* 0x0000009c2424723c */ /* 0x000ff00000081050 */
[C---:B------:R-:W-:Y:S01]  /*2a1f0*/  HMMA.1688.F32.TF32 R80, R44.reuse, R148, R112 ;  /* 0x000000942c50723c */ /* 0x040fe20000081070 */
[----:B------:R-:W-:Y:S04]  /*2a200*/  STL.64 [R1+0xe00], R56 ;  /* 0x000e003801007387 */ /* 0x000fe80000100a00 */
[----:B------:R-:W-:Y:S03]  /*2a210*/  STL.64 [R1+0xe08], R58 ;  /* 0x000e083a01007387 */ /* 0x000fe60000100a00 */
[C---:B------:R-:W-:Y:S01]  /*2a220*/  HMMA.1688.F32.TF32 R84, R44.reuse, R152, R116 ;  /* 0x000000982c54723c */ /* 0x040fe20000081074 */
[----:B------:R-:W-:Y:S04]  /*2a230*/  STL.64 [R1+0x1e50], R66 ;  /* 0x001e504201007387 */ /* 0x000fe80000100a00 */
[----:B------:R-:W-:Y:S04]  /*2a240*/  STL.64 [R1+0x1e48], R64 ;  /* 0x001e484001007387 */ /* 0x000fe80000100a00 */
[----:B------:R-:W-:Y:S04]  /*2a250*/  STL.64 [R1+0x1e60], R70 ;  /* 0x001e604601007387 */ /* 0x000fe80000100a00 */
[----:B------:R1:W-:Y:S04]  /*2a260*/  STL.64 [R1+0x1e58], R68 ;  /* 0x001e584401007387 */ /* 0x0003e80000100a00 */
[----:B------:R-:W-:Y:S04]  /*2a270*/  STL.64 [R1+0x1e70], R74 ;  /* 0x001e704a01007387 */ /* 0x000fe80000100a00 */
[----:B------:R2:W-:Y:S04]  /*2a280*/  STL.64 [R1+0x1e68], R72 ;  /* 0x001e684801007387 */ /* 0x0005e80000100a00 */
[----:B------:R-:W-:Y:S04]  /*2a290*/  STL.64 [R1+0x1e80], R42 ;  /* 0x001e802a01007387 */ /* 0x000fe80000100a00 */
[----:B------:R-:W-:Y:S04]  /*2a2a0*/  STL.64 [R1+0x1e78], R40 ;  /* 0x001e782801007387 */ /* 0x000fe80000100a00 */
[----:B------:R-:W-:Y:S04]  /*2a2b0*/  STL.64 [R1+0x1e90], R78 ;  /* 0x001e904e01007387 */ /* 0x000fe80000100a00 */
[----:B------:R-:W-:Y:S04]  /*2a2c0*/  STL.64 [R1+0x1e88], R76 ;  /* 0x001e884c01007387 */ /* 0x000fe80000100a00 */
[----:B------:R-:W-:Y:S04]  /*2a2d0*/  STL.64 [R1+0x1ea0], R82 ;  /* 0x001ea05201007387 */ /* 0x000fe80000100a00 */
[----:B------:R3:W-:Y:S04]  /*2a2e0*/  STL.64 [R1+0x1e98], R80 ;  /* 0x001e985001007387 */ /* 0x0007e80000100a00 */
        /* <DEDUP_REMOVED lines=59> */
[----:B------:R-:W-:Y:S04]  /*2a6a0*/  STL.64 [R1+0x1ec0], R46 ;  /* 0x001ec02e01007387 */ /* 0x000fe80000100a00 */
[----:B------:R-:W-:Y:S01]  /*2a6b0*/  STL.64 [R1+0x1eb8], R44 ;  /* 0x001eb82c01007387 */ /* 0x000fe20000100a00 */
[-C--:B--2---:R-:W-:Y:S08]  /*2a6c0*/  HMMA.1688.F32.TF32 R108, R52, R148.reuse, R108 ;  /* 0x00000094346c723c */ /* 0x084ff0000008106c */
[C---:B---3--:R-:W-:Y:S08]  /*2a6d0*/  HMMA.1688.F32.TF32 R92, R48.reuse, R148, R92 ;  /* 0x00000094305c723c */ /* 0x048ff0000008105c */
[C---:B----4-:R-:W-:Y:S08]  /*2a6e0*/  HMMA.1688.F32.TF32 R88, R48.reuse, R144, R88 ;  /* 0x000000903058723c */ /* 0x050ff00000081058 */
[C---:B------:R-:W-:Y:S08]  /*2a6f0*/  HMMA.1688.F32.TF32 R96, R48.reuse, R152, R96 ;  /* 0x000000983060723c */ /* 0x040ff00000081060 */
[----:B------:R-:W-:Y:S07]  /*2a700*/  HMMA.1688.F32.TF32 R48, R48, R156, R236 ;  /* 0x0000009c3030723c */ /* 0x000fee00000810ec */
[----:B------:R-:W-:Y:S01]  /*2a710*/  STL.64 [R1+0x1de0], R90 ;  /* 0x001de05a01007387 */ /* 0x000fe20000100a00 */
[C---:B------:R-:W-:Y:S03]  /*2a720*/  HMMA.1688.F32.TF32 R104, R52.reuse, R144, R104 ;  /* 0x000000903468723c */ /* 0x040fe60000081068 */
[----:B------:R2:W-:Y:S05]  /*2a730*/  STL.64 [R1+0x1dd8], R88 ;  /* 0x001dd85801007387 */ /* 0x0005ea0000100a00 */
[C---:B------:R-:W-:Y:S01]  /*2a740*/  HMMA.1688.F32.TF32 R112, R52.reuse, R152, R112 ;  /* 0x000000983470723c */ /* 0x040fe20000081070 */
[----:B------:R-:W-:Y:S07]  /*2a750*/  STL.64 [R1+0x1df0], R94 ;  /* 0x001df05e01007387 */ /* 0x000fee0000100a00 */
[----:B------:R-:W-:Y:S01]  /*2a760*/  HMMA.1688.F32.TF32 R52, R52, R156, R216 ;  /* 0x0000009c3434723c */ /* 0x000fe200000810d8 */
        /* <DEDUP_REMOVED lines=10> */
[----:B------:R-:W-:Y:S04]  /*2a810*/  STL.64 [R1+0x1ec8], R112 ;  /* 0x001ec87001007387 */ /* 0x000fe80000100a00 */
[----:B------:R-:W-:Y:S04]  /*2a820*/  STL.64 [R1+0x1ee0], R54 ;  /* 0x001ee03601007387 */ /* 0x000fe80000100a00 */
[----:B------:R2:W-:Y:S04]  /*2a830*/  STL.64 [R1+0x1ed8], R52 ;  /* 0x001ed83401007387 */ /* 0x0005e80000100a00 */
[----:B-1----:R-:W4:Y:S04]  /*2a840*/  LDL.LU R68, [R1+0xb20] ;  /* 0x000b200001447983 */ /* 0x002f280000300800 */
        /* <DEDUP_REMOVED lines=21> */
[----:B------:R-:W2:Y:S04]  /*2a9a0*/  LDL.LU R90, [R1+0xc78] ;  /* 0x000c7800015a7983 */ /* 0x000ea80000300800 */
[----:B------:R-:W2:Y:S04]  /*2a9b0*/  LDL.LU R91, [R1+0xc7c] ;  /* 0x000c7c00015b7983 */ /* 0x000ea80000300800 */
[----:B---3--:R-:W3:Y:S04]  /*2a9c0*/  LDL.LU R92, [R1+0xc90] ;  /* 0x000c9000015c7983 */ /* 0x008ee80000300800 */
[----:B------:R-:W3:Y:S04]  /*2a9d0*/  LDL.LU R93, [R1+0xc94] ;  /* 0x000c9400015d7983 */ /* 0x000ee80000300800 */
[----:B------:R-:W3:Y:S04]  /*2a9e0*/  LDL.LU R94, [R1+0xc98] ;  /* 0x000c9800015e7983 */ /* 0x000ee80000300800 */
[----:B------:R-:W3:Y:S04]  /*2a9f0*/  LDL.LU R95, [R1+0xc9c] ;  /* 0x000c9c00015f7983 */ /* 0x000ee80000300800 */
[----:B------:R-:W2:Y:S04]  /*2aa00*/  LDL.LU R96, [R1+0xcd0] ;  /* 0x000cd00001607983 */ /* 0x000ea80000300800 */
[----:B------:R-:W2:Y:S04]  /*2aa10*/  LDL.LU R97, [R1+0xcd4] ;  /* 0x000cd40001617983 */ /* 0x000ea80000300800 */
[----:B------:R-:W2:Y:S04]  /*2aa20*/  LDL.LU R98, [R1+0xcd8] ;  /* 0x000cd80001627983 */ /* 0x000ea80000300800 */
[----:B------:R-:W2:Y:S01]  /*2aa30*/  LDL.LU R99, [R1+0xcdc] ;  /* 0x000cdc0001637983 */ /* 0x000ea20000300800 */
[-C--:B------:R-:W-:Y:S03]  /*2aa40*/  HMMA.1688.F32.TF32 R160, R168, R144.reuse, R232 ;  /* 0x00000090a8a0723c */ /* 0x080fe600000810e8 */
        /* <DEDUP_REMOVED lines=9> */
[----:B------:R-:W4:Y:S01]  /*2aae0*/  LDL.LU R56, [R1+0xe40] ;  /* 0x000e400001387983 */ /* 0x000f220000300800 */
[C---:B------:R-:W-:Y:S03]  /*2aaf0*/  HMMA.1688.F32.TF32 R120, R164.reuse, R148, R120 ;  /* 0x00000094a478723c */ /* 0x040fe60000081078 */
[----:B------:R-:W4:Y:S04]  /*2ab00*/  LDL.LU R57, [R1+0xe44] ;  /* 0x000e440001397983 */ /* 0x000f280000300800 */
[----:B------:R-:W4:Y:S01]  /*2ab10*/  LDL.LU R58, [R1+0xe48] ;  /* 0x000e4800013a7983 */ /* 0x000f220000300800 */
[C---:B------:R-:W-:Y:S03]  /*2ab20*/  HMMA.1688.F32.TF32 R124, R164.reuse, R152, R124 ;  /* 0x00000098a47c723c */ /* 0x040fe6000008107c */
[----:B------:R-:W4:Y:S05]  /*2ab30*/  LDL.LU R59, [R1+0xe4c] ;  /* 0x000e4c00013b7983 */ /* 0x000f2a0000300800 */
[----:B------:R-:W-:Y:S01]  /*2ab40*/  HMMA.1688.F32.TF32 R164, R164, R156, R224 ;  /* 0x0000009ca4a4723c */ /* 0x000fe200000810e0 */
        /* <DEDUP_REMOVED lines=48> */
[C---:B---3--:R-:W-:Y:S08]  /*2ae50*/  HMMA.1688.F32.TF32 R52, R180.reuse, R152, R92 ;  /* 0x00000098b434723c */ /* 0x048ff0000008105c */
[----:B--2---:R-:W-:Y:S08]  /*2ae60*/  HMMA.1688.F32.TF32 R96, R180, R148, R96 ;  /* 0x00000094b460723c */ /* 0x004ff00000081060 */
[C---:B----4-:R-:W-:Y:S08]  /*2ae70*/  HMMA.1688.F32.TF32 R224, R172.reuse, R152, R224 ;  /* 0x00000098ace0723c */ /* 0x050ff000000810e0 */
[C---:B------:R-:W-:Y:S08]  /*2ae80*/  HMMA.1688.F32.TF32 R220, R172.reuse, R148, R220 ;  /* 0x00000094acdc723c */ /* 0x040ff000000810dc */
[C---:B------:R-:W-:Y:S08]  /*2ae90*/  HMMA.1688.F32.TF32 R216, R172.reuse, R144, R216 ;  /* 0x00000090acd8723c */ /* 0x040ff000000810d8 */
[----:B------:R-:W-:Y:S01]  /*2aea0*/  HMMA.1688.F32.TF32 R172, R172, R156, R56 ;  /* 0x0000009cacac723c */ /* 0x000fe20000081038 */
[----:B------:R-:W2:Y:S04]  /*2aeb0*/  LDL.LU R56, [R1+0xae0] ;  /* 0x000ae00001387983 */ /* 0x000ea80000300800 */
[----:B------:R-:W2:Y:S04]  /*2aec0*/  LDL.LU R57, [R1+0xae4] ;  /* 0x000ae40001397983 */ /* 0x000ea80000300800 */
[----:B------:R-:W2:Y:S04]  /*2aed0*/  LDL.LU R58, [R1+0xae8] ;  /* 0x000ae800013a7983 */ /* 0x000ea80000300800 */
[----:B------:R-:W2:Y:S01]  /*2aee0*/  LDL.LU R59, [R1+0xaec] ;  /* 0x000aec00013b7983 */ /* 0x000ea20000300800 */
[-C--:B------:R-:W-:Y:S08]  /*2aef0*/  HMMA.1688.F32.TF32 R48, R180, R144.reuse, R48 ;  /* 0x00000090b430723c */ /* 0x080ff00000081030 */
[----:B------:R-:W-:Y:S11]  /*2af00*/  HMMA.1688.F32.TF32 R44, R184, R144, R44 ;  /* 0x00000090b82c723c */ /* 0x000ff6000008102c */
[----:B------:R-:W-:Y:S04]  /*2af10*/  @!UPT UIADD3 URZ, URZ, URZ, URZ ;  /* 0x0000003f3f3ff290 */ /* 0x000fe8000fffe03f */
[----:B------:R-:W-:Y:S04]  /*2af20*/  STL.64 [R1+0x220], R48 ;  /* 0x0002203001007387 */ /* 0x000fe80000100a00 */
[----:B------:R1:W-:Y:S02]  /*2af30*/  STL.64 [R1+0x228], R50 ;  /* 0x0002283201007387 */ /* 0x0003e40000100a00 */
[----:B-1----:R-:W-:Y:S02]  /*2af40*/  HMMA.1688.F32.TF32 R48, R180, R156, R88 ;  /* 0x0000009cb430723c */ /* 0x002fe40000081058 */
[----:B------:R-:W-:Y:S04]  /*2af50*/  STL.64 [R1+0x210], R96 ;  /* 0x0002106001007387 */ /* 0x000fe80000100a00 */
[----:B------:R-:W-:Y:S04]  /*2af60*/  STL.64 [R1+0x218], R98 ;  /* 0x0002186201007387 */ /* 0x000fe80000100a00 */
[----:B------:R-:W-:Y:S04]  /*2af70*/  STL.64 [R1+0x200], R52 ;  /* 0x0002003401007387 */ /* 0x000fe80000100a00 */
[----:B------:R1:W-:Y:S01]  /*2af80*/  STL.64 [R1+0x208], R54 ;  /* 0x0002083601007387 */ /* 0x0003e20000100a00 */
[-C--:B------:R-:W-:Y:S03]  /*2af90*/  HMMA.1688.F32.TF32 R40, R188, R148.reuse, R40 ;  /* 0x00000094bc28723c */ /* 0x080fe60000081028 */
[----:B------:R-:W-:Y:S04]  /*2afa0*/  LDS R180, [R2+0xc000] ;  /* 0x00c0000002b47984 */ /* 0x000fe80000000800 */
[----:B------:R-:W-:Y:S01]  /*2afb0*/  LDS R182, [R2+0xe000] ;  /* 0x00e0000002b67984 */ /* 0x000fe20000000800 */
[C---:B-1----:R-:W-:Y:S03]  /*2afc0*/  HMMA.1688.F32.TF32 R52, R184.reuse, R148, R84 ;  /* 0x00000094b834723c */ /* 0x042fe60000081054 */
[----:B------:R-:W-:Y:S04]  /*2afd0*/  STL.64 [R1+0x1e0], R48 ;  /* 0x0001e03001007387 */ /* 0x000fe80000100a00 */
[----:B------:R1:W-:Y:S04]  /*2afe0*/  STL.64 [R1+0x1e8], R50 ;  /* 0x0001e83201007387 */ /* 0x0003e80000100a00 */
[----:B------:R-:W-:Y:S04]  /*2aff0*/  STL.64 [R1+0x3d0], R44 ;  /* 0x0003d02c01007387 */ /* 0x000fe80000100a00 */
[----:B------:R3:W-:Y:S01]  /*2b000*/  STL.64 [R1+0x3d8], R46 ;  /* 0x0003d82e01007387 */ /* 0x0007e20000100a00 */
[C---:B-1----:R-:W-:Y:S03]  /*2b010*/  HMMA.1688.F32.TF32 R48, R184.reuse, R152, R80 ;  /* 0x00000098b830723c */ /* 0x042fe60000081050 */
[----:B------:R-:W-:Y:S04]  /*2b020*/  LDS R181, [R0+0xc000] ;  /* 0x00c0000000b57984 */ /* 0x000fe80000000800 */
[----:B------:R-:W1:Y:S01]  /*2b030*/  LDS R183, [R0+0xe000] ;  /* 0x00e0000000b77984 */ /* 0x000e620000000800 */
[----:B---3--:R-:W-:Y:S03]  /*2b040*/  HMMA.1688.F32.TF32 R44, R184, R156, R64 ;  /* 0x0000009cb82c723c */ /* 0x008fe60000081040 */
[----:B------:R-:W-:Y:S04]  /*2b050*/  STL.64 [R1+0x3c0], R52 ;  /* 0x0003c03401007387 */ /* 0x000fe80000100a00 */
[----:B------:R-:W-:Y:S04]  /*2b060*/  STL.64 [R1+0x3c8], R54 ;  /* 0x0003c83601007387 */ /* 0x000fe80000100a00 */
[----:B------:R-:W3:Y:S01]  /*2b070*/  LDL.LU R64, [R1+0xad0] ;  /* 0x000ad00001407983 */ /* 0x000ee20000300800 */
[----:B------:R-:W-:Y:S03]  /*2b080*/  HMMA.1688.F32.TF32 R208, R168, R148, R208 ;  /* 0x00000094a8d0723c */ /* 0x000fe600000810d0 */
[----:B------:R-:W-:Y:S04]  /*2b090*/  LDS R184, [R2+0xc080] ;  /* 0x00c0800002b87984 */ /* 0x000fe80000000800 */
[----:B------:R-:W-:Y:S04]  /*2b0a0*/  STL.64 [R1+0x3a0], R48 ;  /* 0x0003a03001007387 */ /* 0x000fe80000100a00 */
[----:B------:R4:W-:Y:S04]  /*2b0b0*/  STL.64 [R1+0x3a8], R50 ;  /* 0x0003a83201007387 */ /* 0x0009e80000100a00 */
[----:B------:R-:W-:Y:S04]  /*2b0c0*/  STL.64 [R1+0x320], R44 ;  /* 0x0003202c01007387 */ /* 0x000fe80000100a00 */
[----:B------:R1:W-:Y:S04]  /*2b0d0*/  STL.64 [R1+0x328], R46 ;  /* 0x0003282e01007387 */ /* 0x0003e80000100a00 */
[----:B------:R-:W3:Y:S04]  /*2b0e0*/  LDL.LU R65, [R1+0xad4] ;  /* 0x000ad40001417983 */ /* 0x000ee80000300800 */
[----:B------:R-:W3:Y:S04]  /*2b0f0*/  LDL.LU R66, [R1+0xad8] ;  /* 0x000ad80001427983 */ /* 0x000ee80000300800 */
[----:B------:R-:W3:Y:S01]  /*2b100*/  LDL.LU R67, [R1+0xadc] ;  /* 0x000adc0001437983 */ /* 0x000ee20000300800 */
[C---:B----4-:R-:W-:Y:S03]  /*2b110*/  HMMA.1688.F32.TF32 R48, R188.reuse, R144, R76 ;  /* 0x00000090bc30723c */ /* 0x050fe6000008104c */
[----:B------:R-:W-:Y:S04]  /*2b120*/  LDS R186, [R2+0xe080] ;  /* 0x00e0800002ba7984 */ /* 0x000fe80000000800 */
[----:B------:R-:W-:Y:S01]  /*2b130*/  LDS R185, [R0+0xc080] ;  /* 0x00c0800000b97984 */ /* 0x000fe20000000800 */
[----:B-1----:R-:W-:Y:S03]  /*2b140*/  HMMA.1688.F32.TF32 R44, R188, R152, R72 ;  /* 0x00000098bc2c723c */ /* 0x002fe60000081048 */
[----:B------:R-:W1:Y:S11]  /*2b150*/  LDS R187, [R0+0xe080] ;  /* 0x00e0800000bb7984 */ /* 0x000e760000000800 */
[----:B------:R-:W-:Y:S01]  /*2b160*/  @!UPT UIADD3 URZ, URZ, URZ, URZ ;  /* 0x0000003f3f3ff290 */ /* 0x000fe2000fffe03f */
[----:B------:R-:W-:Y:S04]  /*2b170*/  STL.64 [R1+0x500], R48 ;  /* 0x0005003001007387 */ /* 0x000fe80000100a00 */
[----:B------:R-:W-:Y:S04]  /*2b180*/  STL.64 [R1+0x508], R50 ;  /* 0x0005083201007387 */ /* 0x000fe80000100a00 */
[----:B------:R-:W-:Y:S04]  /*2b190*/  STL.64 [R1+0x4e0], R40 ;  /* 0x0004e02801007387 */ /* 0x000fe80000100a00 */
[----:B------:R4:W-:Y:S04]  /*2b1a0*/  STL.64 [R1+0x4e8], R42 ;  /* 0x0004e82a01007387 */ /* 0x0009e80000100a00 */
[----:B------:R-:W-:Y:S04]  /*2b1b0*/  STL.64 [R1+0x4c0], R44 ;  /* 0x0004c02c01007387 */ /* 0x000fe80000100a00 */
[----:B------:R-:W-:Y:S01]  /*2b1c0*/  STL.64 [R1+0x4c8], R46 ;  /* 0x0004c82e01007387 */ /* 0x000fe20000100a00 */
[----:B----4-:R-:W-:Y:S03]  /*2b1d0*/  HMMA.1688.F32.TF32 R40, R192, R144, R248 ;  /* 0x00000090c028723c */ /* 0x010fe600000810f8 */
[----:B------:R-:W4:Y:S04]  /*2b1e0*/  LDL.LU R248, [R1+0xac0] ;  /* 0x000ac00001f87983 */ /* 0x000f280000300800 */
[----:B------:R-:W4:Y:S04]  /*2b1f0*/  LDL.LU R249, [R1+0xac4] ;  /* 0x000ac40001f97983 */ /* 0x000f280000300800 */
[----:B------:R-:W4:Y:S04]  /*2b200*/  LDL.LU R250, [R1+0xac8] ;  /* 0x000ac80001fa7983 */ /* 0x000f280000300800 */
[----:B------:R-:W4:Y:S09]  /*2b210*/  LDL.LU R251, [R1+0xacc] ;  /* 0x000acc0001fb7983 */ /* 0x000f320000300800 */
[----:B------:R-:W-:Y:S01]  /*2b220*/  MOV R133, R40 ;  /* 0x0000002800857202 */ /* 0x000fe20000000f00 */
[----:B------:R-:W-:-:S02]  /*2b230*/  IMAD.MOV.U32 R3, RZ, RZ, R41 ;  /* 0x000000ffff037224 */ /* 0x000fc400078e0029 */
[----:B------:R-:W-:Y:S02]  /*2b240*/  IMAD.MOV.U32 R16, RZ, RZ, R42 ;  /* 0x000000ffff107224 */ /* 0x000fe400078e002a */
[----:B------:R-:W-:-:S05]  /*2b250*/  IMAD.MOV.U32 R17, RZ, RZ, R43 ;  /* 0x000000ffff117224 */ /* 0x000fca00078e002b */
[----:B------:R-:W-:Y:S04]  /*2b260*/  STL [R1+0x1d40], R17 ;  /* 0x001d401101007387 */ /* 0x000fe80000100800 */
[----:B------:R-:W-:Y:S04]  /*2b270*/  STL [R1+0x1d3c], R16 ;  /* 0x001d3c1001007387 */ /* 0x000fe80000100800 */
[----:B------:R-:W-:Y:S04]  /*2b280*/  STL [R1+0x1d38], R3 ;  /* 0x001d380301007387 */ /* 0x000fe80000100800 */
[----:B------:R1:W-:Y:S01]  /*2b290*/  STL [R1+0x1d34], R133 ;  /* 0x001d348501007387 */ /* 0x0003e20000100800 */
[----:B--2---:R-:W-:Y:S03]  /*2b2a0*/  HMMA.1688.F32.TF32 R40, R192, R148, R56 ;  /* 0x00000094c028723c */ /* 0x004fe60000081038 */
[----:B------:R-:W2:Y:S04]  /*2b2b0*/  LDL.LU R56, [R1+0xa90] ;  /* 0x000a900001387983 */ /* 0x000ea80000300800 */
[----:B------:R-:W2:Y:S04]  /*2b2c0*/  LDL.LU R57, [R1+0xa94] ;  /* 0x000a940001397983 */ /* 0x000ea80000300800 */
[----:B------:R-:W2:Y:S04]  /*2b2d0*/  LDL.LU R58, [R1+0xa98] ;  /* 0x000a9800013a7983 */ /* 0x000ea80000300800 */
[----:B------:R-:W2:Y:S09]  /*2b2e0*/  LDL.LU R59, [R1+0xa9c] ;  /* 0x000a9c00013b7983 */ /* 0x000eb20000300800 */
[----:B------:R-:W-:Y:S01]  /*2b2f0*/  IMAD.MOV.U32 R20, RZ, RZ, R40 ;  /* 0x000000ffff147224 */ /* 0x000fe200078e0028 */
[----:B------:R-:W-:Y:S01]  /*2b300*/  MOV R9, R42 ;  /* 0x0000002a00097202 */ /* 0x000fe20000000f00 */
[----:B------:R-:W-:-:S02]  /*2b310*/  IMAD.MOV.U32 R21, RZ, RZ, R41 ;  /* 0x000000ffff157224 */ /* 0x000fc400078e0029 */
[----:B------:R-:W-:-:S05]  /*2b320*/  IMAD.MOV.U32 R8, RZ, RZ, R43 ;  /* 0x000000ffff087224 */ /* 0x000fca00078e002b */
[----:B------:R1:W-:Y:S04]  /*2b330*/  STL [R1+0x1d50], R8 ;  /* 0x001d500801007387 */ /* 0x0003e80000100800 */
[----:B------:R1:W-:Y:S04]  /*2b340*/  STL [R1+0x1d4c], R9 ;  /* 0x001d4c0901007387 */ /* 0x0003e80000100800 */
[----:B------:R1:W-:Y:S04]  /*2b350*/  STL [R1+0x1d48], R21 ;  /* 0x001d481501007387 */ /* 0x0003e80000100800 */
[----:B------:R1:W-:Y:S04]  /*2b360*/  STL [R1+0x1d44], R20 ;  /* 0x001d441401007387 */ /* 0x0003e80000100800 */
[----:B------:R-:W2:Y:S04]  /*2b370*/  LDL.LU R76, [R1+0xa80] ;  /* 0x000a8000014c7983 */ /* 0x000ea80000300800 */
[----:B------:R-:W2:Y:S04]  /*2b380*/  LDL.LU R77, [R1+0xa84] ;  /* 0x000a8400014d7983 */ /* 0x000ea80000300800 */
[----:B------:R-:W2:Y:S04]  /*2b390*/  LDL.LU R78, [R1+0xa88] ;  /* 0x000a8800014e7983 */ /* 0x000ea80000300800 */
[----:B------:R-:W2:Y:S01]  /*2b3a0*/  LDL.LU R79, [R1+0xa8c] ;  /* 0x000a8c00014f7983 */ /* 0x000ea20000300800 */
[----:B------:R-:W-:Y:S08]  /*2b3b0*/  HMMA.1688.F32.TF32 R188, R188, R156, R68 ;  /* 0x0000009cbcbc723c */ /* 0x000ff00000081044 */
[C---:B---3--:R-:W-:Y:S11]  /*2b3c0*/  HMMA.1688.F32.TF32 R40, R192.reuse, R152, R64 ;  /* 0x00000098c028723c */ /* 0x048ff60000081040 */
[----:B------:R-:W-:Y:S11]  /*2b3d0*/  @!UPT UIADD3 URZ, URZ, URZ, URZ ;  /* 0x0000003f3f3ff290 */ /* 0x000ff6000fffe03f */
[----:B------:R-:W-:Y:S02]  /*2b3e0*/  @!UPT UIADD3 URZ, URZ, URZ, URZ ;  /* 0x0000003f3f3ff290 */ /* 0x000fe4000fffe03f */
[----:B-1----:R-:W-:Y:S02]  /*2b3f0*/  IMAD.MOV.U32 R133, RZ, RZ, R43 ;  /* 0x000000ffff857224 */ /* 0x002fe400078e002b */
[----:B------:R-:W-:Y:S02]  /*2b400*/  IMAD.MOV.U32 R3, RZ, RZ, R42 ;  /* 0x000000ffff037224 */ /* 0x000fe400078e002a */
[----:B------:R-:W-:Y:S02]  /*2b410*/  IMAD.MOV.U32 R16, RZ, RZ, R41 ;  /* 0x000000ffff107224 */ /* 0x000fe400078e0029 */
[----:B------:R-:W-:Y:S01]  /*2b420*/  IMAD.MOV.U32 R17, RZ, RZ, R40 ;  /* 0x000000ffff117224 */ /* 0x000fe200078e0028 */
[----:B------:R1:W-:Y:S04]  /*2b430*/  STL [R1+0x1d60], R133 ;  /* 0x001d608501007387 */ /* 0x0003e80000100800 */
[----:B------:R-:W-:Y:S04]  /*2b440*/  STL [R1+0x1d5c], R3 ;  /* 0x001d5c0301007387 */ /* 0x000fe80000100800 */
[----:B------:R3:W-:Y:S04]  /*2b450*/  STL [R1+0x1d58], R16 ;  /* 0x001d581001007387 */ /* 0x0007e80000100800 */
[----:B------:R1:W-:Y:S04]  /*2b460*/  STL [R1+0x1d54], R17 ;  /* 0x001d541101007387 */ /* 0x0003e80000100800 */
        /* <DEDUP_REMOVED lines=16> */
[----:B----4-:R-:W-:Y:S03]  /*2b570*/  HMMA.1688.F32.TF32 R192, R192, R156, R248 ;  /* 0x0000009cc0c0723c */ /* 0x010fe600000810f8 */
[----:B------:R-:W4:Y:S04]  /*2b580*/  LDL.LU R248, [R1+0xa30] ;  /* 0x000a300001f87983 */ /* 0x000f280000300800 */
[----:B------:R-:W4:Y:S04]  /*2b590*/  LDL.LU R249, [R1+0xa34] ;  /* 0x000a340001f97983 */ /* 0x000f280000300800 */
[----:B------:R-:W4:Y:S04]  /*2b5a0*/  LDL.LU R250, [R1+0xa38] ;  /* 0x000a380001fa7983 */ /* 0x000f280000300800 */
[----:B------:R-:W4:Y:S01]  /*2b5b0*/  LDL.LU R251, [R1+0xa3c] ;  /* 0x000a3c0001fb7983 */ /* 0x000f220000300800 */
[----:B--2---:R-:W-:Y:S03]  /*2b5c0*/  HMMA.1688.F32.TF32 R44, R196, R144, R56 ;  /* 0x00000090c42c723c */ /* 0x004fe60000081038 */
[----:B------:R-:W2:Y:S04]  /*2b5d0*/  LDL.LU R56, [R1+0xa20] ;  /* 0x000a200001387983 */ /* 0x000ea80000300800 */
[----:B------:R-:W2:Y:S04]  /*2b5e0*/  LDL.LU R57, [R1+0xa24] ;  /* 0x000a240001397983 */ /* 0x000ea80000300800 */
[----:B------:R-:W2:Y:S04]  /*2b5f0*/  LDL.LU R58, [R1+0xa28] ;  /* 0x000a2800013a7983 */ /* 0x000ea80000300800 */
[----:B------:R-:W2:Y:S09]  /*2b600*/  LDL.LU R59, [R1+0xa2c] ;  /* 0x000a2c00013b7983 */ /* 0x000eb20000300800 */
[----:B------:R-:W-:Y:S01]  /*2b610*/  MOV R8, R44 ;  /* 0x0000002c00087202 */ /* 0x000fe20000000f00 */
[----:B------:R-:W-:-:S02]  /*2b620*/  IMAD.MOV.U32 R9, RZ, RZ, R45 ;  /* 0x000000ffff097224 */ /* 0x000fc400078e002d */
[----:B------:R-:W-:Y:S02]  /*2b630*/  IMAD.MOV.U32 R21, RZ, RZ, R46 ;  /* 0x000000ffff157224 */ /* 0x000fe400078e002e */
[----:B------:R-:W-:Y:S02]  /*2b640*/  IMAD.MOV.U32 R20, RZ, RZ, R47 ;  /* 0x000000ffff147224 */ /* 0x000fe400078e002f */
[C---:B------:R-:W-:Y:S08]  /*2b650*/  HMMA.1688.F32.TF32 R44, R196.reuse, R148, R76 ;  /* 0x00000094c42c723c */ /* 0x040ff0000008104c */
[----:B---3--:R-:W-:Y:S11]  /*2b660*/  HMMA.1688.F32.TF32 R40, R196, R152, R40 ;  /* 0x00000098c428723c */ /* 0x008ff60000081028 */
[----:B------:R-:W-:Y:S11]  /*2b670*/  @!UPT UIADD3 URZ, URZ, URZ, URZ ;  /* 0x0000003f3f3ff290 */ /* 0x000ff6000fffe03f */
[----:B------:R-:W-:Y:S02]  /*2b680*/  @!UPT UIADD3 URZ, URZ, URZ, URZ ;  /* 0x0000003f3f3ff290 */ /* 0x000fe4000fffe03f */
[----:B------:R-:W-:Y:S02]  /*2b690*/  IMAD.MOV.U32 R128, RZ, RZ, R40 ;  /* 0x000000ffff807224 */ /* 0x000fe400078e0028 */
[----:B------:R-:W-:Y:S02]  /*2b6a0*/  IMAD.MOV.U32 R129, RZ, RZ, R41 ;  /* 0x000000ffff817224 */ /* 0x000fe400078e0029 */
[----:B------:R-:W-:Y:S02]  /*2b6b0*/  IMAD.MOV.U32 R33, RZ, RZ, R42 ;  /* 0x000000ffff217224 */ /* 0x000fe400078e002a */
[----:B------:R-:W-:Y:S02]  /*2b6c0*/  IMAD.MOV.U32 R29, RZ, RZ, R43 ;  /* 0x000000ffff1d7224 */ /* 0x000fe400078e002b */
[C---:B------:R-:W-:Y:S11]  /*2b6d0*/  HMMA.1688.F32.TF32 R40, R200.reuse, R144, R68 ;  /* 0x00000090c828723c */ /* 0x040ff60000081044 */
[----:B------:R-:W-:Y:S11]  /*2b6e0*/  @!UPT UIADD3 URZ, URZ, URZ, URZ ;  /* 0x0000003f3f3ff290 */ /* 0x000ff6000fffe03f */
[----:B------:R-:W-:Y:S02]  /*2b6f0*/  @!UPT UIADD3 URZ, URZ, URZ, URZ ;  /* 0x0000003f3f3ff290 */ /* 0x000fe4000fffe03f */
[----:B------:R-:W-:Y:S01]  /*2b700*/  MOV R28, R40 ;  /* 0x00000028001c7202 */ /* 0x000fe20000000f00 */
[----:B------:R-:W-:Y:S02]  /*2b710*/  IMAD.MOV.U32 R100, RZ, RZ, R41 ;  /* 0x000000ffff647224 */ /* 0x000fe400078e0029 */
[----:B------:R-:W-:Y:S02]  /*2b720*/  IMAD.MOV.U32 R6, RZ, RZ, R42 ;  /* 0x000000ffff067224 */ /* 0x000fe400078e002a */
[----:B------:R-:W-:Y:S02]  /*2b730*/  IMAD.MOV.U32 R7, RZ, RZ, R43 ;  /* 0x000000ffff077224 */ /* 0x000fe400078e002b */
[C---:B------:R-:W-:Y:S01]  /*2b740*/  HMMA.1688.F32.TF32 R40, R200.reuse, R148, R64 ;  /* 0x00000094c828723c */ /* 0x040fe20000081040 */
[----:B------:R-:W-:Y:S01]  /*2b750*/  IMAD.MOV.U32 R68, RZ, RZ, R31 ;  /* 0x000000ffff447224 */ /* 0x000fe200078e001f */
[----:B------:R-:W-:Y:S01]  /*2b760*/  MOV R70, R10 ;  /* 0x0000000a00467202 */ /* 0x000fe20000000f00 */
[----:B------:R-:W-:Y:S11]  /*2b770*/  IMAD.MOV.U32 R69, RZ, RZ, R30 ;  /* 0x000000ffff457224 */ /* 0x000ff600078e001e */
[----:B------:R-:W-:Y:S10]  /*2b780*/  @!UPT UIADD3 URZ, URZ, URZ, URZ ;  /* 0x0000003f3f3ff290 */ /* 0x000ff4000fffe03f */
[----:B------:R-:W-:Y:S01]  /*2b790*/  IMAD.MOV.U32 R32, RZ, RZ, R40 ;  /* 0x000000ffff207224 */ /* 0x000fe200078e0028 */
[----:B------:R-:W-:Y:S01]  /*2b7a0*/  MOV R12, R42 ;  /* 0x0000002a000c7202 */ /* 0x000fe20000000f00 */
[----:B------:R-:W-:Y:S02]  /*2b7b0*/  IMAD.MOV.U32 R13, RZ, RZ, R41 ;  /* 0x000000ffff0d7224 */ /* 0x000fe400078e0029 */
[----:B------:R-:W-:Y:S02]  /*2b7c0*/  IMAD.MOV.U32 R5, RZ, RZ, R43 ;  /* 0x000000ffff057224 */ /* 0x000fe400078e002b */
[----:B----4-:R-:W-:Y:S01]  /*2b7d0*/  HMMA.1688.F32.TF32 R40, R200, R152, R248 ;  /* 0x00000098c828723c */ /* 0x010fe200000810f8 */
[----:B------:R-:W-:-:S06]  /*2b7e0*/  IMAD.MOV.U32 R71, RZ, RZ, R11 ;  /* 0x000000ffff477224 */ /* 0x000fcc00078e000b */
[----:B------:R-:W-:Y:S01]  /*2b7f0*/  MOV R248, R34 ;  /* 0x0000002200f87202 */ /* 0x000fe20000000f00 */
[----:B------:R-:W-:Y:S01]  /*2b800*/  IMAD.MOV.U32 R249, RZ, RZ, R103 ;  /* 0x000000fffff97224 */ /* 0x000fe200078e0067 */
[----:B------:R-:W3:Y:S01]  /*2b810*/  LDL.LU R34, [R1+0x1f74] ;  /* 0x001f740001227983 */ /* 0x000ee20000300800 */
[----:B------:R-:W-:Y:S03]  /*2b820*/  HMMA.1688.F32.TF32 R196, R196, R156, R72 ;  /* 0x0000009cc4c4723c */ /* 0x000fe60000081048 */
[----:B------:R-:W4:Y:S04]  /*2b830*/  LDL.LU R103, [R1+0x1f70] ;  /* 0x001f700001677983 */ /* 0x000f280000300800 */
[----:B------:R-:W2:Y:S01]  /*2b840*/  LDL.LU R31, [R1+0x1f6c] ;  /* 0x001f6c00011f7983 */ /* 0x000ea20000300800 */
[----:B------:R-:W-:-:S03]  /*2b850*/  IMAD.MOV.U32 R72, RZ, RZ, R14 ;  /* 0x000000ffff487224 */ /* 0x000fc600078e000e */
[----:B------:R-:W2:Y:S01]  /*2b860*/  LDL.LU R30, [R1+0x1f68] ;  /* 0x001f6800011e7983 */ /* 0x000ea20000300800 */
[----:B------:R-:W-:-:S03]  /*2b870*/  IMAD.MOV.U32 R73, RZ, RZ, R15 ;  /* 0x000000ffff497224 */ /* 0x000fc600078e000f */
[----:B------:R-:W2:Y:S01]  /*2b880*/  LDL.LU R10, [R1+0x1f64] ;  /* 0x001f6400010a7983 */ /* 0x000ea20000300800 */
[----:B------:R-:W-:-:S03]  /*2b890*/  IMAD.MOV.U32 R74, RZ, RZ, R22 ;  /* 0x000000ffff4a7224 */ /* 0x000fc600078e0016 */
[----:B------:R-:W2:Y:S01]  /*2b8a0*/  LDL.LU R11, [R1+0x1f60] ;  /* 0x001f6000010b7983 */ /* 0x000ea20000300800 */
[----:B------:R-:W-:-:S03]  /*2b8b0*/  IMAD.MOV.U32 R101, RZ, RZ, R40 ;  /* 0x000000ffff657224 */ /* 0x000fc600078e0028 */
[----:B------:R-:W2:Y:S01]  /*2b8c0*/  LDL.LU R14, [R1+0x1f5c] ;  /* 0x001f5c00010e7983 */ /* 0x000ea20000300800 */
[----:B------:R-:W-:Y:S01]  /*2b8d0*/  IMAD.MOV.U32 R75, RZ, RZ, R23 ;  /* 0x000000ffff4b7224 */ /* 0x000fe200078e0017 */
[----:B------:R-:W-:Y:S02]  /*2b8e0*/  MOV R40, R18 ;  /* 0x0000001200287202 */ /* 0x000fe40000000f00 */
[----:B------:R-:W2:Y:S01]  /*2b8f0*/  LDL.LU R15, [R1+0x1f58] ;  /* 0x001f5800010f7983 */ /* 0x000ea20000300800 */
[----:B------:R-:W-:-:S03]  /*2b900*/  IMAD.MOV.U32 R252, RZ, RZ, R41 ;  /* 0x000000fffffc7224 */ /* 0x000fc600078e0029 */
[----:B------:R-:W2:Y:S01]  /*2b910*/  LDL.LU R22, [R1+0x1f54] ;  /* 0x001f540001167983 */ /* 0x000ea20000300800 */
[----:B------:R-:W-:Y:S02]  /*2b920*/  IMAD.MOV.U32 R24, RZ, RZ, R42 ;  /* 0x000000ffff187224 */ /* 0x000fe400078e002a */
[----:B------:R-:W-:Y:S01]  /*2b930*/  IMAD.MOV.U32 R41, RZ, RZ, R19 ;  /* 0x000000ffff297224 */ /* 0x000fe200078e0013 */
[----:B------:R-:W3:Y:S01]  /*2b940*/  LDL.LU R23, [R1+0x1f50] ;  /* 0x001f500001177983 */ /* 0x000ee20000300800 */
[----:B------:R-:W-:Y:S02]  /*2b950*/  IMAD.MOV.U32 R25, RZ, RZ, R43 ;  /* 0x000000ffff197224 */ /* 0x000fe400078e002b */
[----:B------:R-:W-:Y:S01]  /*2b960*/  IMAD.MOV.U32 R42, RZ, RZ, R27 ;  /* 0x000000ffff2a7224 */ /* 0x000fe200078e001b */
[----:B------:R-:W4:Y:S01]  /*2b970*/  LDL.LU R18, [R1+0x1f4c] ;  /* 0x001f4c0001127983 */ /* 0x000f220000300800 */
[----:B------:R-:W-:-:S03]  /*2b980*/  IMAD.MOV.U32 R43, RZ, RZ, R26 ;  /* 0x000000ffff2b7224 */ /* 0x000fc600078e001a */
[----:B------:R-:W4:Y:S04]  /*2b990*/  LDL.LU R19, [R1+0x1f48] ;  /* 0x001f480001137983 */ /* 0x000f280000300800 */
[----:B------:R-:W4:Y:S04]  /*2b9a0*/  LDL.LU R27, [R1+0x1f44] ;  /* 0x001f4400011b7983 */ /* 0x000f280000300800 */
[----:B------:R-:W4:Y:S01]  /*2b9b0*/  LDL.LU R26, [R1+0x1f40] ;  /* 0x001f4000011a7983 */ /* 0x000f220000300800 */
[----:B--2---:R-:W-:-:S03]  /*2b9c0*/  IMAD.MOV.U32 R80, RZ, RZ, R22 ;  /* 0x000000ffff507224 */ /* 0x004fc600078e0016 */
[----:B------:R-:W2:Y:S01]  /*2b9d0*/  LDL.LU R22, [R1+0x1f3c] ;  /* 0x001f3c0001167983 */ /* 0x000ea20000300800 */
[----:B---3--:R-:W-:-:S03]  /*2b9e0*/  IMAD.MOV.U32 R81, RZ, RZ, R23 ;  /* 0x000000ffff517224 */ /* 0x008fc600078e0017 */
[----:B------:R-:W3:Y:S01]  /*2b9f0*/  LDL.LU R23, [R1+0x1f38] ;  /* 0x001f380001177983 */ /* 0x000ee20000300800 */
[----:B----4-:R-:W-:-:S03]  /*2ba00*/  MOV R82, R18 ;  /* 0x0000001200527202 */ /* 0x010fc60000000f00 */
[----:B------:R-:W4:Y:S01]  /*2ba10*/  LDL.LU R18, [R1+0x1f34] ;  /* 0x001f340001127983 */ /* 0x000f220000300800 */
[----:B------:R-:W-:-:S03]  /*2ba20*/  IMAD.MOV.U32 R83, RZ, RZ, R19 ;  /* 0x000000ffff537224 */ /* 0x000fc600078e0013 */
[----:B------:R-:W4:Y:S01]  /*2ba30*/  LDL.LU R19, [R1+0x1f30] ;  /* 0x001f300001137983 */ /* 0x000f220000300800 */
[----:B------:R-:W-:-:S03]  /*2ba40*/  IMAD.MOV.U32 R84, RZ, RZ, R27 ;  /* 0x000000ffff547224 */ /* 0x000fc600078e001b */
[----:B------:R-:W4:Y:S01]  /*2ba50*/  LDL.LU R27, [R1+0x1f2c] ;  /* 0x001f2c00011b7983 */ /* 0x000f220000300800 */
[----:B------:R-:W-:-:S03]  /*2ba60*/  IMAD.MOV.U32 R85, RZ, RZ, R26 ;  /* 0x000000ffff557224 */ /* 0x000fc600078e001a */
[----:B------:R-:W4:Y:S01]  /*2ba70*/  LDL.LU R26, [R1+0x1f28] ;  /* 0x001f2800011a7983 */ /* 0x000f220000300800 */
[----:B-1----:R-:W-:Y:S01]  /*2ba80*/  IMAD.MOV.U32 R133, RZ, RZ, R44 ;  /* 0x000000ffff857224 */ /* 0x002fe200078e002c */
[----:B------:R-:W-:Y:S01]  /*2ba90*/  MOV R16, R46 ;  /* 0x0000002e00107202 */ /* 0x000fe20000000f00 */
[----:B------:R-:W-:Y:S02]  /*2baa0*/  IMAD.MOV.U32 R3, RZ, RZ, R45 ;  /* 0x000000ffff037224 */ /* 0x000fe400078e002d */
[----:B------:R-:W-:Y:S02]  /*2bab0*/  IMAD.MOV.U32 R17, RZ, RZ, R47 ;  /* 0x000000ffff117224 */ /* 0x000fe400078e002f */
[----:B--2---:R-:W-:Y:S02]  /*2bac0*/  IMAD.MOV.U32 R86, RZ, RZ, R22 ;  /* 0x000000ffff567224 */ /* 0x004fe400078e0016 */
[----:B------:R-:W2:Y:S01]  /*2bad0*/  LDL.LU R22, [R1+0x1f24] ;  /* 0x001f240001167983 */ /* 0x000ea20000300800 */
[----:B---3--:R-:W-:-:S03]  /*2bae0*/  IMAD.MOV.U32 R87, RZ, RZ, R23 ;  /* 0x000000ffff577224 */ /* 0x008fc600078e0017 */
[----:B------:R-:W2:Y:S04]  /*2baf0*/  LDL.LU R23, [R1+0x1f20] ;  /* 0x001f200001177983 */ /* 0x000ea80000300800 */
[----:B------:R-:W3:Y:S04]  /*2bb00*/  LDL.LU R44, [R1+0x520] ;  /* 0x00052000012c7983 */ /* 0x000ee80000300800 */
[----:B------:R-:W3:Y:S01]  /*2bb10*/  LDL.LU R45, [R1+0x524] ;  /* 0x00052400012d7983 */ /* 0x000ee20000300800 */
[----:B----4-:R-:W-:-:S03]  /*2bb20*/  MOV R46, R27 ;  /* 0x0000001b002e7202 */ /* 0x010fc60000000f00 */
[----:B------:R-:W4:Y:S01]  /*2bb30*/  LDL.LU R27, [R1+0x1f1c] ;  /* 0x001f1c00011b7983 */ /* 0x000f220000300800 */
[----:B------:R-:W-:-:S03]  /*2bb40*/  IMAD.MOV.U32 R47, RZ, RZ, R26 ;  /* 0x000000ffff2f7224 */ /* 0x000fc600078e001a */
[----:B------:R-:W2:Y:S01]  /*2bb50*/  LDL.LU R26, [R1+0x1f18] ;  /* 0x001f1800011a7983 */ /* 0x000ea20000300800 */
[----:B------:R-:W-:Y:S03]  /*2bb60*/  HMMA.1688.F32.TF32 R200, R200, R156, R56 ;  /* 0x0000009cc8c8723c */ /* 0x000fe60000081038 */
[----:B------:R-:W3:Y:S04]  /*2bb70*/  LDL.LU R56, [R1+0x980] ;  /* 0x0009800001387983 */ /* 0x000ee80000300800 */
[----:B------:R-:W3:Y:S04]  /*2bb80*/  LDL.LU R57, [R1+0x984] ;  /* 0x0009840001397983 */ /* 0x000ee80000300800 */
[----:B------:R-:W3:Y:S01]  /*2bb90*/  LDL.LU R58, [R1+0x988] ;  /* 0x00098800013a7983 */ /* 0x000ee20000300800 */
[C---:B------:R-:W-:Y:S03]  /*2bba0*/  HMMA.1688.F32.TF32 R212, R168.reuse, R152, R212 ;  /* 0x00000098a8d4723c */ /* 0x040fe600000810d4 */
[----:B------:R-:W3:Y:S04]  /*2bbb0*/  LDL.LU R59, [R1+0x98c] ;  /* 0x00098c00013b7983 */ /* 0x000ee80000300800 */
[----:B------:R-:W3:Y:S01]  /*2bbc0*/  LDL.LU R92, [R1+0x720] ;  /* 0x00072000015c7983 */ /* 0x000ee20000300800 */
[----:B------:R-:W-:Y:S03]  /*2bbd0*/  HMMA.1688.F32.TF32 R168, R168, R156, R108 ;  /* 0x0000009ca8a8723c */ /* 0x000fe6000008106c */
[----:B------:R-:W3:Y:S04]  /*2bbe0*/  LDL.LU R93, [R1+0x724] ;  /* 0x00072400015d7983 */ /* 0x000ee80000300800 */
[----:B------:R-:W3:Y:S04]  /*2bbf0*/  LDL.LU R94, [R1+0x728] ;  /* 0x00072800015e7983 */ /* 0x000ee80000300800 */
[----:B------:R-:W3:Y:S04]  /*2bc00*/  LDL.LU R95, [R1+0x72c] ;  /* 0x00072c00015f7983 */ /* 0x000ee80000300800 */
[----:B------:R-:W3:Y:S04]  /*2bc10*/  LDL.LU R108, [R1+0x8b0] ;  /* 0x0008b000016c7983 */ /* 0x000ee80000300800 */
[----:B------:R-:W3:Y:S04]  /*2bc20*/  LDL.LU R109, [R1+0x8b4] ;  /* 0x0008b400016d7983 */ /* 0x000ee80000300800 */
[----:B------:R-:W3:Y:S01]  /*2bc30*/  LDL.LU R110, [R1+0x8b8] ;  /* 0x0008b800016e7983 */ /* 0x000ee20000300800 */
[C---:B------:R-:W-:Y:S03]  /*2bc40*/  HMMA.1688.F32.TF32 R228, R176.reuse, R144, R228 ;  /* 0x00000090b0e4723c */ /* 0x040fe600000810e4 */
[----:B------:R-:W3:Y:S04]  /*2bc50*/  LDL.LU R111, [R1+0x8bc] ;  /* 0x0008bc00016f7983 */ /* 0x000ee80000300800 */
[----:B------:R-:W3:Y:S01]  /*2bc60*/  LDL.LU R48, [R1+0x800] ;  /* 0x0008000001307983 */ /* 0x000ee20000300800 */
[C---:B------:R-:W-:Y:S03]  /*2bc70*/  HMMA.1688.F32.TF32 R232, R176.reuse, R148, R232 ;  /* 0x00000094b0e8723c */ /* 0x040fe600000810e8 */
[----:B------:R-:W3:Y:S04]  /*2bc80*/  LDL.LU R49, [R1+0x804] ;  /* 0x0008040001317983 */ /* 0x000ee80000300800 */
[----:B------:R-:W3:Y:S01]  /*2bc90*/  LDL.LU R50, [R1+0x808] ;  /* 0x0008080001327983 */ /* 0x000ee20000300800 */
[C---:B------:R-:W-:Y:S03]  /*2bca0*/  HMMA.1688.F32.TF32 R236, R176.reuse, R152, R236 ;  /* 0x00000098b0ec723c */ /* 0x040fe600000810ec */
[----:B------:R-:W3:Y:S05]  /*2bcb0*/  LDL.LU R51, [R1+0x80c] ;  /* 0x00080c0001337983 */ /* 0x000eea0000300800 */
[----:B------:R-:W-:Y:S01]  /*2bcc0*/  HMMA.1688.F32.TF32 R176, R176, R156, R104 ;  /* 0x0000009cb0b0723c */ /* 0x000fe20000081068 */
        /* <DEDUP_REMOVED lines=11> */
[----:B------:R-:W3:Y:S01]  /*2bd80*/  LDL.LU R89, [R1+0x614] ;  /* 0x0006140001597983 */ /* 0x000ee20000300800 */
[----:B------:R-:W-:Y:S01]  /*2bd90*/  MOV R78, R103 ;  /* 0x00000067004e7202 */ /* 0x000fe20000000f00 */
[----:B------:R-:W-:Y:S02]  /*2bda0*/  IMAD.MOV.U32 R79, RZ, RZ, R34 ;  /* 0x000000ffff4f7224 */ /* 0x000fe400078e0022 */
[----:B------:R-:W-:Y:S02]  /*2bdb0*/  IMAD.MOV.U32 R64, RZ, RZ, R35 ;  /* 0x000000ffff407224 */ /* 0x000fe400078e0023 */
[----:B------:R-:W-:Y:S02]  /*2bdc0*/  IMAD.MOV.U32 R65, RZ, RZ, R102 ;  /* 0x000000ffff417224 */ /* 0x000fe400078e0066 */
[----:B----4-:R-:W-:Y:S02]  /*2bdd0*/  IMAD.MOV.U32 R91, RZ, RZ, R27 ;  /* 0x000000ffff5b7224 */ /* 0x010fe400078e001b */
[----:B--2---:R-:W-:-:S02]  /*2bde0*/  IMAD.MOV.U32 R90, RZ, RZ, R26 ;  /* 0x000000ffff5a7224 */ /* 0x004fc400078e001a */
[----:B------:R-:W2:Y:S04]  /*2bdf0*/  LDL.LU R26, [R1+0x1f14] ;  /* 0x001f1400011a7983 */ /* 0x000ea80000300800 */
[----:B------:R-:W2:Y:S04]  /*2be00*/  LDL.LU R27, [R1+0x1f10] ;  /* 0x001f1000011b7983 */ /* 0x000ea80000300800 */
[----:B------:R-:W4:Y:S04]  /*2be10*/  LDL.LU R30, [R1+0x1f0c] ;  /* 0x001f0c00011e7983 */ /* 0x000f280000300800 */
[----:B------:R-:W4:Y:S04]  /*2be20*/  LDL.LU R31, [R1+0x1f08] ;  /* 0x001f0800011f7983 */ /* 0x000f280000300800 */
[----:B------:R-:W2:Y:S04]  /*2be30*/  LDL.LU R103, [R1+0x1f04] ;  /* 0x001f040001677983 */ /* 0x000ea80000300800 */
[----:B------:R-:W4:Y:S04]  /*2be40*/  LDL.LU R34, [R1+0x1f00] ;  /* 0x001f000001227983 */ /* 0x000f280000300800 */
[----:B------:R-:W4:Y:S04]  /*2be50*/  LDL.LU R35, [R1+0x1efc] ;  /* 0x001efc0001237983 */ /* 0x000f280000300800 */
[----:B------:R-:W4:Y:S01]  /*2be60*/  LDL.LU R102, [R1+0x1ef8] ;  /* 0x001ef80001667983 */ /* 0x000f220000300800 */
[C---:B---3--:R-:W-:Y:S01]  /*2be70*/  HMMA.1688.F32.TF32 R52, R204.reuse, R144, R56 ;  /* 0x00000090cc34723c */ /* 0x048fe20000081038 */
[----:B------:R-:W-:Y:S11]  /*2be80*/  IMAD.MOV.U32 R67, RZ, RZ, R4 ;  /* 0x000000ffff437224 */ /* 0x000ff600078e0004 */
[----:B------:R-:W-:Y:S11]  /*2be90*/  @!UPT UIADD3 URZ, URZ, URZ, URZ ;  /* 0x0000003f3f3ff290 */ /* 0x000ff6000fffe03f */
[----:B------:R-:W-:Y:S01]  /*2bea0*/  @!UPT UIADD3 URZ, URZ, URZ, URZ ;  /* 0x0000003f3f3ff290 */ /* 0x000fe2000fffe03f */
[----:B------:R-:W-:Y:S01]  /*2beb0*/  MOV R4, R52 ;  /* 0x0000003400047202 */ /* 0x000fe20000000f00 */
[----:B------:R-:W-:Y:S02]  /*2bec0*/  IMAD.MOV.U32 R145, RZ, RZ, R53 ;  /* 0x000000ffff917224 */ /* 0x000fe400078e0035 */
[----:B------:R-:W-:Y:S02]  /*2bed0*/  IMAD.MOV.U32 R144, RZ, RZ, R54 ;  /* 0x000000ffff907224 */ /* 0x000fe400078e0036 */
[----:B------:R-:W-:Y:S02]  /*2bee0*/  IMAD.MOV.U32 R141, RZ, RZ, R55 ;  /* 0x000000ffff8d7224 */ /* 0x000fe400078e0037 */
[----:B------:R-:W-:Y:S01]  /*2bef0*/  HMMA.1688.F32.TF32 R52, R204, R148, R108 ;  /* 0x00000094cc34723c */ /* 0x000fe2000008106c */
[----:B--2---:R-:W-:Y:S02]  /*2bf00*/  IMAD.MOV.U32 R59, RZ, RZ, R103 ;  /* 0x000000ffff3b7224 */ /* 0x004fe400078e0067 */
[----:B----4-:R-:W-:-:S02]  /*2bf10*/  IMAD.MOV.U32 R56, RZ, RZ, R34 ;  /* 0x000000ffff387224 */ /* 0x010fc400078e0022 */
[----:B------:R-:W2:Y:S01]  /*2bf20*/  LDL.LU R34, [R1+0x1ef4] ;  /* 0x001ef40001227983 */ /* 0x000ea20000300800 */
[----:B------:R-:W-:-:S03]  /*2bf30*/  IMAD.MOV.U32 R57, RZ, RZ, R35 ;  /* 0x000000ffff397224 */ /* 0x000fc600078e0023 */
[----:B------:R-:W2:Y:S01]  /*2bf40*/  LDL.LU R35, [R1+0x1ef0] ;  /* 0x001ef00001237983 */ /* 0x000ea20000300800 */
[----:B------:R-:W-:-:S03]  /*2bf50*/  MOV R58, R102 ;  /* 0x00000066003a7202 */ /* 0x000fc60000000f00 */
[----:B------:R-:W3:Y:S04]  /*2bf60*/  LDL.LU R102, [R1+0x1eec] ;  /* 0x001eec0001667983 */ /* 0x000ee80000300800 */
[----:B------:R-:W3:Y:S01]  /*2bf70*/  LDL.LU R103, [R1+0x1ee8] ;  /* 0x001ee80001677983 */ /* 0x000ee20000300800 */
[----:B------:R-:W-:Y:S02]  /*2bf80*/  IMAD.MOV.U32 R250, RZ, RZ, R137 ;  /* 0x000000fffffa7224 */ /* 0x000fe400078e0089 */
[----:B------:R-:W-:Y:S02]  /*2bf90*/  IMAD.MOV.U32 R251, RZ, RZ, R136 ;  /* 0x000000fffffb7224 */ /* 0x000fe400078e0088 */
[----:B------:R-:W-:Y:S02]  /*2bfa0*/  IMAD.MOV.U32 R66, RZ, RZ, R132 ;  /* 0x000000ffff427224 */ /* 0x000fe400078e0084 */
[----:B------:R-:W-:-:S02]  /*2bfb0*/  IMAD.MOV.U32 R140, RZ, RZ, R52 ;  /* 0x000000ffff8c7224 */ /* 0x000fc400078e0034 */
[----:B------:R-:W-:Y:S02]  /*2bfc0*/  IMAD.MOV.U32 R137, RZ, RZ, R53 ;  /* 0x000000ffff897224 */ /* 0x000fe400078e0035 */
[----:B------:R-:W-:Y:S02]  /*2bfd0*/  IMAD.MOV.U32 R136, RZ, RZ, R54 ;  /* 0x000000ffff887224 */ /* 0x000fe400078e0036 */
[----:B------:R-:W-:Y:S02]  /*2bfe0*/  IMAD.MOV.U32 R132, RZ, RZ, R55 ;  /* 0x000000ffff847224 */ /* 0x000fe400078e0037 */
[C---:B------:R-:W-:Y:S08]  /*2bff0*/  HMMA.1688.F32.TF32 R52, R204.reuse, R152, R104 ;  /* 0x00000098cc34723c */ /* 0x040ff00000081068 */
[----:B------:R-:W-:Y:S11]  /*2c000*/  HMMA.1688.F32.TF32 R48, R204, R156, R48 ;  /* 0x0000009ccc30723c */ /* 0x000ff60000081030 */
[----:B------:R-:W-:Y:S04]  /*2c010*/  @!UPT UIADD3 URZ, URZ, URZ, URZ ;  /* 0x0000003f3f3ff290 */ /* 0x000fe8000fffe03f */
[----:B------:R-:W-:Y:S04]  /*2c020*/  STL.64 [R1+0xb70], R52 ;  /* 0x000b703401007387 */ /* 0x000fe80000100a00 */
[----:B------:R-:W-:Y:S04]  /*2c030*/  STL.64 [R1+0xb78], R54 ;  /* 0x000b783601007387 */ /* 0x000fe80000100a00 */
[----:B------:R-:W-:Y:S04]  /*2c040*/  STL.64 [R1+0xab0], R48 ;  /* 0x000ab03001007387 */ /* 0x000fe80000100a00 */
[----:B------:R2:W-:Y:S01]  /*2c050*/  STL.64 [R1+0xab8], R50 ;  /* 0x000ab83201007387 */ /* 0x0005e20000100a00 */
[C---:B------:R-:W-:Y:S08]  /*2c060*/  HMMA.1688.F32.TF32 R88, R180.reuse, R30, R88 ;  /* 0x0000001eb458723c */ /* 0x040ff00000081058 */
[C---:B--2---:R-:W-:Y:S08]  /*2c070*/  HMMA.1688.F32.TF32 R48, R180.reuse, R34, R92 ;  /* 0x00000022b430723c */ /* 0x044ff0000008105c */
[C---:B---3--:R-:W-:Y:S11]  /*2c080*/  HMMA.1688.F32.TF32 R52, R180.reuse, R102, R96 ;  /* 0x00000066b434723c */ /* 0x048ff60000081060 */
[----:B------:R-:W-:Y:S11]  /*2c090*/  @!UPT UIADD3 URZ, URZ, URZ, URZ ;  /* 0x0000003f3f3ff290 */ /* 0x000ff6000fffe03f */
[----:B------:R-:W-:Y:S01]  /*2c0a0*/  @!UPT UIADD3 URZ, URZ, URZ, URZ ;  /* 0x0000003f3f3ff290 */ /* 0x000fe2000fffe03f */
[----:B------:R-:W-:Y:S04]  /*2c0b0*/  STL.64 [R1+0xa10], R52 ;  /* 0x000a103401007387 */ /* 0x000fe80000100a00 */
[----:B------:R1:W-:Y:S04]  /*2c0c0*/  STL.64 [R1+0xa18], R54 ;  /* 0x000a183601007387 */ /* 0x0003e80000100a00 */
[----:B------:R-:W-:Y:S04]  /*2c0d0*/  STL.64 [R1+0x980], R48 ;  /* 0x0009803001007387 */ /* 0x000fe80000100a00 */
[----:B------:R2:W-:Y:S01]  /*2c0e0*/  STL.64 [R1+0x988], R50 ;  /* 0x0009883201007387 */ /* 0x0005e20000100a00 */
[C---:B-1----:R-:W-:Y:S08]  /*2c0f0*/  HMMA.1688.F32.TF32 R52, R180.reuse, R26, R44 ;  /* 0x0000001ab434723c */ /* 0x042ff0000008102c */
[C---:B--2---:R-:W-:Y:S08]  /*2c100*/  HMMA.1688.F32.TF32 R48, R180.reuse, R22, R84 ;  /* 0x00000016b430723c */ /* 0x044ff00000081054 */
        /* <DEDUP_REMOVED lines=23> */
[C---:B-1----:R-:W-:Y:S07]  /*2c280*/  HMMA.1688.F32.TF32 R40, R180.reuse, R146, R244 ;  /* 0x00000092b428723c */ /* 0x042fee00000810f4 */
        /* <DEDUP_REMOVED lines=8> */
[----:B-1----:R-:W-:Y:S01]  /*2c310*/  HMMA.1688.F32.TF32 R40, R180, R158, R36 ;  /* 0x0000009eb428723c */ /* 0x002fe20000081024 */
[----:B------:R-:W-:Y:S04]  /*2c320*/  LDS R36, [R2+0xc100] ;  /* 0x00c1000002247984 */ /* 0x000fe80000000800 */
[----:B------:R-:W-:Y:S04]  /*2c330*/  LDS R38, [R2+0xe100] ;  /* 0x00e1000002267984 */ /* 0x000fe80000000800 */
[----:B------:R-:W-:Y:S04]  /*2c340*/  STL.64 [R1+0x1260], R48 ;  /* 0x0012603001007387 */ /* 0x000fe80000100a00 */
[----:B------:R-:W-:Y:S04]  /*2c350*/  STL.64 [R1+0x1268], R50 ;  /* 0x0012683201007387 */ /* 0x000fe80000100a00 */
[----:B------:R-:W-:Y:S04]  /*2c360*/  STL.64 [R1+0x1250], R44 ;  /* 0x0012502c01007387 */ /* 0x000fe80000100a00 */
[----:B------:R-:W-:Y:S04]  /*2c370*/  STL.64 [R1+0x1258], R46 ;  /* 0x0012582e01007387 */ /* 0x000fe80000100a00 */
[----:B------:R-:W-:Y:S04]  /*2c380*/  STL.64 [R1+0x1240], R40 ;  /* 0x0012402801007387 */ /* 0x000fe80000100a00 */
[----:B------:R1:W-:Y:S04]  /*2c390*/  STL.64 [R1+0x1248], R42 ;  /* 0x0012482a01007387 */ /* 0x0003e80000100a00 */
[----:B------:R-:W2:Y:S04]  /*2c3a0*/  LDL.LU R248, [R1+0x150] ;  /* 0x0001500001f87983 */ /* 0x000ea80000300800 */
[----:B------:R-:W-:Y:S01]  /*2c3b0*/  LDS R37, [R0+0xc100] ;  /* 0x00c1000000257984 */ /* 0x000fe20000000800 */
[C---:B-1----:R-:W-:Y:S03]  /*2c3c0*/  HMMA.1688.F32.TF32 R40, R184.reuse, R102, R56 ;  /* 0x00000066b828723c */ /* 0x042fe60000081038 */
[----:B------:R-:W1:Y:S11]  /*2c3d0*/  LDS R39, [R0+0xe100] ;  /* 0x00e1000000277984 */ /* 0x000e760000000800 */
[----:B------:R-:W-:Y:S09]  /*2c3e0*/  @!UPT UIADD3 URZ, URZ, URZ, URZ ;  /* 0x0000003f3f3ff290 */ /* 0x000ff2000fffe03f */
        /* <DEDUP_REMOVED lines=94> */
[C---:B------:R-:W-:Y:S08]  /*2c9d0*/  HMMA.1688.F32.TF32 R68, R184.reuse, R134, R68 ;  /* 0x00000086b844723c */ /* 0x040ff00000081044 */
[C---:B------:R-:W-:Y:S08]  /*2c9e0*/  HMMA.1688.F32.TF32 R72, R184.reuse, R130, R72 ;  /* 0x00000082b848723c */ /* 0x040ff00000081048 */
[C---:B------:R-:W-:Y:S08]  /*2c9f0*/  HMMA.1688.F32.TF32 R76, R184.reuse, R14, R76 ;  /* 0x0000000eb84c723c */ /* 0x040ff0000008104c */
[C---:B------:R-:W-:Y:S08]  /*2ca00*/  HMMA.1688.F32.TF32 R80, R184.reuse, R18, R80 ;  /* 0x00000012b850723c */ /* 0x040ff00000081050 */
[C---:B------:R-:W-:Y:S08]  /*2ca10*/  HMMA.1688.F32.TF32 R84, R184.reuse, R22, R84 ;  /* 0x00000016b854723c */ /* 0x040ff00000081054 */
[C---:B------:R-:W-:Y:S08]  /*2ca20*/  HMMA.1688.F32.TF32 R112, R184.reuse, R30, R112 ;  /* 0x0000001eb870723c */ /* 0x040ff00000081070 */
[C---:B------:R-:W-:Y:S08]  /*2ca30*/  HMMA.1688.F32.TF32 R52, R184.reuse, R34, R52 ;  /* 0x00000022b834723c */ /* 0x040ff00000081034 */
[C---:B------:R-:W-:Y:S11]  /*2ca40*/  HMMA.1688.F32.TF32 R44, R184.reuse, R26, R44 ;  /* 0x0000001ab82c723c */ /* 0x040ff6000008102c */
[----:B------:R-:W-:Y:S04]  /*2ca50*/  @!UPT UIADD3 URZ, URZ, URZ, URZ ;  /* 0x0000003f3f3ff290 */ /* 0x000fe8000fffe03f */
[----:B------:R-:W-:Y:S04]  /*2ca60*/  STL.64 [R1+0x800], R52 ;  /* 0x0008003401007387 */ /* 0x000fe80000100a00 */
[----:B------:R2:W-:Y:S01]  /*2ca70*/  STL.64 [R1+0x808], R54 ;  /* 0x0008083601007387 */ /* 0x0005e20000100a00 */
[C---:B---3--:R-:W-:Y:S03]  /*2ca80*/  HMMA.1688.F32.TF32 R40, R184.reuse, R10, R40 ;  /* 0x0000000ab828723c */ /* 0x048fe60000081028 */
[----:B--2---:R-:W2:Y:S04]  /*2ca90*/  LDL.LU.64 R54, [R1+0x1ee0] ;  /* 0x001ee00001367983 */ /* 0x004ea80000300a00 */
[----:B------:R-:W2:Y:S04]  /*2caa0*/  LDL.LU.64 R52, [R1+0x1ed8] ;  /* 0x001ed80001347983 */ /* 0x000ea80000300a00 */
[----:B------:R-:W-:Y:S04]  /*2cab0*/  STL.64 [R1+0x850], R112 ;  /* 0x0008507001007387 */ /* 0x000fe80000100a00 */
[----:B------:R3:W-:Y:S04]  /*2cac0*/  STL.64 [R1+0x858], R114 ;  /* 0x0008587201007387 */ /* 0x0007e80000100a00 */
[----:B---3--:R-:W3:Y:S04]  /*2cad0*/  LDL.LU.64 R114, [R1+0x1ed0] ;  /* 0x001ed00001727983 */ /* 0x008ee80000300a00 */
[----:B------:R-:W3:Y:S04]  /*2cae0*/  LDL.LU.64 R112, [R1+0x1ec8] ;  /* 0x001ec80001707983 */ /* 0x000ee80000300a00 */
        /* <DEDUP_REMOVED lines=31> */
[----:B------:R-:W2:Y:S01]  /*2cce0*/  LDL.LU.64 R64, [R1+0x1e48] ;  /* 0x001e480001407983 */ /* 0x000ea20000300a00 */
[C---:B----4-:R-:W-:Y:S11]  /*2ccf0*/  HMMA.1688.F32.TF32 R56, R184.reuse, R142, R56 ;  /* 0x0000008eb838723c */ /* 0x050ff60000081038 */
[----:B------:R-:W-:Y:S11]  /*2cd00*/  @!UPT UIADD3 URZ, URZ, URZ, URZ ;  /* 0x0000003f3f3ff290 */ /* 0x000ff6000fffe03f */
[----:B------:R-:W-:Y:S01]  /*2cd10*/  @!UPT UIADD3 URZ, URZ, URZ, URZ ;  /* 0x0000003f3f3ff290 */ /* 0x000fe2000fffe03f */
[----:B------:R-:W-:Y:S04]  /*2cd20*/  STL.64 [R1+0x10a0], R56 ;  /* 0x0010a03801007387 */ /* 0x000fe80000100a00 */
[----:B------:R1:W-:Y:S04]  /*2cd30*/  STL.64 [R1+0x10a8], R58 ;  /* 0x0010a83a01007387 */ /* 0x0003e80000100a00 */
[----:B-1----:R-:W4:Y:S04]  /*2cd40*/  LDL.LU.64 R58, [R1+0x1e40] ;  /* 0x001e4000013a7983 */ /* 0x002f280000300a00 */
[----:B------:R-:W3:Y:S01]  /*2cd50*/  LDL.LU.64 R56, [R1+0x1e38] ;  /* 0x001e380001387983 */ /* 0x000ee20000300a00 */
[C---:B--2---:R-:W-:Y:S11]  /*2cd60*/  HMMA.1688.F32.TF32 R64, R184.reuse, R146, R64 ;  /* 0x00000092b840723c */ /* 0x044ff60000081040 */
[----:B------:R-:W-:Y:S11]  /*2cd70*/  @!UPT UIADD3 URZ, URZ, URZ, URZ ;  /* 0x0000003f3f3ff290 */ /* 0x000ff6000fffe03f */
[----:B------:R-:W-:Y:S01]  /*2cd80*/  @!UPT UIADD3 URZ, URZ, URZ, URZ ;  /* 0x0000003f3f3ff290 */ /* 0x000fe2000fffe03f */
[----:B------:R-:W-:Y:S04]  /*2cd90*/  STL.64 [R1+0x11c0], R64 ;  /* 0x0011c04001007387 */ /* 0x000fe80000100a00 */
[----:B------:R1:W-:Y:S02]  /*2cda0*/  STL.64 [R1+0x11c8], R66 ;  /* 0x0011c84201007387 */ /* 0x0003e40000100a00 */
[C---:B-1----:R-:W-:Y:S08]  /*2cdb0*/  HMMA.1688.F32.TF32 R64, R184.reuse, R150, R68 ;  /* 0x00000096b840723c */ /* 0x042ff00000081044 */
[C---:B------:R-:W-:Y:S11]  /*2cdc0*/  HMMA.1688.F32.TF32 R68, R184.reuse, R154, R72 ;  /* 0x0000009ab844723c */ /* 0x040ff60000081048 */
[----:B------:R-:W-:Y:S04]  /*2cdd0*/  @!UPT UIADD3 URZ, URZ, URZ, URZ ;  /* 0x0000003f3f3ff290 */ /* 0x000fe8000fffe03f */
[----:B------:R-:W-:Y:S04]  /*2cde0*/  STL.64 [R1+0x11b0], R64 ;  /* 0x0011b04001007387 */ /* 0x000fe80000100a00 */
[----:B------:R1:W-:Y:S02]  /*2cdf0*/  STL.64 [R1+0x11b8], R66 ;  /* 0x0011b84201007387 */ /* 0x0003e40000100a00 */
[----:B-1----:R-:W-:Y:S02]  /*2ce00*/  HMMA.1688.F32.TF32 R64, R184, R158, R40 ;  /* 0x0000009eb840723c */ /* 0x002fe40000081028 */
[----:B------:R-:W-:Y:S04]  /*2ce10*/  STL.64 [R1+0x11a0], R68 ;  /* 0x0011a04401007387 */ /* 0x000fe80000100a00 */
[----:B------:R1:W-:Y:S02]  /*2ce20*/  STL.64 [R1+0x11a8], R70 ;  /* 0x0011a84601007387 */ /* 0x0003e40000100a00 */
[C---:B------:R-:W-:Y:S02]  /*2ce30*/  HMMA.1688.F32.TF32 R72, R36.reuse, R30, R108 ;  /* 0x0000001e2448723c */ /* 0x040fe4000008106c */
[----:B------:R-:W-:Y:S04]  /*2ce40*/  LDS R40, [R2+0xc180] ;  /* 0x00c1800002287984 */ /* 0x000fe80000000800 */
[----:B------:R-:W-:Y:S02]  /*2ce50*/  LDS R42, [R2+0xe180] ;  /* 0x00e18000022a7984 */ /* 0x000fe40000000800 */
[C---:B-1----:R-:W-:Y:S02]  /*2ce60*/  HMMA.1688.F32.TF32 R68, R36.reuse, R34, R204 ;  /* 0x000000222444723c */ /* 0x042fe400000810cc */
[----:B------:R-:W-:Y:S04]  /*2ce70*/  LDS R41, [R0+0xc180] ;  /* 0x00c1800000297984 */ /* 0x000fe80000000800 */
[----:B------:R-:W1:Y:S04]  /*2ce80*/  LDS R43, [R0+0xe180] ;  /* 0x00e18000002b7984 */ /* 0x000e680000000800 */
[----:B------:R-:W-:Y:S04]  /*2ce90*/  STL.64 [R1+0x1190], R64 ;  /* 0x0011904001007387 */ /* 0x000fe80000100a00 */
[----:B------:R2:W-:Y:S02]  /*2cea0*/  STL.64 [R1+0x1198], R66 ;  /* 0x0011984201007387 */ /* 0x0005e40000100a00 */
[C---:B--2---:R-:W-:Y:S11]  /*2ceb0*/  HMMA.1688.F32.TF32 R64, R36.reuse, R102, R180 ;  /* 0x000000662440723c */ /* 0x044ff600000810b4 */
[----:B------:R-:W-:Y:S11]  /*2cec0*/  @!UPT UIADD3 URZ, URZ, URZ, URZ ;  /* 0x0000003f3f3ff290 */ /* 0x000ff6000fffe03f */
[----:B------:R-:W-:Y:S01]  /*2ced0*/  @!UPT UIADD3 URZ, URZ, URZ, URZ ;  /* 0x0000003f3f3ff290 */ /* 0x000fe2000fffe03f */
[----:B------:R-:W-:Y:S04]  /*2cee0*/  STL.64 [R1+0x6f0], R64 ;  /* 0x0006f04001007387 */ /* 0x000fe80000100a00 */
[----:B------:R2:W-:Y:S04]  /*2cef0*/  STL.64 [R1+0x6f8], R66 ;  /* 0x0006f84201007387 */ /* 0x0005e80000100a00 */
        /* <DEDUP_REMOVED lines=17> */
[----:B------:R1:W-:Y:S01]  /*2d010*/  STL.64 [R1+0xa38], R66 ;  /* 0x000a384201007387 */ /* 0x0003e20000100a00 */
[C---:B------:R-:W-:Y:S03]  /*2d020*/  HMMA.1688.F32.TF32 R60, R36.reuse, R138, R248 ;  /* 0x0000008a243c723c */ /* 0x040fe600000810f8 */
[----:B------:R-:W-:Y:S04]  /*2d030*/  STL.64 [R1+0xb20], R68 ;  /* 0x000b204401007387 */ /* 0x000fe80000100a00 */
[----:B------:R-:W-:Y:S01]  /*2d040*/  STL.64 [R1+0xb28], R70 ;  /* 0x000b284601007387 */ /* 0x000fe20000100a00 */
[C---:B-1----:R-:W-:Y:S03]  /*2d050*/  HMMA.1688.F32.TF32 R64, R36.reuse, R134, R244 ;  /* 0x000000862440723c */ /* 0x042fe600000810f4 */
[----:B------:R-:W-:Y:S04]  /*2d060*/  STL.64 [R1+0xc70], R48 ;  /* 0x000c703001007387 */ /* 0x000fe80000100a00 */
[----:B------:R1:W-:Y:S02]  /*2d070*/  STL.64 [R1+0xc78], R50 ;  /* 0x000c783201007387 */ /* 0x0003e40000100a00 */
[C---:B-1----:R-:W-:Y:S11]  /*2d080*/  HMMA.1688.F32.TF32 R48, R36.reuse, R142, R240 ;  /* 0x0000008e2430723c */ /* 0x042ff600000810f0 */
[----:B------:R-:W-:Y:S03]  /*2d090*/  @!UPT UIADD3 URZ, URZ, URZ, URZ ;  /* 0x0000003f3f3ff290 */ /* 0x000fe6000fffe03f */
        /* <DEDUP_REMOVED lines=11> */
[----:B------:R-:W-:Y:S04]  /*2d150*/  STL.64 [R1+0x10f8], R66 ;  /* 0x0010f84201007387 */ /* 0x000fe80000100a00 */
[----:B------:R-:W-:Y:S04]  /*2d160*/  STL.64 [R1+0x10e0], R60 ;  /* 0x0010e03c01007387 */ /* 0x000fe80000100a00 */
[----:B------:R-:W-:Y:S04]  /*2d170*/  STL.64 [R1+0x10e8], R62 ;  /* 0x0010e83e01007387 */ /* 0x000fe80000100a00 */
[----:B------:R-:W2:Y:S04]  /*2d180*/  LDL.LU R204, [R1+0x1c0] ;  /* 0x0001c00001cc7983 */ /* 0x000ea80000300800 */
[----:B------:R1:W-:Y:S04]  /*2d190*/  STL.64 [R1+0x10d0], R48 ;  /* 0x0010d03001007387 */ /* 0x0003e80000100a00 */
[----:B------:R1:W-:Y:S04]  /*2d1a0*/  STL.64 [R1+0x10d8], R50 ;  /* 0x0010d83201007387 */ /* 0x0003e80000100a00 */
[----:B------:R-:W-:Y:S04]  /*2d1b0*/  STL.64 [R1+0x10c0], R36 ;  /* 0x0010c02401007387 */ /* 0x000fe80000100a00 */
[----:B------:R-:W-:Y:S04]  /*2d1c0*/  STL.64 [R1+0x10c8], R38 ;  /* 0x0010c82601007387 */ /* 0x000fe80000100a00 */
        /* <DEDUP_REMOVED lines=53> */
[----:B------:R-:W2:Y:S04]  /*2d520*/  LDL.LU R50, [R1+0x648] ;  /* 0x0006480001327983 */ /* 0x000ea80000300800 */
[----:B------:R-:W2:Y:S04]  /*2d530*/  LDL.LU R51, [R1+0x64c] ;  /* 0x00064c0001337983 */ /* 0x000ea80000300800 */
[----:B------:R-:W2:Y:S01]  /*2d540*/  LDL.LU R60, [R1+0x2f0] ;  /* 0x0002f000013c7983 */ /* 0x000ea20000300800 */
[----:B---3--:R-:W-:-:S03]  /*2d550*/  IMAD.MOV.U32 R47, RZ, RZ, R56 ;  /* 0x000000ffff2f7224 */ /* 0x008fc600078e0038 */
[----:B------:R-:W3:Y:S01]  /*2d560*/  LDL.LU R61, [R1+0x2f4] ;  /* 0x0002f400013d7983 */ /* 0x000ee20000300800 */
[----:B------:R-:W-:-:S03]  /*2d570*/  IMAD.MOV.U32 R46, RZ, RZ, R57 ;  /* 0x000000ffff2e7224 */ /* 0x000fc600078e0039 */
[----:B------:R-:W3:Y:S01]  /*2d580*/  LDL.LU R62, [R1+0x2f8] ;  /* 0x0002f800013e7983 */ /* 0x000ee20000300800 */
[----:B----4-:R-:W-:-:S03]  /*2d590*/  IMAD.MOV.U32 R45, RZ, RZ, R58 ;  /* 0x000000ffff2d7224 */ /* 0x010fc600078e003a */
[----:B------:R-:W3:Y:S01]  /*2d5a0*/  LDL.LU R63, [R1+0x2fc] ;  /* 0x0002fc00013f7983 */ /* 0x000ee20000300800 */
[----:B------:R-:W-:-:S03]  /*2d5b0*/  MOV R44, R59 ;  /* 0x0000003b002c7202 */ /* 0x000fc60000000f00 */
        /* <DEDUP_REMOVED lines=20> */
[----:B------:R-:W-:Y:S04]  /*2d700*/  LDS R36, [R2+0xc200] ;  /* 0x00c2000002247984 */ /* 0x000fe80000000800 */
[----:B------:R-:W-:Y:S04]  /*2d710*/  LDS R38, [R2+0xe200] ;  /* 0x00e2000002267984 */ /* 0x000fe80000000800 */
[----:B------:R-:W-:Y:S04]  /*2d720*/  LDS R37, [R0+0xc200] ;  /* 0x00c2000000257984 */ /* 0x000fe80000000800 */
[----:B------:R-:W1:Y:S01]  /*2d730*/  LDS R39, [R0+0xe200] ;  /* 0x00e2000000277984 */ /* 0x000e620000000800 */
[C---:B--2---:R-:W-:Y:S08]  /*2d740*/  HMMA.1688.F32.TF32 R88, R40.reuse, R18, R88 ;  /* 0x000000122858723c */ /* 0x044ff00000081058 */
[C---:B------:R-:W-:Y:S08]  /*2d750*/  HMMA.1688.F32.TF32 R92, R40.reuse, R22, R92 ;  /* 0x00000016285c723c */ /* 0x040ff0000008105c */
[C---:B------:R-:W-:Y:S08]  /*2d760*/  HMMA.1688.F32.TF32 R96, R40.reuse, R26, R96 ;  /* 0x0000001a2860723c */ /* 0x040ff00000081060 */
[C---:B------:R-:W-:Y:S08]  /*2d770*/  HMMA.1688.F32.TF32 R104, R40.reuse, R34, R104 ;  /* 0x000000222868723c */ /* 0x040ff00000081068 */
[C---:B------:R-:W-:Y:S08]  /*2d780*/  HMMA.1688.F32.TF32 R108, R40.reuse, R102, R108 ;  /* 0x00000066286c723c */ /* 0x040ff0000008106c */
[C---:B------:R-:W-:Y:S11]  /*2d790*/  HMMA.1688.F32.TF32 R48, R40.reuse, R30, R48 ;  /* 0x0000001e2830723c */ /* 0x040ff60000081030 */
[----:B------:R-:W-:Y:S04]  /*2d7a0*/  @!UPT UIADD3 URZ, URZ, URZ, URZ ;  /* 0x0000003f3f3ff290 */ /* 0x000fe8000fffe03f */
[----:B------:R-:W-:Y:S04]  /*2d7b0*/  STL.64 [R1+0x610], R108 ;  /* 0x0006106c01007387 */ /* 0x000fe80000100a00 */
[----:B------:R2:W-:Y:S04]  /*2d7c0*/  STL.64 [R1+0x618], R110 ;  /* 0x0006186e01007387 */ /* 0x0005e80000100a00 */
[----:B--2---:R-:W2:Y:S04]  /*2d7d0*/  LDL.LU.64 R110, [R1+0x1e30] ;  /* 0x001e3000016e7983 */ /* 0x004ea80000300a00 */
        /* <DEDUP_REMOVED lines=21> */
[C---:B---3--:R-:W-:Y:S08]  /*2d930*/  HMMA.1688.F32.TF32 R60, R40.reuse, R14, R60 ;  /* 0x0000000e283c723c */ /* 0x048ff0000008103c */
[C---:B------:R-:W-:Y:S08]  /*2d940*/  HMMA.1688.F32.TF32 R244, R40.reuse, R10, R244 ;  /* 0x0000000a28f4723c */ /* 0x040ff000000810f4 */
[C---:B------:R-:W-:Y:S08]  /*2d950*/  HMMA.1688.F32.TF32 R248, R40.reuse, R130, R248 ;  /* 0x0000008228f8723c */ /* 0x040ff000000810f8 */
[C---:B------:R-:W-:Y:S01]  /*2d960*/  HMMA.1688.F32.TF32 R240, R40.reuse, R134, R240 ;  /* 0x0000008628f0723c */ /* 0x040fe200000810f0 */
[----:B------:R-:W-:Y:S07]  /*2d970*/  STL.64 [R1+0x7d0], R60 ;  /* 0x0007d03c01007387 */ /* 0x000fee0000100a00 */
[C---:B----4-:R-:W-:Y:S01]  /*2d980*/  HMMA.1688.F32.TF32 R56, R40.reuse, R138, R56 ;  /* 0x0000008a2838723c */ /* 0x050fe20000081038 */
[----:B------:R1:W-:Y:S07]  /*2d990*/  STL.64 [R1+0x7d8], R62 ;  /* 0x0007d83e01007387 */ /* 0x0003ee0000100a00 */
[----:B------:R-:W-:Y:S01]  /*2d9a0*/  HMMA.1688.F32.TF32 R44, R40, R142, R44 ;  /* 0x0000008e282c723c */ /* 0x000fe2000008102c */
        /* <DEDUP_REMOVED lines=19> */
[----:B------:R1:W-:Y:S01]  /*2dae0*/  STL.64 [R1+0xe28], R46 ;  /* 0x000e282e01007387 */ /* 0x0003e20000100a00 */
[C---:B------:R-:W-:Y:S08]  /*2daf0*/  HMMA.1688.F32.TF32 R84, R36.reuse, R102, R84 ;  /* 0x000000662454723c */ /* 0x040ff00000081054 */
[----:B------:R-:W-:Y:S08]  /*2db00*/  HMMA.1688.F32.TF32 R64, R36, R14, R64 ;  /* 0x0000000e2440723c */ /* 0x000ff00000081040 */
[C---:B--2---:R-:W-:Y:S08]  /*2db10*/  HMMA.1688.F32.TF32 R92, R40.reuse, R150, R92 ;  /* 0x00000096285c723c */ /* 0x044ff0000008105c */
[C---:B-1----:R-:W-:Y:S08]  /*2db20*/  HMMA.1688.F32.TF32 R44, R40.reuse, R146, R88 ;  /* 0x00000092282c723c */ /* 0x042ff00000081058 */
[C---:B------:R-:W-:Y:S11]  /*2db30*/  HMMA.1688.F32.TF32 R88, R40.reuse, R154, R96 ;  /* 0x0000009a2858723c */ /* 0x040ff60000081060 */
[----:B------:R-:W-:Y:S04]  /*2db40*/  @!UPT UIADD3 URZ, URZ, URZ, URZ ;  /* 0x0000003f3f3ff290 */ /* 0x000fe8000fffe03f */
[----:B------:R-:W-:Y:S04]  /*2db50*/  STL.64 [R1+0x1090], R44 ;  /* 0x0010902c01007387 */ /* 0x000fe80000100a00 */
[----:B------:R1:W-:Y:S02]  /*2db60*/  STL.64 [R1+0x1098], R46 ;  /* 0x0010982e01007387 */ /* 0x0003e40000100a00 */
[----:B-1----:R-:W-:Y:S02]  /*2db70*/  HMMA.1688.F32.TF32 R44, R40, R158, R48 ;  /* 0x0000009e282c723c */ /* 0x002fe40000081030 */
[----:B------:R-:W-:Y:S04]  /*2db80*/  STL.64 [R1+0x1070], R92 ;  /* 0x0010705c01007387 */ /* 0x000fe80000100a00 */
[----:B------:R-:W-:Y:S04]  /*2db90*/  STL.64 [R1+0x1078], R94 ;  /* 0x0010785e01007387 */ /* 0x000fe80000100a00 */
[----:B------:R-:W-:Y:S01]  /*2dba0*/  STL.64 [R1+0x1060], R88 ;  /* 0x0010605801007387 */ /* 0x000fe20000100a00 */
[C---:B------:R-:W-:Y:S03]  /*2dbb0*/  HMMA.1688.F32.TF32 R48, R36.reuse, R34, R80 ;  /* 0x000000222430723c */ /* 0x040fe60000081050 */
[----:B------:R-:W-:Y:S04]  /*2dbc0*/  STL.64 [R1+0x1068], R90 ;  /* 0x0010685a01007387 */ /* 0x000fe80000100a00 */
[----:B------:R-:W-:Y:S01]  /*2dbd0*/  LDS R40, [R2+0xc280] ;  /* 0x00c2800002287984 */ /* 0x000fe20000000800 */
[C---:B------:R-:W-:Y:S03]  /*2dbe0*/  HMMA.1688.F32.TF32 R104, R36.reuse, R146, R104 ;  /* 0x000000922468723c */ /* 0x040fe60000081068 */
[----:B------:R-:W-:Y:S04]  /*2dbf0*/  LDS R42, [R2+0xe280] ;  /* 0x00e28000022a7984 */ /* 0x000fe80000000800 */
[----:B------:R-:W-:Y:S04]  /*2dc00*/  STL.64 [R1+0xfc0], R44 ;  /* 0x000fc02c01007387 */ /* 0x000fe80000100a00 */
[----:B------:R1:W-:Y:S04]  /*2dc10*/  STL.64 [R1+0xfc8], R46 ;  /* 0x000fc82e01007387 */ /* 0x0003e80000100a00 */
[----:B------:R-:W-:Y:S04]  /*2dc20*/  LDS R41, [R0+0xc280] ;  /* 0x00c2800000297984 */ /* 0x000fe80000000800 */
[----:B------:R-:W2:Y:S01]  /*2dc30*/  LDS R43, [R0+0xe280] ;  /* 0x00e28000002b7984 */ /* 0x000ea20000000800 */
[C---:B-1----:R-:W-:Y:S03]  /*2dc40*/  HMMA.1688.F32.TF32 R44, R36.reuse, R30, R76 ;  /* 0x0000001e242c723c */ /* 0x042fe6000008104c */
[----:B------:R-:W-:Y:S04]  /*2dc50*/  STL.64 [R1+0x4f0], R84 ;  /* 0x0004f05401007387 */ /* 0x000fe80000100a00 */
[----:B------:R-:W-:Y:S01]  /*2dc60*/  STL.64 [R1+0x4f8], R86 ;  /* 0x0004f85601007387 */ /* 0x000fe20000100a00 */
[C---:B------:R-:W-:Y:S03]  /*2dc70*/  HMMA.1688.F32.TF32 R76, R36.reuse, R26, R184 ;  /* 0x0000001a244c723c */ /* 0x040fe600000810b8 */
[----:B------:R-:W-:Y:S04]  /*2dc80*/  STL.64 [R1+0x470], R48 ;  /* 0x0004703001007387 */ /* 0x000fe80000100a00 */
[----:B------:R1:W-:Y:S08]  /*2dc90*/  STL.64 [R1+0x478], R50 ;  /* 0x0004783201007387 */ /* 0x0003f00000100a00 */
[----:B------:R-:W-:Y:S01]  /*2dca0*/  STL.64 [R1+0x530], R44 ;  /* 0x0005302c01007387 */ /* 0x000fe20000100a00 */
[C---:B-1----:R-:W-:Y:S03]  /*2dcb0*/  HMMA.1688.F32.TF32 R48, R36.reuse, R22, R72 ;  /* 0x000000162430723c */ /* 0x042fe60000081048 */
[----:B------:R1:W-:Y:S05]  /*2dcc0*/  STL.64 [R1+0x538], R46 ;  /* 0x0005382e01007387 */ /* 0x0003ea0000100a00 */
[C---:B-1----:R-:W-:Y:S01]  /*2dcd0*/  HMMA.1688.F32.TF32 R44, R36.reuse, R18, R68 ;  /* 0x00000012242c723c */ /* 0x042fe20000081044 */
[----:B------:R-:W-:Y:S04]  /*2dce0*/  STL.64 [R1+0x520], R76 ;  /* 0x0005204c01007387 */ /* 0x000fe80000100a00 */
[----:B------:R-:W-:Y:S10]  /*2dcf0*/  STL.64 [R1+0x528], R78 ;  /* 0x0005284e01007387 */ /* 0x000ff40000100a00 */
[----:B------:R-:W-:Y:S04]  /*2dd00*/  STL.64 [R1+0x560], R48 ;  /* 0x0005603001007387 */ /* 0x000fe80000100a00 */
[----:B------:R1:W-:Y:S04]  /*2dd10*/  STL.64 [R1+0x568], R50 ;  /* 0x0005683201007387 */ /* 0x0003e80000100a00 */
[----:B------:R-:W-:Y:S01]  /*2dd20*/  STL.64 [R1+0x5a0], R44 ;  /* 0x0005a02c01007387 */ /* 0x000fe20000100a00 */
[C---:B-1----:R-:W-:Y:S03]  /*2dd30*/  HMMA.1688.F32.TF32 R48, R36.reuse, R10, R180 ;  /* 0x0000000a2430723c */ /* 0x042fe600000810b4 */
[----:B------:R1:W-:Y:S05]  /*2dd40*/  STL.64 [R1+0x5a8], R46 ;  /* 0x0005a82e01007387 */ /* 0x0003ea0000100a00 */
[----:B-1----:R-:W-:Y:S01]  /*2dd50*/  HMMA.1688.F32.TF32 R44, R36, R130, R204 ;  /* 0x00000082242c723c */ /* 0x002fe200000810cc */
[----:B------:R-:W-:Y:S04]  /*2dd60*/  STL.64 [R1+0x630], R64 ;  /* 0x0006304001007387 */ /* 0x000fe80000100a00 */
[----:B------:R-:W-:Y:S04]  /*2dd70*/  STL.64 [R1+0x638], R66 ;  /* 0x0006384201007387 */ /* 0x000fe80000100a00 */
        /* <DEDUP_REMOVED lines=56> */
[----:B---3--:R-:W-:Y:S01]  /*2e100*/  IMAD.MOV.U32 R64, RZ, RZ, R248 ;  /* 0x000000ffff407224 */ /* 0x008fe200078e00f8 */
[----:B------:R-:W-:Y:S01]  /*2e110*/  MOV R66, R250 ;  /* 0x000000fa00427202 */ /* 0x000fe20000000f00 */
[----:B------:R-:W-:Y:S01]  /*2e120*/  IMAD.MOV.U32 R65, RZ, RZ, R249 ;  /* 0x000000ffff417224 */ /* 0x000fe200078e00f9 */
[----:B------:R-:W3:Y:S01]  /*2e130*/  LDL.LU R248, [R1+0x1d84] ;  /* 0x001d840001f87983 */ /* 0x000ee20000300800 */
[----:B------:R-:W-:-:S03]  /*2e140*/  IMAD.MOV.U32 R67, RZ, RZ, R251 ;  /* 0x000000ffff437224 */ /* 0x000fc600078e00fb */
[----:B------:R-:W3:Y:S04]  /*2e150*/  LDL.LU R249, [R1+0x1d80] ;  /* 0x001d800001f97983 */ /* 0x000ee80000300800 */
[----:B------:R-:W3:Y:S04]  /*2e160*/  LDL.LU R250, [R1+0x1d7c] ;  /* 0x001d7c0001fa7983 */ /* 0x000ee80000300800 */
[----:B------:R-:W3:Y:S01]  /*2e170*/  LDL.LU R251, [R1+0x1d78] ;  /* 0x001d780001fb7983 */ /* 0x000ee20000300800 */
[C---:B------:R-:W-:Y:S08]  /*2e180*/  HMMA.1688.F32.TF32 R240, R36.reuse, R142, R240 ;  /* 0x0000008e24f0723c */ /* 0x040ff000000810f0 */
[C---:B--2---:R-:W-:Y:S08]  /*2e190*/  HMMA.1688.F32.TF32 R204, R36.reuse, R138, R204 ;  /* 0x0000008a24cc723c */ /* 0x044ff000000810cc */
[C---:B----4-:R-:W-:Y:S11]  /*2e1a0*/  HMMA.1688.F32.TF32 R180, R36.reuse, R134, R180 ;  /* 0x0000008624b4723c */ /* 0x050ff600000810b4 */
[----:B------:R-:W-:Y:S11]  /*2e1b0*/  @!UPT UIADD3 URZ, URZ, URZ, URZ ;  /* 0x0000003f3f3ff290 */ /* 0x000ff6000fffe03f */
[----:B------:R-:W-:Y:S01]  /*2e1c0*/  @!UPT UIADD3 URZ, URZ, URZ, URZ ;  /* 0x0000003f3f3ff290 */ /* 0x000fe2000fffe03f */
[----:B------:R1:W-:Y:S04]  /*2e1d0*/  STL.64 [R1+0xa70], R180 ;  /* 0x000a70b401007387 */ /* 0x0003e80000100a00 */
[----:B------:R2:W-:Y:S04]  /*2e1e0*/  STL.64 [R1+0xa78], R182 ;  /* 0x000a78b601007387 */ /* 0x0005e80000100a00 */
[----:B-1----:R-:W4:Y:S04]  /*2e1f0*/  LDL.LU R180, [R1+0xeb0] ;  /* 0x000eb00001b47983 */ /* 0x002f280000300800 */
[----:B------:R1:W-:Y:S04]  /*2e200*/  STL.64 [R1+0xc00], R204 ;  /* 0x000c00cc01007387 */ /* 0x0003e80000100a00 */
[----:B------:R1:W-:Y:S04]  /*2e210*/  STL.64 [R1+0xc08], R206 ;  /* 0x000c08ce01007387 */ /* 0x0003e80000100a00 */
[----:B------:R-:W4:Y:S04]  /*2e220*/  LDL.LU R181, [R1+0xeb4] ;  /* 0x000eb40001b57983 */ /* 0x000f280000300800 */
[----:B--2---:R-:W4:Y:S04]  /*2e230*/  LDL.LU R182, [R1+0xeb8] ;  /* 0x000eb80001b67983 */ /* 0x004f280000300800 */
[----:B------:R-:W4:Y:S04]  /*2e240*/  LDL.LU R183, [R1+0xebc] ;  /* 0x000ebc0001b77983 */ /* 0x000f280000300800 */
[----:B-1----:R-:W2:Y:S04]  /*2e250*/  LDL.LU R204, [R1+0xcb0] ;  /* 0x000cb00001cc7983 */ /* 0x002ea80000300800 */
[----:B------:R-:W2:Y:S04]  /*2e260*/  LDL.LU R205, [R1+0xcb4] ;  /* 0x000cb40001cd7983 */ /* 0x000ea80000300800 */
[----:B------:R-:W2:Y:S04]  /*2e270*/  LDL.LU R206, [R1+0xcb8] ;  /* 0x000cb80001ce7983 */ /* 0x000ea80000300800 */
[----:B------:R-:W2:Y:S04]  /*2e280*/  LDL.LU R207, [R1+0xcbc] ;  /* 0x000cbc0001cf7983 */ /* 0x000ea80000300800 */
[----:B------:R-:W-:Y:S01]  /*2e290*/  STL.64 [R1+0xd30], R240 ;  /* 0x000d30f001007387 */ /* 0x000fe20000100a00 */
[C---:B------:R-:W-:Y:S03]  /*2e2a0*/  HMMA.1688.F32.TF32 R108, R36.reuse, R150, R108 ;  /* 0x00000096246c723c */ /* 0x040fe6000008106c */
[----:B------:R1:W-:Y:S05]  /*2e2b0*/  STL.64 [R1+0xd38], R242 ;  /* 0x000d38f201007387 */ /* 0x0003ea0000100a00 */
[C---:B------:R-:W-:Y:S01]  /*2e2c0*/  HMMA.1688.F32.TF32 R52, R36.reuse, R158, R52 ;  /* 0x0000009e2434723c */ /* 0x040fe20000081034 */
[----:B-1----:R-:W3:Y:S04]  /*2e2d0*/  LDL.LU.64 R242, [R1+0x1d70] ;  /* 0x001d700001f27983 */ /* 0x002ee80000300a00 */
[----:B------:R-:W3:Y:S04]  /*2e2e0*/  LDL.LU.64 R240, [R1+0x1d68] ;  /* 0x001d680001f07983 */ /* 0x000ee80000300a00 */
[----:B------:R-:W-:Y:S04]  /*2e2f0*/  STL.64 [R1+0xf80], R104 ;  /* 0x000f806801007387 */ /* 0x000fe80000100a00 */
[----:B------:R1:W-:Y:S02]  /*2e300*/  STL.64 [R1+0xf88], R106 ;  /* 0x000f886a01007387 */ /* 0x0003e40000100a00 */
[----:B-1----:R-:W-:Y:S02]  /*2e310*/  HMMA.1688.F32.TF32 R104, R36, R154, R112 ;  /* 0x0000009a2468723c */ /* 0x002fe40000081070 */
[----:B------:R-:W-:Y:S04]  /*2e320*/  STL.64 [R1+0xf70], R108 ;  /* 0x000f706c01007387 */ /* 0x000fe80000100a00 */
[----:B------:R-:W-:Y:S02]  /*2e330*/  STL.64 [R1+0xf78], R110 ;  /* 0x000f786e01007387 */ /* 0x000fe40000100a00 */
[C---:B------:R-:W-:Y:S02]  /*2e340*/  HMMA.1688.F32.TF32 R88, R40.reuse, R26, R88 ;  /* 0x0000001a2858723c */ /* 0x040fe40000081058 */
[----:B------:R-:W-:Y:S04]  /*2e350*/  LDS R36, [R2+0xc300] ;  /* 0x00c3000002247984 */ /* 0x000fe80000000800 */
[----:B------:R-:W-:Y:S04]  /*2e360*/  LDS R38, [R2+0xe300] ;  /* 0x00e3000002267984 */ /* 0x000fe80000000800 */
[----:B------:R-:W-:Y:S04]  /*2e370*/  LDS R37, [R0+0xc300] ;  /* 0x00c3000000257984 */ /* 0x000fe80000000800 */
[----:B------:R-:W4:Y:S04]  /*2e380*/  LDS R39, [R0+0xe300] ;  /* 0x00e3000000277984 */ /* 0x000f280000000800 */
[----:B------:R-:W-:Y:S04]  /*2e390*/  STL.64 [R1+0xf60], R104 ;  /* 0x000f606801007387 */ /* 0x000fe80000100a00 */
[----:B------:R1:W-:Y:S04]  /*2e3a0*/  STL.64 [R1+0xf68], R106 ;  /* 0x000f686a01007387 */ /* 0x0003e80000100a00 */
[----:B------:R-:W-:Y:S04]  /*2e3b0*/  STL.64 [R1+0xf50], R52 ;  /* 0x000f503401007387 */ /* 0x000fe80000100a00 */
[----:B------:R1:W-:Y:S02]  /*2e3c0*/  STL.64 [R1+0xf58], R54 ;  /* 0x000f583601007387 */ /* 0x0003e40000100a00 */
[C---:B-1----:R-:W-:Y:S08]  /*2e3d0*/  HMMA.1688.F32.TF32 R104, R40.reuse, R102, R48 ;  /* 0x000000662868723c */ /* 0x042ff00000081030 */
[C---:B------:R-:W-:Y:S08]  /*2e3e0*/  HMMA.1688.F32.TF32 R52, R40.reuse, R34, R96 ;  /* 0x000000222834723c */ /* 0x040ff00000081060 */
[C---:B------:R-:W-:Y:S07]  /*2e3f0*/  HMMA.1688.F32.TF32 R48, R40.reuse, R30, R92 ;  /* 0x0000001e2830723c */ /* 0x040fee000008105c */
[----:B------:R-:W-:Y:S04]  /*2e400*/  STL.64 [R1+0x360], R104 ;  /* 0x0003606801007387 */ /* 0x000fe80000100a00 */
[----:B------:R-:W-:Y:S04]  /*2e410*/  STL.64 [R1+0x368], R106 ;  /* 0x0003686a01007387 */ /* 0x000fe80000100a00 */
[----:B------:R-:W-:Y:S04]  /*2e420*/  STL.64 [R1+0x340], R52 ;  /* 0x0003403401007387 */ /* 0x000fe80000100a00 */
[----:B------:R1:W-:Y:S04]  /*2e430*/  STL.64 [R1+0x348], R54 ;  /* 0x0003483601007387 */ /* 0x0003e80000100a00 */
[----:B------:R-:W-:Y:S04]  /*2e440*/  STL.64 [R1+0x440], R48 ;  /* 0x0004403001007387 */ /* 0x000fe80000100a00 */
[----:B------:R1:W-:Y:S02]  /*2e450*/  STL.64 [R1+0x448], R50 ;  /* 0x0004483201007387 */ /* 0x0003e40000100a00 */
[C---:B-1----:R-:W-:Y:S08]  /*2e460*/  HMMA.1688.F32.TF32 R52, R40.reuse, R22, R44 ;  /* 0x000000162834723c */ /* 0x042ff0000008102c */
[C---:B------:R-:W-:Y:S08]  /*2e470*/  HMMA.1688.F32.TF32 R48, R40.reuse, R18, R84 ;  /* 0x000000122830723c */ /* 0x040ff00000081054 */
[C---:B------:R-:W-:Y:S01]  /*2e480*/  HMMA.1688.F32.TF32 R44, R40.reuse, R14, R80 ;  /* 0x0000000e282c723c */ /* 0x040fe20000081050 */
[----:B------:R-:W-:Y:S04]  /*2e490*/  STL.64 [R1+0x430], R88 ;  /* 0x0004305801007387 */ /* 0x000fe80000100a00 */
[----:B------:R-:W-:Y:S04]  /*2e4a0*/  STL.64 [R1+0x438], R90 ;  /* 0x0004385a01007387 */ /* 0x000fe80000100a00 */
[----:B------:R-:W-:Y:S04]  /*2e4b0*/  STL.64 [R1+0x450], R52 ;  /* 0x0004503401007387 */ /* 0x000fe80000100a00 */
[----:B------:R1:W-:Y:S04]  /*2e4c0*/  STL.64 [R1+0x458], R54 ;  /* 0x0004583601007387 */ /* 0x0003e80000100a00 */
[----:B------:R-:W-:Y:S04]  /*2e4d0*/  STL.64 [R1+0x460], R48 ;  /* 0x0004603001007387 */ /* 0x000fe80000100a00 */
[----:B------:R1:W-:Y:S02]  /*2e4e0*/  STL.64 [R1+0x468], R50 ;  /* 0x0004683201007387 */ /* 0x0003e40000100a00 */
[C---:B-1----:R-:W-:Y:S02]  /*2e4f0*/  HMMA.1688.F32.TF32 R52, R40.reuse, R10, R76 ;  /* 0x0000000a2834723c */ /* 0x042fe4000008104c */
[----:B------:R-:W-:Y:S04]  /*2e500*/  STL.64 [R1+0x540], R44 ;  /* 0x0005402c01007387 */ /* 0x000fe80000100a00 */
[----:B------:R1:W-:Y:S02]  /*2e510*/  STL.64 [R1+0x548], R46 ;  /* 0x0005482e01007387 */ /* 0x0003e40000100a00 */
[C---:B------:R-:W-:Y:S08]  /*2e520*/  HMMA.1688.F32.TF32 R48, R40.reuse, R130, R184 ;  /* 0x000000822830723c */ /* 0x040ff000000810b8 */
[C---:B-1----:R-:W-:Y:S07]  /*2e530*/  HMMA.1688.F32.TF32 R44, R40.reuse, R134, R72 ;  /* 0x00000086282c723c */ /* 0x042fee0000081048 */
        /* <DEDUP_REMOVED lines=17> */
[----:B-1----:R-:W-:Y:S01]  /*2e650*/  HMMA.1688.F32.TF32 R44, R40, R158, R164 ;  /* 0x0000009e282c723c */ /* 0x002fe200000810a4 */
[----:B------:R-:W-:Y:S04]  /*2e660*/  LDS R40, [R2+0xc380] ;  /* 0x00c3800002287984 */ /* 0x000fe80000000800 */
[----:B------:R-:W-:Y:S04]  /*2e670*/  LDS R42, [R2+0xe380] ;  /* 0x00e38000022a7984 */ /* 0x000fe80000000800 */
[----:B------:R-:W-:Y:S04]  /*2e680*/  STL.64 [R1+0xe50], R52 ;  /* 0x000e503401007387 */ /* 0x000fe80000100a00 */
[----:B------:R-:W-:Y:S04]  /*2e690*/  STL.64 [R1+0xe58], R54 ;  /* 0x000e583601007387 */ /* 0x000fe80000100a00 */
[----:B------:R-:W-:Y:S04]  /*2e6a0*/  STL.64 [R1+0xe40], R48 ;  /* 0x000e403001007387 */ /* 0x000fe80000100a00 */
[----:B------:R4:W-:Y:S04]  /*2e6b0*/  STL.64 [R1+0xe48], R50 ;  /* 0x000e483201007387 */ /* 0x0009e80000100a00 */
[----:B------:R-:W-:Y:S04]  /*2e6c0*/  STL.64 [R1+0xe30], R44 ;  /* 0x000e302c01007387 */ /* 0x000fe80000100a00 */
[----:B------:R2:W-:Y:S01]  /*2e6d0*/  STL.64 [R1+0xe38], R46 ;  /* 0x000e382e01007387 */ /* 0x0005e20000100a00 */
[C---:B----4-:R-:W-:Y:S03]  /*2e6e0*/  HMMA.1688.F32.TF32 R48, R36.reuse, R102, R180 ;  /* 0x000000662430723c */ /* 0x050fe600000810b4 */
[----:B------:R-:W4:Y:S04]  /*2e6f0*/  LDL.LU R64, [R1+0x330] ;  /* 0x0003300001407983 */ /* 0x000f280000300800 */
[----:B------:R-:W-:Y:S01]  /*2e700*/  LDS R41, [R0+0xc380] ;  /* 0x00c3800000297984 */ /* 0x000fe20000000800 */
[C---:B--2---:R-:W-:Y:S03]  /*2e710*/  HMMA.1688.F32.TF32 R44, R36.reuse, R34, R204 ;  /* 0x00000022242c723c */ /* 0x044fe600000810cc */
[----:B------:R-:W1:Y:S11]  /*2e720*/  LDS R43, [R0+0xe380] ;  /* 0x00e38000002b7984 */ /* 0x000e760000000800 */
[----:B------:R-:W-:Y:S01]  /*2e730*/  @!UPT UIADD3 URZ, URZ, URZ, URZ ;  /* 0x0000003f3f3ff290 */ /* 0x000fe2000fffe03f */
[----:B------:R2:W-:Y:S04]  /*2e740*/  STL.64 [R1+0x240], R48 ;  /* 0x0002403001007387 */ /* 0x0005e80000100a00 */
[----:B------:R1:W-:Y:S04]  /*2e750*/  STL.64 [R1+0x248], R50 ;  /* 0x0002483201007387 */ /* 0x0003e80000100a00 */
[----:B------:R1:W-:Y:S04]  /*2e760*/  STL.64 [R1+0x250], R44 ;  /* 0x0002502c01007387 */ /* 0x0003e80000100a00 */
[----:B------:R1:W-:Y:S04]  /*2e770*/  STL.64 [R1+0x258], R46 ;  /* 0x0002582e01007387 */ /* 0x0003e80000100a00 */
        /* <DEDUP_REMOVED lines=11> */
[----:B------:R-:W3:Y:S04]  /*2e830*/  LDL.LU R204, [R1] ;  /* 0x0000000001cc7983 */ /* 0x000ee80000300800 */
        /* <DEDUP_REMOVED lines=11> */
[----:B--2---:R-:W2:Y:S04]  /*2e8f0*/  LDL.LU R48, [R1+0x4a0] ;  /* 0x0004a00001307983 */ /* 0x004ea80000300800 */
[----:B------:R-:W2:Y:S04]  /*2e900*/  LDL.LU R49, [R1+0x4a4] ;  /* 0x0004a40001317983 */ /* 0x000ea80000300800 */
        /* <DEDUP_REMOVED lines=43> */
[C---:B--2---:R-:W-:Y:S08]  /*2ebc0*/  HMMA.1688.F32.TF32 R52, R36.reuse, R30, R112 ;  /* 0x0000001e2434723c */ /* 0x044ff00000081070 */
[C---:B------:R-:W-:Y:S08]  /*2ebd0*/  HMMA.1688.F32.TF32 R108, R36.reuse, R26, R108 ;  /* 0x0000001a246c723c */ /* 0x040ff0000008106c */
[C---:B----4-:R-:W-:Y:S07]  /*2ebe0*/  HMMA.1688.F32.TF32 R104, R36.reuse, R22, R104 ;  /* 0x000000162468723c */ /* 0x050fee0000081068 */
[----:B------:R-:W-:Y:S04]  /*2ebf0*/  STL.64 [R1+0x270], R52 ;  /* 0x0002703401007387 */ /* 0x000fe80000100a00 */
[----:B------:R1:W-:Y:S02]  /*2ec00*/  STL.64 [R1+0x278], R54 ;  /* 0x0002783601007387 */ /* 0x0003e40000100a00 */
[C---:B-1----:R-:W-:Y:S08]  /*2ec10*/  HMMA.1688.F32.TF32 R52, R36.reuse, R18, R48 ;  /* 0x000000122434723c */ /* 0x042ff00000081030 */
[C---:B------:R-:W-:Y:S01]  /*2ec20*/  HMMA.1688.F32.TF32 R48, R36.reuse, R14, R96 ;  /* 0x0000000e2430723c */ /* 0x040fe20000081060 */
        /* <DEDUP_REMOVED lines=8> */
[C---:B-1----:R-:W-:Y:S08]  /*2ecb0*/  HMMA.1688.F32.TF32 R52, R36.reuse, R130, R88 ;  /* 0x000000822434723c */ /* 0x042ff00000081058 */
[C---:B--2---:R-:W-:Y:S01]  /*2ecc0*/  HMMA.1688.F32.TF32 R48, R36.reuse, R134, R204 ;  /* 0x000000862430723c */ /* 0x044fe200000810cc */
[----:B------:R-:W-:Y:S04]  /*2ecd0*/  STL.64 [R1+0x4a0], R92 ;  /* 0x0004a05c01007387 */ /* 0x000fe80000100a00 */
[----:B------:R-:W-:Y:S03]  /*2ece0*/  STL.64 [R1+0x4a8], R94 ;  /* 0x0004a85e01007387 */ /* 0x000fe60000100a00 */
[C---:B------:R-:W-:Y:S01]  /*2ecf0*/  HMMA.1688.F32.TF32 R88, R36.reuse, R138, R248 ;  /* 0x0000008a2458723c */ /* 0x040fe200000810f8 */
[----:B------:R-:W2:Y:S06]  /*2ed00*/  LDL.LU R204, [R1+0x1100] ;  /* 0x0011000001cc7983 */ /* 0x000eac0000300800 */
[----:B------:R-:W-:Y:S04]  /*2ed10*/  STL.64 [R1+0x5b0], R52 ;  /* 0x0005b03401007387 */ /* 0x000fe80000100a00 */
[----:B------:R1:W-:Y:S04]  /*2ed20*/  STL.64 [R1+0x5b8], R54 ;  /* 0x0005b83601007387 */ /* 0x0003e80000100a00 */
[----:B------:R-:W-:Y:S04]  /*2ed30*/  STL.64 [R1+0x6d0], R48 ;  /* 0x0006d03001007387 */ /* 0x000fe80000100a00 */
[----:B------:R3:W-:Y:S01]  /*2ed40*/  STL.64 [R1+0x6d8], R50 ;  /* 0x0006d83201007387 */ /* 0x0007e20000100a00 */
[C---:B-1----:R-:W-:Y:S03]  /*2ed50*/  HMMA.1688.F32.TF32 R52, R36.reuse, R142, R244 ;  /* 0x0000008e2434723c */ /* 0x042fe600000810f4 */
[----:B------:R-:W2:Y:S04]  /*2ed60*/  LDL.LU R205, [R1+0x1104] ;  /* 0x0011040001cd7983 */ /* 0x000ea80000300800 */
[----:B------:R-:W2:Y:S01]  /*2ed70*/  LDL.LU R206, [R1+0x1108] ;  /* 0x0011080001ce7983 */ /* 0x000ea20000300800 */
[C---:B---3--:R-:W-:Y:S03]  /*2ed80*/  HMMA.1688.F32.TF32 R48, R36.reuse, R146, R160 ;  /* 0x000000922430723c */ /* 0x048fe600000810a0 */
[----:B------:R-:W2:Y:S04]  /*2ed90*/  LDL.LU R207, [R1+0x110c] ;  /* 0x00110c0001cf7983 */ /* 0x000ea80000300800 */
        /* <DEDUP_REMOVED lines=8> */
[----:B-1----:R-:W-:Y:S01]  /*2ee20*/  HMMA.1688.F32.TF32 R48, R36, R158, R168 ;  /* 0x0000009e2430723c */ /* 0x002fe200000810a8 */
[----:B------:R-:W-:Y:S07]  /*2ee30*/  LDS R36, [R2+0xc400] ;  /* 0x00c4000002247984 */ /* 0x000fee0000000800 */
        /* <DEDUP_REMOVED lines=13> */
[C---:B-1----:R-:W-:Y:S03]  /*2ef10*/  HMMA.1688.F32.TF32 R44, R40.reuse, R26, R76 ;  /* 0x0000001a282c723c */ /* 0x042fe6000008104c */
[----:B------:R-:W2:Y:S04]  /*2ef20*/  LDS R39, [R0+0xe400] ;  /* 0x00e4000000277984 */ /* 0x000ea80000000800 */
        /* <DEDUP_REMOVED lines=36> */
[----:B------:R-:W-:Y:S04]  /*2f170*/  LDS R40, [R2+0xc480] ;  /* 0x00c4800002287984 */ /* 0x000fe80000000800 */
[----:B------:R-:W-:Y:S04]  /*2f180*/  LDS R42, [R2+0xe480] ;  /* 0x00e48000022a7984 */ /* 0x000fe80000000800 */
[----:B------:R-:W-:Y:S04]  /*2f190*/  STL.64 [R1+0xce0], R52 ;  /* 0x000ce03401007387 */ /* 0x000fe80000100a00 */
[----:B------:R-:W-:Y:S04]  /*2f1a0*/  STL.64 [R1+0xce8], R54 ;  /* 0x000ce83601007387 */ /* 0x000fe80000100a00 */
[----:B------:R-:W-:Y:S04]  /*2f1b0*/  STL.64 [R1+0xcd0], R48 ;  /* 0x000cd03001007387 */ /* 0x000fe80000100a00 */
[----:B------:R-:W-:Y:S04]  /*2f1c0*/  STL.64 [R1+0xcd8], R50 ;  /* 0x000cd83201007387 */ /* 0x000fe80000100a00 */
[----:B------:R1:W-:Y:S04]  /*2f1d0*/  STL.64 [R1+0xcb0], R44 ;  /* 0x000cb02c01007387 */ /* 0x0003e80000100a00 */
        /* <DEDUP_REMOVED lines=33> */
[C---:B--2---:R-:W-:Y:S03]  /*2f3f0*/  HMMA.1688.F32.TF32 R240, R36.reuse, R102, R204 ;  /* 0x0000006624f0723c */ /* 0x044fe600000810cc */
[----:B------:R-:W2:Y:S04]  /*2f400*/  LDL.LU R204, [R1+0x700] ;  /* 0x0007000001cc7983 */ /* 0x000ea80000300800 */
[----:B------:R-:W2:Y:S04]  /*2f410*/  LDL.LU R205, [R1+0x704] ;  /* 0x0007040001cd7983 */ /* 0x000ea80000300800 */
[----:B------:R-:W2:Y:S04]  /*2f420*/  LDL.LU R206, [R1+0x708] ;  /* 0x0007080001ce7983 */ /* 0x000ea80000300800 */
[----:B------:R-:W2:Y:S04]  /*2f430*/  LDL.LU R207, [R1+0x70c] ;  /* 0x00070c0001cf7983 */ /* 0x000ea80000300800 */
[----:B-1----:R-:W2:Y:S04]  /*2f440*/  LDL.LU R44, [R1+0x510] ;  /* 0x00051000012c7983 */ /* 0x002ea80000300800 */
[----:B------:R-:W2:Y:S04]  /*2f450*/  LDL.LU R45, [R1+0x514] ;  /* 0x00051400012d7983 */ /* 0x000ea80000300800 */
[----:B---3--:R-:W3:Y:S04]  /*2f460*/  LDL.LU R46, [R1+0x518] ;  /* 0x00051800012e7983 */ /* 0x008ee80000300800 */
[----:B------:R-:W3:Y:S04]  /*2f470*/  LDL.LU R47, [R1+0x51c] ;  /* 0x00051c00012f7983 */ /* 0x000ee80000300800 */
[----:B------:R-:W2:Y:S04]  /*2f480*/  LDL.LU R80, [R1+0x2b0] ;  /* 0x0002b00001507983 */ /* 0x000ea80000300800 */
[----:B------:R-:W2:Y:S04]  /*2f490*/  LDL.LU R81, [R1+0x2b4] ;  /* 0x0002b40001517983 */ /* 0x000ea80000300800 */
[----:B------:R-:W2:Y:S04]  /*2f4a0*/  LDL.LU R82, [R1+0x2b8] ;  /* 0x0002b80001527983 */ /* 0x000ea80000300800 */
[----:B------:R-:W2:Y:S04]  /*2f4b0*/  LDL.LU R83, [R1+0x2bc] ;  /* 0x0002bc0001537983 */ /* 0x000ea80000300800 */
[----:B------:R-:W-:Y:S04]  /*2f4c0*/  STL.64 [R1+0x1b28], R240 ;  /* 0x001b28f001007387 */ /* 0x000fe80000100a00 */
[----:B------:R-:W-:Y:S04]  /*2f4d0*/  STL.64 [R1+0x1b20], R242 ;  /* 0x001b20f201007387 */ /* 0x000fe80000100a00 */
[----:B------:R-:W-:Y:S04]  /*2f4e0*/  LDS R41, [R0+0xc480] ;  /* 0x00c4800000297984 */ /* 0x000fe80000000800 */
[----:B------:R-:W1:Y:S01]  /*2f4f0*/  LDS R43, [R0+0xe480] ;  /* 0x00e48000002b7984 */ /* 0x000e620000000800 */
[C---:B----4-:R-:W-:Y:S08]  /*2f500*/  HMMA.1688.F32.TF32 R52, R36.reuse, R26, R68 ;  /* 0x0000001a2434723c */ /* 0x050ff00000081044 */
[C---:B------:R-:W-:Y:S08]  /*2f510*/  HMMA.1688.F32.TF32 R48, R36.reuse, R34, R88 ;  /* 0x000000222430723c */ /* 0x040ff00000081058 */
[C---:B------:R-:W-:Y:S11]  /*2f520*/  HMMA.1688.F32.TF32 R56, R36.reuse, R30, R72 ;  /* 0x0000001e2438723c */ /* 0x040ff60000081048 */
[----:B------:R-:W-:Y:S04]  /*2f530*/  @!UPT UIADD3 URZ, URZ, URZ, URZ ;  /* 0x0000003f3f3ff290 */ /* 0x000fe8000fffe03f */
[----:B------:R-:W-:Y:S04]  /*2f540*/  STL.64 [R1+0xa0], R48 ;  /* 0x0000a03001007387 */ /* 0x000fe80000100a00 */
[----:B------:R4:W-:Y:S02]  /*2f550*/  STL.64 [R1+0xa8], R50 ;  /* 0x0000a83201007387 */ /* 0x0009e40000100a00 */
[C---:B----4-:R-:W-:Y:S02]  /*2f560*/  HMMA.1688.F32.TF32 R48, R36.reuse, R22, R64 ;  /* 0x000000162430723c */ /* 0x050fe40000081040 */
[----:B------:R-:W-:Y:S04]  /*2f570*/  STL.64 [R1+0x90], R56 ;  /* 0x0000903801007387 */ /* 0x000fe80000100a00 */
[----:B------:R-:W-:Y:S04]  /*2f580*/  STL.64 [R1+0x98], R58 ;  /* 0x0000983a01007387 */ /* 0x000fe80000100a00 */
[----:B------:R-:W1:Y:S04]  /*2f590*/  LDL.LU R72, [R1+0x11d0] ;  /* 0x0011d00001487983 */ /* 0x000e680000300800 */
[----:B------:R-:W-:Y:S04]  /*2f5a0*/  STL.64 [R1+0x120], R52 ;  /* 0x0001203401007387 */ /* 0x000fe80000100a00 */
[----:B------:R-:W-:Y:S05]  /*2f5b0*/  STL.64 [R1+0x128], R54 ;  /* 0x0001283601007387 */ /* 0x000fea0000100a00 */
[----:B------:R-:W-:Y:S04]  /*2f5c0*/  STL.64 [R1+0x110], R48 ;  /* 0x0001103001007387 */ /* 0x000fe80000100a00 */
[----:B------:R4:W-:Y:S04]  /*2f5d0*/  STL.64 [R1+0x118], R50 ;  /* 0x0001183201007387 */ /* 0x0009e80000100a00 */
[----:B------:R-:W1:Y:S04]  /*2f5e0*/  LDL.LU R73, [R1+0x11d4] ;  /* 0x0011d40001497983 */ /* 0x000e680000300800 */
[----:B------:R-:W1:Y:S01]  /*2f5f0*/  LDL.LU R74, [R1+0x11d8] ;  /* 0x0011d800014a7983 */ /* 0x000e620000300800 */
[C---:B----4-:R-:W-:Y:S03]  /*2f600*/  HMMA.1688.F32.TF32 R48, R36.reuse, R18, R180 ;  /* 0x000000122430723c */ /* 0x050fe600000810b4 */
        /* <DEDUP_REMOVED lines=11> */
[----:B------:R2:W-:Y:S04]  /*2f6c0*/  STL.64 [R1+0x148], R50 ;  /* 0x0001483201007387 */ /* 0x0005e80000100a00 */
[----:B------:R-:W4:Y:S04]  /*2f6d0*/  LDL.LU R181, [R1+0xee4] ;  /* 0x000ee40001b57983 */ /* 0x000f280000300800 */
[----:B------:R-:W4:Y:S04]  /*2f6e0*/  LDL.LU R182, [R1+0xee8] ;  /* 0x000ee80001b67983 */ /* 0x000f280000300800 */
[----:B------:R-:W4:Y:S01]  /*2f6f0*/  LDL.LU R183, [R1+0xeec] ;  /* 0x000eec0001b77983 */ /* 0x000f220000300800 */
[C---:B--2---:R-:W-:Y:S03]  /*2f700*/  HMMA.1688.F32.TF32 R48, R36.reuse, R14, R204 ;  /* 0x0000000e2430723c */ /* 0x044fe600000810cc */
[----:B------:R-:W2:Y:S11]  /*2f710*/  LDL.LU R204, [R1+0xca0] ;  /* 0x000ca00001cc7983 */ /* 0x000eb60000300800 */
[----:B------:R-:W-:Y:S09]  /*2f720*/  @!UPT UIADD3 URZ, URZ, URZ, URZ ;  /* 0x0000003f3f3ff290 */ /* 0x000ff2000fffe03f */
[----:B------:R-:W-:Y:S04]  /*2f730*/  STL.64 [R1+0x130], R48 ;  /* 0x0001303001007387 */ /* 0x000fe80000100a00 */
[----:B------:R3:W-:Y:S04]  /*2f740*/  STL.64 [R1+0x138], R50 ;  /* 0x0001383201007387 */ /* 0x0007e80000100a00 */
[----:B------:R-:W2:Y:S04]  /*2f750*/  LDL.LU R205, [R1+0xca4] ;  /* 0x000ca40001cd7983 */ /* 0x000ea80000300800 */
[----:B------:R-:W2:Y:S04]  /*2f760*/  LDL.LU R206, [R1+0xca8] ;  /* 0x000ca80001ce7983 */ /* 0x000ea80000300800 */
[----:B------:R-:W2:Y:S01]  /*2f770*/  LDL.LU R207, [R1+0xcac] ;  /* 0x000cac0001cf7983 */ /* 0x000ea20000300800 */
[C---:B---3--:R-:W-:Y:S08]  /*2f780*/  HMMA.1688.F32.TF32 R44, R36.reuse, R10, R44 ;  /* 0x0000000a242c723c */ /* 0x048ff0000008102c */
[C---:B------:R-:W-:Y:S08]  /*2f790*/  HMMA.1688.F32.TF32 R48, R36.reuse, R130, R84 ;  /* 0x000000822430723c */ /* 0x040ff00000081054 */
[C---:B------:R-:W-:Y:S07]  /*2f7a0*/  HMMA.1688.F32.TF32 R52, R36.reuse, R134, R80 ;  /* 0x000000862434723c */ /* 0x040fee0000081050 */
[----:B------:R-:W-:Y:S04]  /*2f7b0*/  STL.64 [R1+0x180], R44 ;  /* 0x0001802c01007387 */ /* 0x000fe80000100a00 */
[----:B------:R3:W-:Y:S04]  /*2f7c0*/  STL.64 [R1+0x188], R46 ;  /* 0x0001882e01007387 */ /* 0x0007e80000100a00 */
[----:B------:R-:W-:Y:S04]  /*2f7d0*/  STL.64 [R1+0x380], R48 ;  /* 0x0003803001007387 */ /* 0x000fe80000100a00 */
[----:B------:R3:W-:Y:S02]  /*2f7e0*/  STL.64 [R1+0x388], R50 ;  /* 0x0003883201007387 */ /* 0x0007e40000100a00 */
[C---:B---3--:R-:W-:Y:S08]  /*2f7f0*/  HMMA.1688.F32.TF32 R44, R36.reuse, R138, R76 ;  /* 0x0000008a242c723c */ /* 0x048ff0000008104c */
[C---:B------:R-:W-:Y:S01]  /*2f800*/  HMMA.1688.F32.TF32 R48, R36.reuse, R142, R184 ;  /* 0x0000008e2430723c */ /* 0x040fe200000810b8 */
[----:B------:R-:W-:Y:S04]  /*2f810*/  STL.64 [R1+0x4b0], R52 ;  /* 0x0004b03401007387 */ /* 0x000fe80000100a00 */
[----:B------:R3:W-:Y:S10]  /*2f820*/  STL.64 [R1+0x4b8], R54 ;  /* 0x0004b83601007387 */ /* 0x0007f40000100a00 */
[----:B------:R-:W-:Y:S01]  /*2f830*/  STL.64 [R1+0x5e0], R44 ;  /* 0x0005e02c01007387 */ /* 0x000fe20000100a00 */
[C---:B---3--:R-:W-:Y:S03]  /*2f840*/  HMMA.1688.F32.TF32 R52, R36.reuse, R146, R228 ;  /* 0x000000922434723c */ /* 0x048fe600000810e4 */
[----:B------:R3:W-:Y:S04]  /*2f850*/  STL.64 [R1+0x5e8], R46 ;  /* 0x0005e82e01007387 */ /* 0x0007e80000100a00 */
[----:B------:R-:W-:Y:S04]  /*2f860*/  STL.64 [R1+0x750], R48 ;  /* 0x0007503001007387 */ /* 0x000fe80000100a00 */
[----:B------:R3:W-:Y:S02]  /*2f870*/  STL.64 [R1+0x758], R50 ;  /* 0x0007583201007387 */ /* 0x0007e40000100a00 */
[C---:B---3--:R-:W-:Y:S08]  /*2f880*/  HMMA.1688.F32.TF32 R44, R36.reuse, R150, R232 ;  /* 0x00000096242c723c */ /* 0x048ff000000810e8 */
[C---:B------:R-:W-:Y:S08]  /*2f890*/  HMMA.1688.F32.TF32 R48, R36.reuse, R154, R236 ;  /* 0x0000009a2430723c */ /* 0x040ff000000810ec */
[----:B------:R-:W-:Y:S01]  /*2f8a0*/  HMMA.1688.F32.TF32 R36, R36, R158, R176 ;  /* 0x0000009e2424723c */ /* 0x000fe200000810b0 */
[----:B------:R-:W-:Y:S04]  /*2f8b0*/  STL.64 [R1+0xc30], R52 ;  /* 0x000c303401007387 */ /* 0x000fe80000100a00 */
[----:B------:R-:W-:Y:S04]  /*2f8c0*/  STL.64 [R1+0xc38], R54 ;  /* 0x000c383601007387 */ /* 0x000fe80000100a00 */
[----:B------:R-:W-:Y:S04]  /*2f8d0*/  STL.64 [R1+0xc20], R44 ;  /* 0x000c202c01007387 */ /* 0x000fe80000100a00 */
[----:B------:R-:W-:Y:S04]  /*2f8e0*/  STL.64 [R1+0xc28], R46 ;  /* 0x000c282e01007387 */ /* 0x000fe80000100a00 */
[----:B------:R3:W-:Y:S04]  /*2f8f0*/  STL.64 [R1+0xc10], R48 ;  /* 0x000c103001007387 */ /* 0x0007e80000100a00 */
[----:B------:R1:W-:Y:S04]  /*2f900*/  STL.64 [R1+0xc18], R50 ;  /* 0x000c183201007387 */ /* 0x0003e80000100a00 */
[----:B------:R-:W-:Y:S04]  /*2f910*/  STL.64 [R1+0xbf0], R36 ;  /* 0x000bf02401007387 */ /* 0x000fe80000100a00 */
[----:B------:R1:W-:Y:S04]  /*2f920*/  STL.64 [R1+0xbf8], R38 ;  /* 0x000bf82601007387 */ /* 0x0003e80000100a00 */
[----:B------:R-:W-:Y:S04]  /*2f930*/  LDS R44, [R2+0xc500] ;  /* 0x00c50000022c7984 */ /* 0x000fe80000000800 */
[----:B------:R-:W-:Y:S04]  /*2f940*/  LDS R46, [R2+0xe500] ;  /* 0x00e50000022e7984 */ /* 0x000fe80000000800 */
[----:B------:R-:W-:Y:S04]  /*2f950*/  LDS R45, [R0+0xc500] ;  /* 0x00c50000002d7984 */ /* 0x000fe80000000800 */
[----:B------:R-:W1:Y:S02]  /*2f960*/  LDS R47, [R0+0xe500] ;  /* 0x00e50000002f7984 */ /* 0x000e640000000800 */
[C---:B-1----:R-:W-:Y:S08]  /*2f970*/  HMMA.1688.F32.TF32 R124, R40.reuse, R102, R72 ;  /* 0x00000066287c723c */ /* 0x042ff00000081048 */
[C---:B----4-:R-:W-:Y:S08]  /*2f980*/  HMMA.1688.F32.TF32 R96, R40.reuse, R34, R68 ;  /* 0x000000222860723c */ /* 0x050ff00000081044 */
[C---:B------:R-:W-:Y:S07]  /*2f990*/  HMMA.1688.F32.TF32 R92, R40.reuse, R30, R64 ;  /* 0x0000001e285c723c */ /* 0x040fee0000081040 */
[----:B------:R-:W-:Y:S04]  /*2f9a0*/  STL.64 [R1+0x1b38], R124 ;  /* 0x001b387c01007387 */ /* 0x000fe80000100a00 */
[----:B------:R-:W-:Y:S01]  /*2f9b0*/  STL.64 [R1+0x1b30], R126 ;  /* 0x001b307e01007387 */ /* 0x000fe20000100a00 */
[C---:B------:R-:W-:Y:S03]  /*2f9c0*/  HMMA.1688.F32.TF32 R232, R40.reuse, R26, R180 ;  /* 0x0000001a28e8723c */ /* 0x040fe600000810b4 */
[----:B------:R-:W-:Y:S04]  /*2f9d0*/  STL [R1+0x1b4c], R96 ;  /* 0x001b4c6001007387 */ /* 0x000fe80000100800 */
[----:B------:R-:W-:Y:S04]  /*2f9e0*/  STL [R1+0x1b48], R97 ;  /* 0x001b486101007387 */ /* 0x000fe80000100800 */
[----:B------:R-:W-:Y:S04]  /*2f9f0*/  STL.64 [R1+0x1b40], R98 ;  /* 0x001b406201007387 */ /* 0x000fe80000100a00 */
        /* <DEDUP_REMOVED lines=40> */
[C---:B--2---:R-:W-:Y:S03]  /*2fc80*/  HMMA.1688.F32.TF32 R228, R40.reuse, R22, R204 ;  /* 0x0000001628e4723c */ /* 0x044fe600000810cc */
        /* <DEDUP_REMOVED lines=12> */
[----:B------:R-:W-:Y:S04]  /*2fd50*/  STL [R1+0x1b7c], R228 ;  /* 0x001b7ce401007387 */ /* 0x000fe80000100800 */
[----:B------:R-:W-:Y:S04]  /*2fd60*/  STL [R1+0x1b78], R229 ;  /* 0x001b78e501007387 */ /* 0x000fe80000100800 */
[----:B------:R-:W-:Y:S04]  /*2fd70*/  STL [R1+0x1b74], R230 ;  /* 0x001b74e601007387 */ /* 0x000fe80000100800 */
[----:B------:R-:W-:Y:S01]  /*2fd80*/  STL [R1+0x1b70], R231 ;  /* 0x001b70e701007387 */ /* 0x000fe20000100800 */
[C---:B----4-:R-:W-:Y:S03]  /*2fd90*/  HMMA.1688.F32.TF32 R36, R40.reuse, R18, R72 ;  /* 0x000000122824723c */ /* 0x050fe60000081048 */
[----:B------:R-:W4:Y:S05]  /*2fda0*/  LDL.LU R72, [R1+0x12a0] ;  /* 0x0012a00001487983 */ /* 0x000f2a0000300800 */
[C---:B---3--:R-:W-:Y:S11]  /*2fdb0*/  HMMA.1688.F32.TF32 R48, R40.reuse, R14, R48 ;  /* 0x0000000e2830723c */ /* 0x048ff60000081030 */
[----:B------:R-:W-:Y:S04]  /*2fdc0*/  @!UPT UIADD3 URZ, URZ, URZ, URZ ;  /* 0x0000003f3f3ff290 */ /* 0x000fe8000fffe03f */
[----:B------:R-:W-:Y:S04]  /*2fdd0*/  STL.64 [R1+0x80], R36 ;  /* 0x0000802401007387 */ /* 0x000fe80000100a00 */
[----:B------:R1:W-:Y:S01]  /*2fde0*/  STL.64 [R1+0x88], R38 ;  /* 0x0000882601007387 */ /* 0x0003e20000100a00 */
[C---:B------:R-:W-:Y:S03]  /*2fdf0*/  HMMA.1688.F32.TF32 R52, R40.reuse, R130, R84 ;  /* 0x000000822834723c */ /* 0x040fe60000081054 */
[----:B------:R-:W4:Y:S04]  /*2fe00*/  LDL.LU R73, [R1+0x12a4] ;  /* 0x0012a40001497983 */ /* 0x000f280000300800 */
[----:B------:R-:W4:Y:S01]  /*2fe10*/  LDL.LU R74, [R1+0x12a8] ;  /* 0x0012a800014a7983 */ /* 0x000f220000300800 */
[C---:B-1----:R-:W-:Y:S03]  /*2fe20*/  HMMA.1688.F32.TF32 R36, R40.reuse, R10, R88 ;  /* 0x0000000a2824723c */ /* 0x042fe60000081058 */
[----:B------:R-:W4:Y:S04]  /*2fe30*/  LDL.LU R75, [R1+0x12ac] ;  /* 0x0012ac00014b7983 */ /* 0x000f280000300800 */
[----:B------:R-:W-:Y:S04]  /*2fe40*/  STL.64 [R1+0x70], R48 ;  /* 0x0000703001007387 */ /* 0x000fe80000100a00 */
[----:B------:R1:W-:Y:S02]  /*2fe50*/  STL.64 [R1+0x78], R50 ;  /* 0x0000783201007387 */ /* 0x0003e40000100a00 */
[C---:B-1----:R-:W-:Y:S10]  /*2fe60*/  HMMA.1688.F32.TF32 R48, R40.reuse, R134, R68 ;  /* 0x000000862830723c */ /* 0x042ff40000081044 */
[----:B------:R-:W-:Y:S04]  /*2fe70*/  STL.64 [R1+0x100], R36 ;  /* 0x0001002401007387 */ /* 0x000fe80000100a00 */
[----:B------:R1:W-:Y:S02]  /*2fe80*/  STL.64 [R1+0x108], R38 ;  /* 0x0001082601007387 */ /* 0x0003e40000100a00 */
[C---:B-1----:R-:W-:Y:S02]  /*2fe90*/  HMMA.1688.F32.TF32 R36, R40.reuse, R138, R64 ;  /* 0x0000008a2824723c */ /* 0x042fe40000081040 */
[----:B------:R-:W-:Y:S04]  /*2fea0*/  STL.64 [R1+0x2c0], R52 ;  /* 0x0002c03401007387 */ /* 0x000fe80000100a00 */
[----:B------:R-:W-:Y:S04]  /*2feb0*/  STL.64 [R1+0x2c8], R54 ;  /* 0x0002c83601007387 */ /* 0x000fe80000100a00 */
[----:B------:R-:W3:Y:S04]  /*2fec0*/  LDL.LU R68, [R1+0x1200] ;  /* 0x0012000001447983 */ /* 0x000ee80000300800 */
[----:B------:R-:W-:Y:S04]  /*2fed0*/  STL.64 [R1+0x410], R48 ;  /* 0x0004103001007387 */ /* 0x000fe80000100a00 */
[----:B------:R-:W-:Y:S05]  /*2fee0*/  STL.64 [R1+0x418], R50 ;  /* 0x0004183201007387 */ /* 0x000fea0000100a00 */
[----:B------:R-:W-:Y:S04]  /*2fef0*/  STL.64 [R1+0x510], R36 ;  /* 0x0005102401007387 */ /* 0x000fe80000100a00 */
[----:B------:R1:W-:Y:S04]  /*2ff00*/  STL.64 [R1+0x518], R38 ;  /* 0x0005182601007387 */ /* 0x0003e80000100a00 */
[----:B------:R-:W3:Y:S04]  /*2ff10*/  LDL.LU R69, [R1+0x1204] ;  /* 0x0012040001457983 */ /* 0x000ee80000300800 */
[----:B------:R-:W3:Y:S01]  /*2ff20*/  LDL.LU R70, [R1+0x1208] ;  /* 0x0012080001467983 */ /* 0x000ee20000300800 */
[C---:B-1----:R-:W-:Y:S03]  /*2ff30*/  HMMA.1688.F32.TF32 R36, R40.reuse, R142, R180 ;  /* 0x0000008e2824723c */ /* 0x042fe600000810b4 */
[----:B------:R-:W3:Y:S04]  /*2ff40*/  LDL.LU R71, [R1+0x120c] ;  /* 0x00120c0001477983 */ /* 0x000ee80000300800 */
[----:B------:R-:W3:Y:S11]  /*2ff50*/  LDL.LU R64, [R1+0x1140] ;  /* 0x0011400001407983 */ /* 0x000ef60000300800 */
[----:B------:R-:W-:Y:S05]  /*2ff60*/  @!UPT UIADD3 URZ, URZ, URZ, URZ ;  /* 0x0000003f3f3ff290 */ /* 0x000fea000fffe03f */
[----:B------:R-:W-:Y:S04]  /*2ff70*/  STL.64 [R1+0x650], R36 ;  /* 0x0006502401007387 */ /* 0x000fe80000100a00 */
[----:B------:R2:W-:Y:S04]  /*2ff80*/  STL.64 [R1+0x658], R38 ;  /* 0x0006582601007387 */ /* 0x0005e80000100a00 */
[----:B------:R-:W3:Y:S04]  /*2ff90*/  LDL.LU R65, [R1+0x1144] ;  /* 0x0011440001417983 */ /* 0x000ee80000300800 */
[----:B------:R-:W3:Y:S01]  /*2ffa0*/  LDL.LU R66, [R1+0x1148] ;  /* 0x0011480001427983 */ /* 0x000ee20000300800 */
[C---:B--2---:R-:W-:Y:S03]  /*2ffb0*/  HMMA.1688.F32.TF32 R36, R40.reuse, R146, R204 ;  /* 0x000000922824723c */ /* 0x044fe600000810cc */
[----:B------:R-:W2:Y:S04]  /*2ffc0*/  LDL.LU R67, [R1+0x114c] ;  /* 0x00114c0001437983 */ /* 0x000ea80000300800 */
[----:B------:R-:W2:Y:S11]  /*2ffd0*/  LDL.LU R180, [R1+0x1030] ;  /* 0x0010300001b47983 */ /* 0x000eb60000300800 */
[----:B------:R-:W-:Y:S05]  /*2ffe0*/  @!UPT UIADD3 URZ, URZ, URZ, URZ ;  /* 0x0000003f3f3ff290 */ /* 0x000fea000fffe03f */
        /* <DEDUP_REMOVED lines=8> */
[----:B------:R-:W2:Y:S01]  /*30070*/  LDL.LU R207, [R1+0xf1c] ;  /* 0x000f1c0001cf7983 */ /* 0x000ea20000300800 */
[C---:B-1----:R-:W-:Y:S08]  /*30080*/  HMMA.1688.F32.TF32 R36, R40.reuse, R150, R80 ;  /* 0x000000962824723c */ /* 0x042ff00000081050 */
[C---:B------:R-:W-:Y:S08]  /*30090*/  HMMA.1688.F32.TF32 R48, R40.reuse, R154, R76 ;  /* 0x0000009a2830723c */ /* 0x040ff0000008104c */
[----:B------:R-:W-:Y:S07]  /*300a0*/  HMMA.1688.F32.TF32 R40, R40, R158, R184 ;  /* 0x0000009e2828723c */ /* 0x000fee00000810b8 */
[----:B------:R-:W-:Y:S04]  /*300b0*/  STL.64 [R1+0xb40], R36 ;  /* 0x000b402401007387 */ /* 0x000fe80000100a00 */
[----:B------:R-:W-:Y:S04]  /*300c0*/  STL.64 [R1+0xb48], R38 ;  /* 0x000b482601007387 */ /* 0x000fe80000100a00 */
[----:B------:R1:W-:Y:S04]  /*300d0*/  STL.64 [R1+0xb30], R48 ;  /* 0x000b303001007387 */ /* 0x0003e80000100a00 */
[----:B------:R1:W-:Y:S04]  /*300e0*/  STL.64 [R1+0xb38], R50 ;  /* 0x000b383201007387 */ /* 0x0003e80000100a00 */
[----:B------:R-:W-:Y:S04]  /*300f0*/  STL.64 [R1+0xb10], R40 ;  /* 0x000b102801007387 */ /* 0x000fe80000100a00 */
[----:B------:R-:W-:Y:S04]  /*30100*/  STL.64 [R1+0xb18], R42 ;  /* 0x000b182a01007387 */ /* 0x000fe80000100a00 */
[----:B------:R-:W-:Y:S04]  /*30110*/  LDS R36, [R2+0xc580] ;  /* 0x00c5800002247984 */ /* 0x000fe80000000800 */
[----:B------:R-:W-:Y:S04]  /*30120*/  LDS R38, [R2+0xe580] ;  /* 0x00e5800002267984 */ /* 0x000fe80000000800 */
[----:B------:R-:W-:Y:S04]  /*30130*/  LDS R37, [R0+0xc580] ;  /* 0x00c5800000257984 */ /* 0x000fe80000000800 */
[----:B------:R-:W1:Y:S04]  /*30140*/  LDS R39, [R0+0xe580] ;  /* 0x00e5800000277984 */ /* 0x000e680000000800 */
[----:B------:R-:W-:Y:S04]  /*30150*/  LDS R40, [R2+0xc600] ;  /* 0x00c6000002287984 */ /* 0x000fe80000000800 */
[----:B------:R-:W-:Y:S04]  /*30160*/  LDS R42, [R2+0xe600] ;  /* 0x00e60000022a7984 */ /* 0x000fe80000000800 */
[----:B------:R-:W-:Y:S04]  /*30170*/  LDS R41, [R0+0xc600] ;  /* 0x00c6000000297984 */ /* 0x000fe80000000800 */
[----:B------:R-:W1:Y:S01]  /*30180*/  LDS R43, [R0+0xe600] ;  /* 0x00e60000002b7984 */ /* 0x000e620000000800 */
[C---:B----4-:R-:W-:Y:S11]  /*30190*/  HMMA.1688.F32.TF32 R120, R44.reuse, R102, R72 ;  /* 0x000000662c78723c */ /* 0x050ff60000081048 */
[----:B------:R-:W-:Y:S11]  /*301a0*/  @!UPT UIADD3 URZ, URZ, URZ, URZ ;  /* 0x0000003f3f3ff290 */ /* 0x000ff6000fffe03f */
[----:B------:R-:W-:Y:S01]  /*301b0*/  @!UPT UIADD3 URZ, URZ, URZ, URZ ;  /* 0x0000003f3f3ff290 */ /* 0x000fe2000fffe03f */
[----:B------:R-:W-:Y:S04]  /*301c0*/  STL [R1+0x1b8c], R120 ;  /* 0x001b8c7801007387 */ /* 0x000fe80000100800 */
[----:B------:R-:W-:Y:S04]  /*301d0*/  STL [R1+0x1b88], R121 ;  /* 0x001b887901007387 */ /* 0x000fe80000100800 */
[----:B------:R-:W-:Y:S04]  /*301e0*/  STL [R1+0x1b84], R122 ;  /* 0x001b847a01007387 */ /* 0x000fe80000100800 */
[----:B------:R-:W-:Y:S01]  /*301f0*/  STL [R1+0x1b80], R123 ;  /* 0x001b807b01007387 */ /* 0x000fe20000100800 */
[C---:B---3--:R-:W-:Y:S08]  /*30200*/  HMMA.1688.F32.TF32 R88, R44.reuse, R34, R68 ;  /* 0x000000222c58723c */ /* 0x048ff00000081044 */
[C---:B--2---:R-:W-:Y:S11]  /*30210*/  HMMA.1688.F32.TF32 R84, R44.reuse, R30, R64 ;  /* 0x0000001e2c54723c */ /* 0x044ff60000081040 */
[----:B------:R-:W-:Y:S04]  /*30220*/  @!UPT UIADD3 URZ, URZ, URZ, URZ ;  /* 0x0000003f3f3ff290 */ /* 0x000fe8000fffe03f */
[----:B------:R-:W-:Y:S04]  /*30230*/  STL [R1+0x1b9c], R88 ;  /* 0x001b9c5801007387 */ /* 0x000fe80000100800 */
[----:B------:R-:W-:Y:S04]  /*30240*/  STL [R1+0x1b98], R89 ;  /* 0x001b985901007387 */ /* 0x000fe80000100800 */
[----:B------:R-:W-:Y:S04]  /*30250*/  STL [R1+0x1b94], R90 ;  /* 0x001b945a01007387 */ /* 0x000fe80000100800 */
[----:B------:R-:W-:Y:S01]  /*30260*/  STL [R1+0x1b90], R91 ;  /* 0x001b905b01007387 */ /* 0x000fe20000100800 */
[C---:B------:R-:W-:Y:S03]  /*30270*/  HMMA.1688.F32.TF32 R224, R44.reuse, R26, R180 ;  /* 0x0000001a2ce0723c */ /* 0x040fe600000810b4 */
[----:B------:R-:W-:Y:S04]  /*30280*/  STL [R1+0x1bac], R84 ;  /* 0x001bac5401007387 */ /* 0x000fe80000100800 */
[----:B------:R-:W-:Y:S04]  /*30290*/  STL [R1+0x1ba8], R85 ;  /* 0x001ba85501007387 */ /* 0x000fe80000100800 */
[----:B------:R-:W-:Y:S04]  /*302a0*/  STL [R1+0x1ba4], R86 ;  /* 0x001ba45601007387 */ /* 0x000fe80000100800 */
[----:B------:R2:W-:Y:S01]  /*302b0*/  STL [R1+0x1ba0], R87 ;  /* 0x001ba05701007387 */ /* 0x0005e20000100800 */
[C---:B------:R-:W-:Y:S07]  /*302c0*/  HMMA.1688.F32.TF32 R220, R44.reuse, R22, R204 ;  /* 0x000000162cdc723c */ /* 0x040fee00000810cc */
[----:B------:R-:W-:Y:S04]  /*302d0*/  STL [R1+0x1c70], R226 ;  /* 0x001c70e201007387 */ /* 0x000fe80000100800 */
[----:B------:R-:W-:Y:S04]  /*302e0*/  STL.64 [R1+0x1bb8], R224 ;  /* 0x001bb8e001007387 */ /* 0x000fe80000100a00 */
[----:B------:R-:W-:Y:S04]  /*302f0*/  STL [R1+0x1bb0], R227 ;  /* 0x001bb0e301007387 */ /* 0x000fe80000100800 */
        /* <DEDUP_REMOVED lines=82> */
[C---:B--2---:R-:W-:Y:S08]  /*30820*/  HMMA.1688.F32.TF32 R56, R44.reuse, R10, R160 ;  /* 0x0000000a2c38723c */ /* 0x044ff000000810a0 */
[C---:B---3--:R-:W-:Y:S08]  /*30830*/  HMMA.1688.F32.TF32 R60, R44.reuse, R14, R208 ;  /* 0x0000000e2c3c723c */ /* 0x048ff000000810d0 */
[C---:B----4-:R-:W-:Y:S11]  /*30840*/  HMMA.1688.F32.TF32 R84, R44.reuse, R18, R212 ;  /* 0x000000122c54723c */ /* 0x050ff600000810d4 */
[----:B------:R-:W-:Y:S11]  /*30850*/  @!UPT UIADD3 URZ, URZ, URZ, URZ ;  /* 0x0000003f3f3ff290 */ /* 0x000ff6000fffe03f */
[----:B------:R-:W-:Y:S01]  /*30860*/  @!UPT UIADD3 URZ, URZ, URZ, URZ ;  /* 0x0000003f3f3ff290 */ /* 0x000fe2000fffe03f */
        /* <DEDUP_REMOVED lines=18> */
[----:B------:R-:W-:Y:S08]  /*30990*/  HMMA.1688.F32.TF32 R52, R44, R154, R108 ;  /* 0x0000009a2c34723c */ /* 0x000ff0000008106c */
[----:B------:R-:W-:Y:S08]  /*309a0*/  HMMA.1688.F32.TF32 R116, R36, R102, R48 ;  /* 0x000000662474723c */ /* 0x000ff00000081030 */
[----:B------:R-:W-:Y:S01]  /*309b0*/  HMMA.1688.F32.TF32 R44, R44, R158, R104 ;  /* 0x0000009e2c2c723c */ /* 0x000fe20000081068 */
[----:B------:R-:W-:Y:S04]  /*309c0*/  STL.64 [R1+0x590], R84 ;  /* 0x0005905401007387 */ /* 0x000fe80000100a00 */
[----:B------:R-:W-:Y:S03]  /*309d0*/  STL.64 [R1+0x598], R86 ;  /* 0x0005985601007387 */ /* 0x000fe60000100a00 */
[C---:B------:R-:W-:Y:S01]  /*309e0*/  HMMA.1688.F32.TF32 R80, R36.reuse, R34, R80 ;  /* 0x000000222450723c */ /* 0x040fe20000081050 */
        /* <DEDUP_REMOVED lines=10> */
[----:B------:R-:W-:Y:S04]  /*30a90*/  STL.64 [R1+0xa50], R44 ;  /* 0x000a502c01007387 */ /* 0x000fe80000100a00 */
[----:B------:R1:W-:Y:S02]  /*30aa0*/  STL.64 [R1+0xa58], R46 ;  /* 0x000a582e01007387 */ /* 0x0003e40000100a00 */
[C---:B-1----:R-:W-:Y:S02]  /*30ab0*/  HMMA.1688.F32.TF32 R44, R36.reuse, R18, R68 ;  /* 0x00000012242c723c */ /* 0x042fe40000081044 */
[----:B------:R-:W-:Y:S04]  /*30ac0*/  STL.64 [R1+0x1bd0], R118 ;  /* 0x001bd07601007387 */ /* 0x000fe80000100a00 */
[----:B------:R-:W-:Y:S04]  /*30ad0*/  STL.64 [R1+0x1be8], R80 ;  /* 0x001be85001007387 */ /* 0x000fe80000100a00 */
[----:B------:R-:W-:Y:S01]  /*30ae0*/  STL.64 [R1+0x1be0], R82 ;  /* 0x001be05201007387 */ /* 0x000fe20000100a00 */
[C---:B------:R-:W-:Y:S03]  /*30af0*/  HMMA.1688.F32.TF32 R52, R36.reuse, R14, R64 ;  /* 0x0000000e2434723c */ /* 0x040fe60000081040 */
[----:B------:R-:W-:Y:S04]  /*30b00*/  STL.64 [R1+0x1bf8], R76 ;  /* 0x001bf84c01007387 */ /* 0x000fe80000100a00 */
[----:B------:R-:W-:Y:S04]  /*30b10*/  STL.64 [R1+0x1bf0], R78 ;  /* 0x001bf04e01007387 */ /* 0x000fe80000100a00 */
[----:B------:R-:W-:Y:S01]  /*30b20*/  STL.64 [R1+0x1c08], R216 ;  /* 0x001c08d801007387 */ /* 0x000fe20000100a00 */
[C---:B------:R-:W-:Y:S03]  /*30b30*/  HMMA.1688.F32.TF32 R48, R36.reuse, R10, R180 ;  /* 0x0000000a2430723c */ /* 0x040fe600000810b4 */
[----:B------:R-:W-:Y:S04]  /*30b40*/  STL.64 [R1+0x1c00], R218 ;  /* 0x001c00da01007387 */ /* 0x000fe80000100a00 */
[----:B------:R-:W-:Y:S04]  /*30b50*/  STL.64 [R1+0x1c18], R212 ;  /* 0x001c18d401007387 */ /* 0x000fe80000100a00 */
[----:B------:R-:W-:Y:S04]  /*30b60*/  STL.64 [R1+0x1c10], R214 ;  /* 0x001c10d601007387 */ /* 0x000fe80000100a00 */
[----:B------:R-:W-:Y:S04]  /*30b70*/  STL.64 [R1+0x40], R44 ;  /* 0x0000402c01007387 */ /* 0x000fe80000100a00 */
[----:B------:R1:W-:Y:S02]  /*30b80*/  STL.64 [R1+0x48], R46 ;  /* 0x0000482e01007387 */ /* 0x0003e40000100a00 */
[----:B-1----:R-:W-:Y:S02]  /*30b90*/  HMMA.1688.F32.TF32 R44, R36, R130, R204 ;  /* 0x00000082242c723c */ /* 0x002fe400000810cc */
[----:B------:R-:W-:Y:S04]  /*30ba0*/  STL.64 [R1+0x30], R52 ;  /* 0x0000303401007387 */ /* 0x000fe80000100a00 */
[----:B------:R-:W-:Y:S04]  /*30bb0*/  STL.64 [R1+0x38], R54 ;  /* 0x0000383601007387 */ /* 0x000fe80000100a00 */
[----:B------:R-:W2:Y:S04]  /*30bc0*/  LDL.LU R184, [R1+0xdf0] ;  /* 0x000df00001b87983 */ /* 0x000ea80000300800 */
[----:B------:R1:W-:Y:S04]  /*30bd0*/  STL.64 [R1+0xe0], R48 ;  /* 0x0000e03001007387 */ /* 0x0003e80000100a00 */
[----:B------:R3:W-:Y:S05]  /*30be0*/  STL.64 [R1+0xe8], R50 ;  /* 0x0000e83201007387 */ /* 0x0007ea0000100a00 */
[----:B------:R-:W-:Y:S04]  /*30bf0*/  STL.64 [R1+0x200], R44 ;  /* 0x0002002c01007387 */ /* 0x000fe80000100a00 */
[----:B------:R4:W-:Y:S04]  /*30c00*/  STL.64 [R1+0x208], R46 ;  /* 0x0002082e01007387 */ /* 0x0009e80000100a00 */
        /* <DEDUP_REMOVED lines=64> */
[----:B---3--:R-:W-:Y:S08]  /*31010*/  HMMA.1688.F32.TF32 R68, R40, R30, R68 ;  /* 0x0000001e2844723c */ /* 0x008ff00000081044 */
[C---:B----4-:R-:W-:Y:S08]  /*31020*/  HMMA.1688.F32.TF32 R56, R36.reuse, R138, R160 ;  /* 0x0000008a2438723c */ /* 0x050ff000000810a0 */
[C---:B------:R-:W-:Y:S08]  /*31030*/  HMMA.1688.F32.TF32 R60, R36.reuse, R134, R208 ;  /* 0x00000086243c723c */ /* 0x040ff000000810d0 */
[C---:B------:R-:W-:Y:S11]  /*31040*/  HMMA.1688.F32.TF32 R44, R36.reuse, R142, R244 ;  /* 0x0000008e242c723c */ /* 0x040ff600000810f4 */
[----:B------:R-:W-:Y:S04]  /*31050*/  @!UPT UIADD3 URZ, URZ, URZ, URZ ;  /* 0x0000003f3f3ff290 */ /* 0x000fe8000fffe03f */
        /* <DEDUP_REMOVED lines=8> */
[----:B-1----:R-:W-:Y:S08]  /*310e0*/  HMMA.1688.F32.TF32 R44, R36, R154, R52 ;  /* 0x0000009a242c723c */ /* 0x002ff00000081034 */
        /* <DEDUP_REMOVED lines=9> */
[----:B------:R1:W-:Y:S03]  /*31180*/  STL.64 [R1+0x9d8], R46 ;  /* 0x0009d82e01007387 */ /* 0x0003e60000100a00 */
[C---:B------:R-:W-:Y:S01]  /*31190*/  HMMA.1688.F32.TF32 R204, R40.reuse, R22, R204 ;  /* 0x0000001628cc723c */ /* 0x040fe200000810cc */
[----:B------:R-:W-:Y:S04]  /*311a0*/  STL.64 [R1+0x1c28], R112 ;  /* 0x001c287001007387 */ /* 0x000fe80000100a00 */
[----:B------:R-:W-:Y:S04]  /*311b0*/  STL.64 [R1+0x9c0], R36 ;  /* 0x0009c02401007387 */ /* 0x000fe80000100a00 */
[----:B------:R2:W-:Y:S01]  /*311c0*/  STL.64 [R1+0x9c8], R38 ;  /* 0x0009c82601007387 */ /* 0x0005e20000100a00 */
[C---:B-1----:R-:W-:Y:S08]  /*311d0*/  HMMA.1688.F32.TF32 R44, R40.reuse, R10, R184 ;  /* 0x0000000a282c723c */ /* 0x042ff000000810b8 */
[C---:B--2---:R-:W-:Y:S01]  /*311e0*/  HMMA.1688.F32.TF32 R36, R40.reuse, R18, R104 ;  /* 0x000000122824723c */ /* 0x044fe20000081068 */
        /* <DEDUP_REMOVED lines=15> */
[----:B-1----:R-:W-:Y:S01]  /*312e0*/  HMMA.1688.F32.TF32 R48, R40, R130, R64 ;  /* 0x000000822830723c */ /* 0x002fe20000081040 */
[----:B------:R-:W-:-:S02]  /*312f0*/  IMAD.MOV.U32 R184, RZ, RZ, R133 ;  /* 0x000000ffffb87224 */ /* 0x000fc400078e0085 */
[----:B------:R-:W-:Y:S01]  /*31300*/  LDS R36, [R2+0xc680] ;  /* 0x00c6800002247984 */ /* 0x000fe20000000800 */
[----:B------:R-:W-:Y:S02]  /*31310*/  IMAD.MOV.U32 R185, RZ, RZ, R3 ;  /* 0x000000ffffb97224 */ /* 0x000fe400078e0003 */
[----:B------:R-:W-:Y:S01]  /*31320*/  IMAD.MOV.U32 R186, RZ, RZ, R16 ;  /* 0x000000ffffba7224 */ /* 0x000fe200078e0010 */
[----:B------:R-:W-:Y:S01]  /*31330*/  LDS R38, [R2+0xe680] ;  /* 0x00e6800002267984 */ /* 0x000fe20000000800 */
[----:B--2---:R-:W-:Y:S01]  /*31340*/  HMMA.1688.F32.TF32 R44, R40, R134, R180 ;  /* 0x00000086282c723c */ /* 0x004fe200000810b4 */
[----:B------:R-:W-:Y:S02]  /*31350*/  IMAD.MOV.U32 R187, RZ, RZ, R17 ;  /* 0x000000ffffbb7224 */ /* 0x000fe400078e0011 */
[----:B------:R-:W-:Y:S04]  /*31360*/  LDS R37, [R0+0xc680] ;  /* 0x00c6800000257984 */ /* 0x000fe80000000800 */
[----:B------:R-:W1:Y:S08]  /*31370*/  LDS R39, [R0+0xe680] ;  /* 0x00e6800000277984 */ /* 0x000e700000000800 */
[----:B------:R2:W-:Y:S04]  /*31380*/  STL.64 [R1+0x1f0], R48 ;  /* 0x0001f03001007387 */ /* 0x0005e80000100a00 */
[----:B------:R3:W-:Y:S04]  /*31390*/  STL.64 [R1+0x1f8], R50 ;  /* 0x0001f83201007387 */ /* 0x0007e80000100a00 */
[----:B------:R-:W4:Y:S04]  /*313a0*/  LDL.LU R133, [R1+0x1d60] ;  /* 0x001d600001857983 */ /* 0x000f280000300800 */
[----:B------:R-:W-:Y:S04]  /*313b0*/  STL.64 [R1+0x2e0], R44 ;  /* 0x0002e02c01007387 */ /* 0x000fe80000100a00 */
[----:B------:R1:W-:Y:S04]  /*313c0*/  STL.64 [R1+0x2e8], R46 ;  /* 0x0002e82e01007387 */ /* 0x0003e80000100a00 */
[----:B------:R-:W4:Y:S04]  /*313d0*/  LDL.LU R3, [R1+0x1d5c] ;  /* 0x001d5c0001037983 */ /* 0x000f280000300800 */
[----:B------:R-:W4:Y:S04]  /*313e0*/  LDL.LU R16, [R1+0x1d58] ;  /* 0x001d580001107983 */ /* 0x000f280000300800 */
[----:B------:R-:W4:Y:S01]  /*313f0*/  LDL.LU R17, [R1+0x1d54] ;  /* 0x001d540001117983 */ /* 0x000f220000300800 */
[----:B--2---:R-:W-:Y:S01]  /*31400*/  MOV R48, R8 ;  /* 0x0000000800307202 */ /* 0x004fe20000000f00 */
[----:B------:R-:W-:-:S02]  /*31410*/  IMAD.MOV.U32 R49, RZ, RZ, R9 ;  /* 0x000000ffff317224 */ /* 0x000fc400078e0009 */
[----:B------:R-:W2:Y:S01]  /*31420*/  LDL.LU R8, [R1+0x1d50] ;  /* 0x001d500001087983 */ /* 0x000ea20000300800 */
[----:B---3--:R-:W-:Y:S02]  /*31430*/  IMAD.MOV.U32 R50, RZ, RZ, R21 ;  /* 0x000000ffff327224 */ /* 0x008fe400078e0015 */
[----:B------:R-:W-:Y:S01]  /*31440*/  IMAD.MOV.U32 R51, RZ, RZ, R20 ;  /* 0x000000ffff337224 */ /* 0x000fe200078e0014 */
        /* <DEDUP_REMOVED lines=31> */
[----:B----4-:R-:W-:Y:S01]  /*31640*/  IMAD.MOV.U32 R163, RZ, RZ, R133 ;  /* 0x000000ffffa37224 */ /* 0x010fe200078e0085 */
[----:B------:R-:W-:Y:S01]  /*31650*/  MOV R162, R3 ;  /* 0x0000000300a27202 */ /* 0x000fe20000000f00 */
[----:B------:R-:W-:-:S02]  /*31660*/  IMAD.MOV.U32 R161, RZ, RZ, R16 ;  /* 0x000000ffffa17224 */ /* 0x000fc400078e0010 */
[----:B------:R-:W-:Y:S02]  /*31670*/  IMAD.MOV.U32 R160, RZ, RZ, R17 ;  /* 0x000000ffffa07224 */ /* 0x000fe400078e0011 */
        /* <DEDUP_REMOVED lines=11> */
[----:B------:R-:W4:Y:S01]  /*31730*/  LDL.LU R99, [R1+0x8ec] ;  /* 0x0008ec0001637983 */ /* 0x000f220000300800 */
[----:B--2---:R-:W-:-:S02]  /*31740*/  IMAD.MOV.U32 R176, RZ, RZ, R20 ;  /* 0x000000ffffb07224 */ /* 0x004fc400078e0014 */
[----:B------:R-:W-:Y:S01]  /*31750*/  IMAD.MOV.U32 R177, RZ, RZ, R21 ;  /* 0x000000ffffb17224 */ /* 0x000fe200078e0015 */
[----:B------:R-:W2:Y:S01]  /*31760*/  LDL.LU R20, [R1+0x1d30] ;  /* 0x001d300001147983 */ /* 0x000ea20000300800 */
[----:B---3--:R-:W-:Y:S02]  /*31770*/  IMAD.MOV.U32 R178, RZ, RZ, R9 ;  /* 0x000000ffffb27224 */ /* 0x008fe400078e0009 */
[----:B------:R-:W-:Y:S01]  /*31780*/  IMAD.MOV.U32 R179, RZ, RZ, R8 ;  /* 0x000000ffffb37224 */ /* 0x000fe200078e0008 */
[----:B------:R-:W3:Y:S04]  /*31790*/  LDL.LU R21, [R1+0x1d2c] ;  /* 0x001d2c0001157983 */ /* 0x000ee80000300800 */
[----:B------:R-:W2:Y:S04]  /*317a0*/  LDL.LU R9, [R1+0x1d28] ;  /* 0x001d280001097983 */ /* 0x000ea80000300800 */
[----:B------:R-:W2:Y:S01]  /*317b0*/  LDL.LU R8, [R1+0x1d24] ;  /* 0x001d240001087983 */ /* 0x000ea20000300800 */
[----:B----4-:R-:W-:-:S02]  /*317c0*/  IMAD.MOV.U32 R127, RZ, RZ, R17 ;  /* 0x000000ffff7f7224 */ /* 0x010fc400078e0011 */
[----:B------:R-:W-:Y:S02]  /*317d0*/  IMAD.MOV.U32 R126, RZ, RZ, R16 ;  /* 0x000000ffff7e7224 */ /* 0x000fe400078e0010 */
[----:B------:R-:W-:Y:S01]  /*317e0*/  IMAD.MOV.U32 R125, RZ, RZ, R3 ;  /* 0x000000ffff7d7224 */ /* 0x000fe200078e0003 */
[----:B------:R-:W-:Y:S02]  /*317f0*/  MOV R124, R133 ;  /* 0x00000085007c7202 */ /* 0x000fe40000000f00 */
        /* <DEDUP_REMOVED lines=24> */
[C---:B------:R-:W-:Y:S08]  /*31980*/  HMMA.1688.F32.TF32 R68, R40.reuse, R138, R96 ;  /* 0x0000008a2844723c */ /* 0x040ff00000081060 */
[----:B-1----:R-:W-:Y:S01]  /*31990*/  HMMA.1688.F32.TF32 R44, R40, R142, R164 ;  /* 0x0000008e282c723c */ /* 0x002fe200000810a4 */
[----:B------:R-:W-:Y:S01]  /*319a0*/  IMAD.MOV.U32 R180, RZ, RZ, R128 ;  /* 0x000000ffffb47224 */ /* 0x000fe200078e0080 */
[----:B------:R-:W-:Y:S01]  /*319b0*/  MOV R182, R33 ;  /* 0x0000002100b67202 */ /* 0x000fe20000000f00 */
[----:B------:R-:W4:Y:S01]  /*319c0*/  LDL.LU R128, [R1+0x1d10] ;  /* 0x001d100001807983 */ /* 0x000f220000300800 */
[----:B------:R-:W-:-:S02]  /*319d0*/  IMAD.MOV.U32 R181, RZ, RZ, R129 ;  /* 0x000000ffffb57224 */ /* 0x000fc400078e0081 */
[----:B------:R-:W-:Y:S01]  /*319e0*/  IMAD.MOV.U32 R183, RZ, RZ, R29 ;  /* 0x000000ffffb77224 */ /* 0x000fe200078e001d */
[----:B------:R-:W4:Y:S01]  /*319f0*/  LDL.LU R129, [R1+0x1d0c] ;  /* 0x001d0c0001817983 */ /* 0x000f220000300800 */
[C---:B------:R-:W-:Y:S03]  /*31a00*/  HMMA.1688.F32.TF32 R72, R40.reuse, R146, R124 ;  /* 0x000000922848723c */ /* 0x040fe6000008107c */
[----:B------:R-:W4:Y:S04]  /*31a10*/  LDL.LU R33, [R1+0x1d08] ;  /* 0x001d080001217983 */ /* 0x000f280000300800 */
[----:B------:R-:W4:Y:S04]  /*31a20*/  LDL.LU R29, [R1+0x1d04] ;  /* 0x001d0400011d7983 */ /* 0x000f280000300800 */
[----:B------:R-:W-:Y:S04]  /*31a30*/  STL.64 [R1+0x3c0], R68 ;  /* 0x0003c04401007387 */ /* 0x000fe80000100a00 */
[----:B------:R1:W-:Y:S04]  /*31a40*/  STL.64 [R1+0x3c8], R70 ;  /* 0x0003c84601007387 */ /* 0x0003e80000100a00 */
[----:B------:R-:W-:Y:S04]  /*31a50*/  STL.64 [R1+0x4e0], R44 ;  /* 0x0004e02c01007387 */ /* 0x000fe80000100a00 */
[----:B------:R2:W-:Y:S01]  /*31a60*/  STL.64 [R1+0x4e8], R46 ;  /* 0x0004e82e01007387 */ /* 0x0005e20000100a00 */
[----:B-1----:R-:W-:Y:S08]  /*31a70*/  HMMA.1688.F32.TF32 R68, R40, R150, R176 ;  /* 0x000000962844723c */ /* 0x002ff000000810b0 */
[C---:B------:R-:W-:Y:S08]  /*31a80*/  HMMA.1688.F32.TF32 R48, R36.reuse, R146, R48 ;  /* 0x000000922430723c */ /* 0x040ff00000081030 */
[C---:B------:R-:W-:Y:S08]  /*31a90*/  HMMA.1688.F32.TF32 R56, R36.reuse, R26, R56 ;  /* 0x0000001a2438723c */ /* 0x040ff00000081038 */
[----:B------:R-:W-:Y:S01]  /*31aa0*/  HMMA.1688.F32.TF32 R52, R36, R22, R52 ;  /* 0x000000162434723c */ /* 0x000fe20000081034 */
[----:B------:R-:W-:-:S02]  /*31ab0*/  IMAD.MOV.U32 R92, RZ, RZ, R101 ;  /* 0x000000ffff5c7224 */ /* 0x000fc400078e0065 */
[----:B------:R-:W-:Y:S02]  /*31ac0*/  IMAD.MOV.U32 R93, RZ, RZ, R252 ;  /* 0x000000ffff5d7224 */ /* 0x000fe400078e00fc */
[----:B------:R-:W-:Y:S01]  /*31ad0*/  IMAD.MOV.U32 R94, RZ, RZ, R24 ;  /* 0x000000ffff5e7224 */ /* 0x000fe200078e0018 */
[----:B------:R-:W-:Y:S01]  /*31ae0*/  MOV R228, R28 ;  /* 0x0000001c00e47202 */ /* 0x000fe20000000f00 */
[----:B------:R-:W-:Y:S01]  /*31af0*/  IMAD.MOV.U32 R95, RZ, RZ, R25 ;  /* 0x000000ffff5f7224 */ /* 0x000fe200078e0019 */
[C---:B--2---:R-:W-:Y:S01]  /*31b00*/  HMMA.1688.F32.TF32 R44, R40.reuse, R154, R160 ;  /* 0x0000009a282c723c */ /* 0x044fe200000810a0 */
[----:B------:R-:W-:Y:S01]  /*31b10*/  STL.64 [R1+0x9b0], R72 ;  /* 0x0009b04801007387 */ /* 0x000fe20000100a00 */
[----:B------:R-:W-:Y:S02]  /*31b20*/  IMAD.MOV.U32 R229, RZ, RZ, R100 ;  /* 0x000000ffffe57224 */ /* 0x000fe400078e0064 */
[----:B------:R-:W-:Y:S02]  /*31b30*/  IMAD.MOV.U32 R230, RZ, RZ, R6 ;  /* 0x000000ffffe67224 */ /* 0x000fe400078e0006 */
[----:B------:R-:W-:Y:S01]  /*31b40*/  IMAD.MOV.U32 R231, RZ, RZ, R7 ;  /* 0x000000ffffe77224 */ /* 0x000fe200078e0007 */
[----:B---3--:R-:W-:Y:S01]  /*31b50*/  MOV R122, R21 ;  /* 0x00000015007a7202 */ /* 0x008fe20000000f00 */
[----:B------:R-:W-:Y:S01]  /*31b60*/  HMMA.1688.F32.TF32 R40, R40, R158, R192 ;  /* 0x0000009e2828723c */ /* 0x000fe200000810c0 */
[----:B------:R-:W-:Y:S04]  /*31b70*/  STL.64 [R1+0x9b8], R74 ;  /* 0x0009b84a01007387 */ /* 0x000fe80000100a00 */
[----:B------:R-:W-:Y:S04]  /*31b80*/  STL.64 [R1+0x9a0], R68 ;  /* 0x0009a04401007387 */ /* 0x000fe80000100a00 */
[----:B------:R-:W-:Y:S01]  /*31b90*/  STL.64 [R1+0x9a8], R70 ;  /* 0x0009a84601007387 */ /* 0x000fe20000100a00 */
[----:B------:R-:W-:-:S02]  /*31ba0*/  IMAD.MOV.U32 R120, RZ, RZ, R8 ;  /* 0x000000ffff787224 */ /* 0x000fc400078e0008 */
[----:B------:R-:W-:Y:S01]  /*31bb0*/  IMAD.MOV.U32 R121, RZ, RZ, R9 ;  /* 0x000000ffff797224 */ /* 0x000fe200078e0009 */
[----:B------:R-:W-:Y:S04]  /*31bc0*/  LDS R164, [R2+0xc700] ;  /* 0x00c7000002a47984 */ /* 0x000fe80000000800 */
[----:B------:R-:W-:Y:S04]  /*31bd0*/  STL.64 [R1+0x990], R44 ;  /* 0x0009902c01007387 */ /* 0x000fe80000100a00 */
[----:B------:R-:W-:Y:S04]  /*31be0*/  STL.64 [R1+0x998], R46 ;  /* 0x0009982e01007387 */ /* 0x000fe80000100a00 */
[----:B------:R-:W-:Y:S04]  /*31bf0*/  STL.64 [R1+0x8e0], R40 ;  /* 0x0008e02801007387 */ /* 0x000fe80000100a00 */
[----:B------:R1:W-:Y:S01]  /*31c00*/  STL.64 [R1+0x8e8], R42 ;  /* 0x0008e82a01007387 */ /* 0x0003e20000100a00 */
[----:B------:R-:W-:-:S03]  /*31c10*/  IMAD.MOV.U32 R123, RZ, RZ, R20 ;  /* 0x000000ffff7b7224 */ /* 0x000fc600078e0014 */
[----:B------:R-:W-:Y:S04]  /*31c20*/  LDS R166, [R2+0xe700] ;  /* 0x00e7000002a67984 */ /* 0x000fe80000000800 */
[----:B------:R-:W-:Y:S01]  /*31c30*/  LDS R165, [R0+0xc700] ;  /* 0x00c7000000a57984 */ /* 0x000fe20000000800 */
[----:B-1----:R-:W-:Y:S03]  /*31c40*/  HMMA.1688.F32.TF32 R40, R36, R18, R236 ;  /* 0x000000122428723c */ /* 0x002fe600000810ec */
[----:B------:R-:W1:Y:S01]  /*31c50*/  LDS R167, [R0+0xe700] ;  /* 0x00e7000000a77984 */ /* 0x000e620000000800 */
[----:B------:R-:W-:Y:S01]  /*31c60*/  MOV R232, R32 ;  /* 0x0000002000e87202 */ /* 0x000fe20000000f00 */
[----:B------:R-:W-:-:S02]  /*31c70*/  IMAD.MOV.U32 R233, RZ, RZ, R13 ;  /* 0x000000ffffe97224 */ /* 0x000fc400078e000d */
[----:B------:R-:W-:Y:S01]  /*31c80*/  IMAD.MOV.U32 R234, RZ, RZ, R12 ;  /* 0x000000ffffea7224 */ /* 0x000fe200078e000c */
[----:B------:R-:W-:Y:S01]  /*31c90*/  LDS R163, [R0+0xe780] ;  /* 0x00e7800000a37984 */ /* 0x000fe20000000800 */
[----:B------:R-:W-:Y:S01]  /*31ca0*/  HMMA.1688.F32.TF32 R44, R36, R10, R240 ;  /* 0x0000000a242c723c */ /* 0x000fe200000810f0 */
[----:B------:R-:W-:Y:S02]  /*31cb0*/  IMAD.MOV.U32 R235, RZ, RZ, R5 ;  /* 0x000000ffffeb7224 */ /* 0x000fe400078e0005 */
[----:B------:R-:W-:Y:S01]  /*31cc0*/  LDS R161, [R0+0xc780] ;  /* 0x00c7800000a17984 */ /* 0x000fe20000000800 */
[----:B------:R-:W-:-:S03]  /*31cd0*/  IMAD.MOV.U32 R206, RZ, RZ, c[0x0][0x188] ;  /* 0x00006200ffce7624 */ /* 0x000fc600078e00ff */
[----:B------:R-:W2:Y:S01]  /*31ce0*/  S2R R149, SR_TID.X ;  /* 0x0000000000957919 */ /* 0x000ea20000002100 */
[C---:B------:R-:W-:Y:S03]  /*31cf0*/  HMMA.1688.F32.TF32 R68, R36.reuse, R134, R168 ;  /* 0x000000862444723c */ /* 0x040fe600000810a8 */
[----:B------:R-:W-:Y:S04]  /*31d00*/  LDS R162, [R2+0xe780] ;  /* 0x00e7800002a27984 */ /* 0x000fe80000000800 */
[----:B------:R-:W3:Y:S01]  /*31d10*/  LDS R160, [R2+0xc780] ;  /* 0x00c7800002a07984 */ /* 0x000ee20000000800 */
[C---:B----4-:R-:W-:Y:S11]  /*31d20*/  HMMA.1688.F32.TF32 R108, R36.reuse, R102, R108 ;  /* 0x00000066246c723c */ /* 0x050ff6000008106c */
[----:B------:R-:W-:Y:S11]  /*31d30*/  @!UPT UIADD3 URZ, URZ, URZ, URZ ;  /* 0x0000003f3f3ff290 */ /* 0x000ff6000fffe03f */
[----:B------:R-:W-:Y:S01]  /*31d40*/  @!UPT UIADD3 URZ, URZ, URZ, URZ ;  /* 0x0000003f3f3ff290 */ /* 0x000fe2000fffe03f */
[----:B------:R-:W-:Y:S04]  /*31d50*/  STL [R1+0x1c78], R110 ;  /* 0x001c786e01007387 */ /* 0x000fe80000100800 */
[----:B------:R-:W-:Y:S04]  /*31d60*/  STL [R1+0x1c74], R111 ;  /* 0x001c746f01007387 */ /* 0x000fe80000100800 */
[----:B------:R-:W-:Y:S04]  /*31d70*/  STL.64 [R1], R40 ;  /* 0x0000002801007387 */ /* 0x000fe80000100a00 */
[----:B------:R4:W-:Y:S02]  /*31d80*/  STL.64 [R1+0x8], R42 ;  /* 0x0000082a01007387 */ /* 0x0009e40000100a00 */
[C---:B----4-:R-:W-:Y:S02]  /*31d90*/  HMMA.1688.F32.TF32 R40, R36.reuse, R130, R172 ;  /* 0x000000822428723c */ /* 0x050fe400000810ac */
[----:B------:R-:W-:Y:S04]  /*31da0*/  STL.64 [R1+0xc0], R44 ;  /* 0x0000c02c01007387 */ /* 0x000fe80000100a00 */
[----:B------:R4:W-:Y:S02]  /*31db0*/  STL.64 [R1+0xc8], R46 ;  /* 0x0000c82e01007387 */ /* 0x0009e40000100a00 */
[C---:B----4-:R-:W-:Y:S11]  /*31dc0*/  HMMA.1688.F32.TF32 R44, R36.reuse, R138, R244 ;  /* 0x0000008a242c723c */ /* 0x050ff600000810f4 */
[----:B------:R-:W-:Y:S04]  /*31dd0*/  @!UPT UIADD3 URZ, URZ, URZ, URZ ;  /* 0x0000003f3f3ff290 */ /* 0x000fe8000fffe03f */
[----:B------:R-:W-:Y:S04]  /*31de0*/  STL.64 [R1+0x1e0], R40 ;  /* 0x0001e02801007387 */ /* 0x000fe80000100a00 */
[----:B------:R4:W-:Y:S02]  /*31df0*/  STL.64 [R1+0x1e8], R42 ;  /* 0x0001e82a01007387 */ /* 0x0009e40000100a00 */
[C---:B----4-:R-:W-:Y:S02]  /*31e00*/  HMMA.1688.F32.TF32 R40, R36.reuse, R142, R104 ;  /* 0x0000008e2428723c */ /* 0x050fe40000081068 */
[----:B------:R-:W-:Y:S04]  /*31e10*/  STL.64 [R1+0x2d0], R68 ;  /* 0x0002d04401007387 */ /* 0x000fe80000100a00 */
[----:B------:R-:W-:Y:S04]  /*31e20*/  STL.64 [R1+0x2d8], R70 ;  /* 0x0002d84601007387 */ /* 0x000fe80000100a00 */
[----:B------:R-:W-:Y:S04]  /*31e30*/  STL.64 [R1+0x3b0], R44 ;  /* 0x0003b02c01007387 */ /* 0x000fe80000100a00 */
[----:B------:R4:W-:Y:S01]  /*31e40*/  STL.64 [R1+0x3b8], R46 ;  /* 0x0003b82e01007387 */ /* 0x0009e20000100a00 */
[C---:B------:R-:W-:Y:S08]  /*31e50*/  HMMA.1688.F32.TF32 R64, R36.reuse, R34, R64 ;  /* 0x000000222440723c */ /* 0x040ff00000081040 */
[----:B------:R-:W-:Y:S01]  /*31e60*/  STL.64 [R1+0x4d0], R40 ;  /* 0x0004d02801007387 */ /* 0x000fe20000100a00 */
[C---:B----4-:R-:W-:Y:S03]  /*31e70*/  HMMA.1688.F32.TF32 R44, R36.reuse, R150, R184 ;  /* 0x00000096242c723c */ /* 0x050fe600000810b8 */
[----:B------:R4:W-:Y:S05]  /*31e80*/  STL.64 [R1+0x4d8], R42 ;  /* 0x0004d82a01007387 */ /* 0x0009ea0000100a00 */
[C---:B------:R-:W-:Y:S08]  /*31e90*/  HMMA.1688.F32.TF32 R60, R36.reuse, R30, R60 ;  /* 0x0000001e243c723c */ /* 0x040ff0000008103c */
[C---:B----4-:R-:W-:Y:S08]  /*31ea0*/  HMMA.1688.F32.TF32 R40, R36.reuse, R154, R180 ;  /* 0x0000009a2428723c */ /* 0x050ff000000810b4 */
[C---:B------:R-:W-:Y:S08]  /*31eb0*/  HMMA.1688.F32.TF32 R248, R36.reuse, R14, R248 ;  /* 0x0000000e24f8723c */ /* 0x040ff000000810f8 */
[----:B------:R-:W-:Y:S01]  /*31ec0*/  HMMA.1688.F32.TF32 R36, R36, R158, R196 ;  /* 0x0000009e2424723c */ /* 0x000fe200000810c4 */
[----:B------:R4:W-:Y:S04]  /*31ed0*/  STL.64 [R1+0x930], R48 ;  /* 0x0009303001007387 */ /* 0x0009e80000100a00 */
[----:B------:R1:W-:Y:S04]  /*31ee0*/  STL.64 [R1+0x938], R50 ;  /* 0x0009383201007387 */ /* 0x0003e80000100a00 */
[----:B------:R1:W-:Y:S04]  /*31ef0*/  STL.64 [R1+0x920], R44 ;  /* 0x0009202c01007387 */ /* 0x0003e80000100a00 */
[----:B------:R1:W-:Y:S04]  /*31f00*/  STL.64 [R1+0x928], R46 ;  /* 0x0009282e01007387 */ /* 0x0003e80000100a00 */
[----:B------:R-:W3:Y:S04]  /*31f10*/  LDL.LU R184, [R1+0x1210] ;  /* 0x0012100001b87983 */ /* 0x000ee80000300800 */
[----:B------:R-:W-:Y:S04]  /*31f20*/  STL.64 [R1+0x910], R40 ;  /* 0x0009102801007387 */ /* 0x000fe80000100a00 */
[----:B------:R-:W-:Y:S04]  /*31f30*/  STL.64 [R1+0x918], R42 ;  /* 0x0009182a01007387 */ /* 0x000fe80000100a00 */
[----:B------:R-:W-:Y:S04]  /*31f40*/  STL.64 [R1+0x7f0], R36 ;  /* 0x0007f02401007387 */ /* 0x000fe80000100a00 */
[----:B------:R-:W-:Y:S04]  /*31f50*/  STL.64 [R1+0x7f8], R38 ;  /* 0x0007f82601007387 */ /* 0x000fe80000100a00 */
        /* <DEDUP_REMOVED lines=23> */
[----:B------:R-:W-:-:S03]  /*320d0*/  IMAD.MOV.U32 R88, RZ, RZ, R17 ;  /* 0x000000ffff587224 */ /* 0x000fc600078e0011 */
        /* <DEDUP_REMOVED lines=9> */
[----:B------:R-:W-:-:S02]  /*32170*/  IMAD.MOV.U32 R86, RZ, RZ, R29 ;  /* 0x000000ffff567224 */ /* 0x000fc400078e001d */
[----:B------:R-:W-:Y:S02]  /*32180*/  IMAD.MOV.U32 R87, RZ, RZ, R33 ;  /* 0x000000ffff577224 */ /* 0x000fe400078e0021 */
[----:B------:R-:W-:Y:S01]  /*32190*/  IMAD.MOV.U32 R91, RZ, RZ, R133 ;  /* 0x000000ffff5b7224 */ /* 0x000fe200078e0085 */
[----:B-1----:R-:W-:Y:S01]  /*321a0*/  HMMA.1688.F32.TF32 R76, R164, R142, R120 ;  /* 0x0000008ea44c723c */ /* 0x002fe20000081078 */
[----:B------:R-:W-:Y:S02]  /*321b0*/  IMAD.SHL.U32 R206, R206, 0x20, RZ ;  /* 0x00000020cece7824 */ /* 0x000fe400078e00ff */
[----:B------:R-:W-:Y:S01]  /*321c0*/  IMAD.MOV.U32 R13, RZ, RZ, c[0x0][0x180] ;  /* 0x00006000ff0d7624 */ /* 0x000fe200078e00ff */
[----:B------:R-:W-:Y:S01]  /*321d0*/  BAR.SYNC.DEFER_BLOCKING 0x0 ;  /* 0x0000000000007b1d */ /* 0x000fe20000010000 */
[----:B--2---:R-:W-:Y:S02]  /*321e0*/  IMAD.MOV.U32 R227, RZ, RZ, R24 ;  /* 0x000000ffffe37224 */ /* 0x004fe400078e0018 */
[----:B---3--:R-:W-:-:S02]  /*321f0*/  IMAD.MOV.U32 R226, RZ, RZ, R25 ;  /* 0x000000ffffe27224 */ /* 0x008fc400078e0019 */
[----:B----4-:R-:W-:Y:S01]  /*32200*/  IMAD.MOV.U32 R225, RZ, RZ, R28 ;  /* 0x000000ffffe17224 */ /* 0x010fe200078e001c */
[----:B------:R-:W-:Y:S02]  /*32210*/  MOV R224, R100 ;  /* 0x0000006400e07202 */ /* 0x000fe40000000f00 */
[----:B------:R-:W2:Y:S04]  /*32220*/  LDL.LU R100, [R1+0x1cc4] ;  /* 0x001cc40001647983 */ /* 0x000ea80000300800 */
[----:B------:R-:W3:Y:S04]  /*32230*/  LDL.LU R28, [R1+0x1cc0] ;  /* 0x001cc000011c7983 */ /* 0x000ee80000300800 */
[----:B------:R-:W4:Y:S04]  /*32240*/  LDL.LU R25, [R1+0x1cbc] ;  /* 0x001cbc0001197983 */ /* 0x000f280000300800 */
[----:B------:R-:W2:Y:S01]  /*32250*/  LDL.LU R24, [R1+0x1cb8] ;  /* 0x001cb80001187983 */ /* 0x000ea20000300800 */
[----:B------:R-:W-:Y:S01]  /*32260*/  IMAD.MOV.U32 R223, RZ, RZ, R21 ;  /* 0x000000ffffdf7224 */ /* 0x000fe200078e0015 */
[----:B------:R-:W-:Y:S01]  /*32270*/  MOV R222, R20 ;  /* 0x0000001400de7202 */ /* 0x000fe20000000f00 */
[----:B------:R-:W-:-:S02]  /*32280*/  IMAD.MOV.U32 R221, RZ, RZ, R17 ;  /* 0x000000ffffdd7224 */ /* 0x000fc400078e0011 */
[----:B------:R-:W-:Y:S02]  /*32290*/  IMAD.MOV.U32 R220, RZ, RZ, R16 ;  /* 0x000000ffffdc7224 */ /* 0x000fe400078e0010 */
[----:B------:R-:W3:Y:S04]  /*322a0*/  LDL.LU R16, [R1+0x1cb4] ;  /* 0x001cb40001107983 */ /* 0x000ee80000300800 */
[----:B------:R-:W3:Y:S04]  /*322b0*/  LDL.LU R17, [R1+0x1cb0] ;  /* 0x001cb00001117983 */ /* 0x000ee80000300800 */
[----:B------:R-:W3:Y:S04]  /*322c0*/  LDL.LU R20, [R1+0x1cac] ;  /* 0x001cac0001147983 */ /* 0x000ee80000300800 */
[----:B------:R-:W3:Y:S04]  /*322d0*/  LDL.LU R21, [R1+0x1ca8] ;  /* 0x001ca80001157983 */ /* 0x000ee80000300800 */
[----:B------:R-:W3:Y:S01]  /*322e0*/  LDL.LU R244, [R1+0x1220] ;  /* 0x0012200001f47983 */ /* 0x000ee20000300800 */
[----:B--2---:R-:W-:-:S03]  /*322f0*/  IMAD.MOV.U32 R245, RZ, RZ, R24 ;  /* 0x000000fffff57224 */ /* 0x004fc600078e0018 */
[----:B------:R-:W2:Y:S04]  /*32300*/  LDL.LU R24, [R1+0x1ca4] ;  /* 0x001ca40001187983 */ /* 0x000ea80000300800 */
[----:B------:R-:W2:Y:S04]  /*32310*/  LDL.LU R246, [R1+0x1228] ;  /* 0x0012280001f67983 */ /* 0x000ea80000300800 */
[----:B------:R-:W2:Y:S04]  /*32320*/  LDL.LU R247, [R1+0x122c] ;  /* 0x00122c0001f77983 */ /* 0x000ea80000300800 */
[----:B------:R-:W2:Y:S04]  /*32330*/  LDL.LU R116, [R1+0x12e0] ;  /* 0x0012e00001747983 */ /* 0x000ea80000300800 */
[----:B------:R-:W2:Y:S04]  /*32340*/  LDL.LU R117, [R1+0x12e4] ;  /* 0x0012e40001757983 */ /* 0x000ea80000300800 */
[----:B------:R-:W2:Y:S01]  /*32350*/  LDL.LU R118, [R1+0x12e8] ;  /* 0x0012e80001767983 */ /* 0x000ea20000300800 */
[----:B----4-:R-:W-:Y:S01]  /*32360*/  IMAD.MOV.U32 R236, RZ, RZ, R25 ;  /* 0x000000ffffec7224 */ /* 0x010fe200078e0019 */
[----:B------:R-:W-:Y:S01]  /*32370*/  MOV R238, R100 ;  /* 0x0000006400ee7202 */ /* 0x000fe20000000f00 */
[----:B---3--:R-:W-:-:S02]  /*32380*/  IMAD.MOV.U32 R237, RZ, RZ, R28 ;  /* 0x000000ffffed7224 */ /* 0x008fc400078e001c */
[----:B------:R-:W-:Y:S02]  /*32390*/  IMAD.MOV.U32 R239, RZ, RZ, R3 ;  /* 0x000000ffffef7224 */ /* 0x000fe400078e0003 */
[----:B------:R-:W-:Y:S02]  /*323a0*/  IMAD.MOV.U32 R84, RZ, RZ, R252 ;  /* 0x000000ffff547224 */ /* 0x000fe400078e00fc */
[----:B--2---:R-:W-:Y:S02]  /*323b0*/  IMAD.MOV.U32 R119, RZ, RZ, R24 ;  /* 0x000000ffff777224 */ /* 0x004fe400078e0018 */
        /* <DEDUP_REMOVED lines=21> */
[----:B------:R-:W3:Y:S01]  /*32510*/  LDL.LU R252, [R1+0x1c8c] ;  /* 0x001c8c0001fc7983 */ /* 0x000ee20000300800 */
[C---:B------:R-:W-:Y:S08]  /*32520*/  HMMA.1688.F32.TF32 R72, R164.reuse, R10, R220 ;  /* 0x0000000aa448723c */ /* 0x040ff000000810dc */
[----:B------:R-:W-:Y:S01]  /*32530*/  HMMA.1688.F32.TF32 R68, R164, R130, R224 ;  /* 0x00000082a444723c */ /* 0x000fe200000810e0 */
[----:B------:R-:W-:-:S02]  /*32540*/  IMAD.MOV.U32 R85, RZ, RZ, R101 ;  /* 0x000000ffff557224 */ /* 0x000fc400078e0065 */
[----:B------:R-:W4:Y:S04]  /*32550*/  LDL.LU R101, [R1+0x1c88] ;  /* 0x001c880001657983 */ /* 0x000f280000300800 */
[----:B------:R-:W4:Y:S01]  /*32560*/  LDL.LU R29, [R1+0x1c84] ;  /* 0x001c8400011d7983 */ /* 0x000f220000300800 */
[----:B------:R-:W-:Y:S01]  /*32570*/  IMAD.MOV.U32 R183, RZ, RZ, R6 ;  /* 0x000000ffffb77224 */ /* 0x000fe200078e0006 */
[----:B------:R-:W-:Y:S01]  /*32580*/  MOV R182, R7 ;  /* 0x0000000700b67202 */ /* 0x000fe20000000f00 */
[----:B--2---:R-:W-:Y:S02]  /*32590*/  IMAD.MOV.U32 R96, RZ, RZ, R3 ;  /* 0x000000ffff607224 */ /* 0x004fe400078e0003 */
[----:B------:R-:W2:Y:S01]  /*325a0*/  LDL.LU R3, [R1+0x1c80] ;  /* 0x001c800001037983 */ /* 0x000ea20000300800 */
[----:B---3--:R-:W-:-:S03]  /*325b0*/  IMAD.MOV.U32 R97, RZ, RZ, R252 ;  /* 0x000000ffff617224 */ /* 0x008fc600078e00fc */
[----:B------:R-:W3:Y:S04]  /*325c0*/  LDL.LU R252, [R1+0x16dc] ;  /* 0x0016dc0001fc7983 */ /* 0x000ee80000300800 */
[----:B------:R-:W-:Y:S04]  /*325d0*/  STL.64 [R1+0xb0], R72 ;  /* 0x0000b04801007387 */ /* 0x000fe80000100a00 */
[----:B------:R1:W-:Y:S04]  /*325e0*/  STL.64 [R1+0xb8], R74 ;  /* 0x0000b84a01007387 */ /* 0x0003e80000100a00 */
[----:B------:R-:W-:Y:S04]  /*325f0*/  STL.64 [R1+0x160], R68 ;  /* 0x0001604401007387 */ /* 0x000fe80000100a00 */
[----:B------:R4:W-:Y:S01]  /*32600*/  STL.64 [R1+0x168], R70 ;  /* 0x0001684601007387 */ /* 0x0009e20000100a00 */
[C---:B-1----:R-:W-:Y:S08]  /*32610*/  HMMA.1688.F32.TF32 R72, R164.reuse, R134, R84 ;  /* 0x00000086a448723c */ /* 0x042ff00000081054 */
[C---:B----4-:R-:W-:Y:S11]  /*32620*/  HMMA.1688.F32.TF32 R68, R164.reuse, R138, R88 ;  /* 0x0000008aa444723c */ /* 0x050ff60000081058 */
[----:B------:R-:W-:Y:S04]  /*32630*/  @!UPT UIADD3 URZ, URZ, URZ, URZ ;  /* 0x0000003f3f3ff290 */ /* 0x000fe8000fffe03f */
[----:B------:R-:W-:Y:S04]  /*32640*/  STL.64 [R1+0x220], R72 ;  /* 0x0002204801007387 */ /* 0x000fe80000100a00 */
[----:B------:R1:W-:Y:S04]  /*32650*/  STL.64 [R1+0x228], R74 ;  /* 0x0002284a01007387 */ /* 0x0003e80000100a00 */
[----:B------:R-:W-:Y:S04]  /*32660*/  STL.64 [R1+0x3a0], R68 ;  /* 0x0003a04401007387 */ /* 0x000fe80000100a00 */
[----:B------:R4:W-:Y:S01]  /*32670*/  STL.64 [R1+0x3a8], R70 ;  /* 0x0003a84601007387 */ /* 0x0009e20000100a00 */
[C---:B-1----:R-:W-:Y:S08]  /*32680*/  HMMA.1688.F32.TF32 R72, R164.reuse, R146, R228 ;  /* 0x00000092a448723c */ /* 0x042ff000000810e4 */
[C---:B----4-:R-:W-:Y:S01]  /*32690*/  HMMA.1688.F32.TF32 R68, R164.reuse, R150, R232 ;  /* 0x00000096a444723c */ /* 0x050fe200000810e8 */
[----:B------:R-:W-:Y:S04]  /*326a0*/  STL.64 [R1+0x4c0], R76 ;  /* 0x0004c04c01007387 */ /* 0x000fe80000100a00 */
[----:B------:R-:W-:Y:S04]  /*326b0*/  STL.64 [R1+0x4c8], R78 ;  /* 0x0004c84e01007387 */ /* 0x000fe80000100a00 */
[----:B------:R-:W4:Y:S06]  /*326c0*/  LDL.LU R0, [R1+0x14d4] ;  /* 0x0014d40001007983 */ /* 0x000f2c0000300800 */
[----:B------:R-:W-:Y:S04]  /*326d0*/  STL.64 [R1+0x900], R72 ;  /* 0x0009004801007387 */ /* 0x000fe80000100a00 */
[----:B------:R1:W-:Y:S04]  /*326e0*/  STL.64 [R1+0x908], R74 ;  /* 0x0009084a01007387 */ /* 0x0003e80000100a00 */
[----:B------:R-:W-:Y:S04]  /*326f0*/  STL.64 [R1+0x940], R68 ;  /* 0x0009404401007387 */ /* 0x000fe80000100a00 */
[----:B------:R1:W-:Y:S02]  /*32700*/  STL.64 [R1+0x948], R70 ;  /* 0x0009484601007387 */ /* 0x0003e40000100a00 */
[C---:B-1----:R-:W-:Y:S02]  /*32710*/  HMMA.1688.F32.TF32 R72, R164.reuse, R154, R92 ;  /* 0x0000009aa448723c */ /* 0x042fe4000008105c */
[----:B------:R-:W2:Y:S06]  /*32720*/  LDL.LU R6, [R1+0x1ae0] ;  /* 0x001ae00001067983 */ /* 0x000eac0000300800 */
[----:B------:R-:W-:Y:S11]  /*32730*/  HMMA.1688.F32.TF32 R68, R164, R158, R200 ;  /* 0x0000009ea444723c */ /* 0x000ff600000810c8 */
[----:B------:R-:W-:Y:S04]  /*32740*/  @!UPT UIADD3 URZ, URZ, URZ, URZ ;  /* 0x0000003f3f3ff290 */ /* 0x000fe8000fffe03f */
[----:B------:R-:W-:Y:S04]  /*32750*/  STL.64 [R1+0x970], R72 ;  /* 0x0009704801007387 */ /* 0x000fe80000100a00 */
[----:B------:R1:W-:Y:S04]  /*32760*/  STL.64 [R1+0x978], R74 ;  /* 0x0009784a01007387 */ /* 0x0003e80000100a00 */
[----:B------:R1:W-:Y:S04]  /*32770*/  STL.64 [R1+0x960], R68 ;  /* 0x0009604401007387 */ /* 0x0003e80000100a00 */
[----:B------:R1:W-:Y:S04]  /*32780*/  STL.64 [R1+0x968], R70 ;  /* 0x0009684601007387 */ /* 0x0003e80000100a00 */
        /* <DEDUP_REMOVED lines=8> */
[----:B------:R-:W2:Y:S01]  /*32810*/  LDL.LU R70, [R1+0x1ac0] ;  /* 0x001ac00001467983 */ /* 0x000ea20000300800 */
[----:B------:R-:W-:-:S05]  /*32820*/  IMAD.MOV.U32 R133, RZ, RZ, 0x1f ;  /* 0x0000001fff857424 */ /* 0x000fca00078e00ff */
[----:B------:R-:W-:Y:S02]  /*32830*/  IADD3 R133, R133, c[0x0][0x180], RZ ;  /* 0x0000600085857a10 */ /* 0x000fe40007ffe0ff */
[----:B------:R-:W-:Y:S02]  /*32840*/  SHF.L.U32 R206, R206, 0x2, RZ ;  /* 0x00000002cece7819 */ /* 0x000fe400000006ff */
[----:B------:R-:W-:Y:S02]  /*32850*/  SHF.R.S32.HI R5, RZ, 0x1f, R133 ;  /* 0x0000001fff057819 */ /* 0x000fe40000011485 */
[----:B------:R-:W-:Y:S02]  /*32860*/  IADD3 R2, R13, -0x80, RZ ;  /* 0xffffff800d027810 */ /* 0x000fe40007ffe0ff */
[----:B------:R-:W-:-:S04]  /*32870*/  LEA.HI R5, R5, R133, RZ, 0x5 ;  /* 0x0000008505057211 */ /* 0x000fc800078f28ff */
[----:B------:R-:W-:-:S04]  /*32880*/  SHF.R.S32.HI R5, RZ, 0x5, R5 ;  /* 0x00000005ff057819 */ /* 0x000fc80000011405 */
[----:B------:R-:W-:Y:S02]  /*32890*/  IADD3 R5, R5, -0x4, RZ ;  /* 0xfffffffc05057810 */ /* 0x000fe40007ffe0ff */
[----:B------:R-:W-:-:S05]  /*328a0*/  LOP3.LUT R133, R149, 0x7f, RZ, 0xc0, !PT ;  /* 0x0000007f95857812 */ /* 0x000fca00078ec0ff */
[----:B------:R-:W-:Y:S02]  /*328b0*/  IMAD.SHL.U32 R204, R133, 0x4, RZ ;  /* 0x0000000485cc7824 */ /* 0x000fe400078e00ff */
[C---:B---3--:R-:W-:Y:S01]  /*328c0*/  IMAD R2, R252.reuse, -0x20, R2 ;  /* 0xffffffe0fc027824 */ /* 0x048fe200078e0202 */
[----:B------:R-:W-:-:S04]  /*328d0*/  ISETP.GE.AND P0, PT, R252, R5, PT ;  /* 0x00000005fc00720c */ /* 0x000fc80003f06270 */
[----:B------:R-:W-:-:S04]  /*328e0*/  ISETP.GT.AND P1, PT, R2, RZ, PT ;  /* 0x000000ff0200720c */ /* 0x000fc80003f24270 */
[----:B------:R-:W-:-:S04]  /*328f0*/  SEL R5, RZ, 0x4, !P1 ;  /* 0x00000004ff057807 */ /* 0x000fc80004800000 */
[----:B------:R-:W-:-:S04]  /*32900*/  SEL R5, R5, RZ, !P0 ;  /* 0x000000ff05057207 */ /* 0x000fc80004000000 */
[----:B------:R-:W-:Y:S02]  /*32910*/  ISETP.NE.U32.AND P1, PT, R5, RZ, PT ;  /* 0x000000ff0500720c */ /* 0x000fe40003f25070 */
[----:B----4-:R-:W-:-:S04]  /*32920*/  IADD3 R0, R0, 0x1, RZ ;  /* 0x0000000100007810 */ /* 0x010fc80007ffe0ff */
[----:B------:R-:W-:-:S04]  /*32930*/  ISETP.GT.AND P2, PT, R0, 0x3, PT ;  /* 0x000000030000780c */ /* 0x000fc80003f44270 */
[----:B------:R-:W-:Y:S02]  /*32940*/  SEL R93, R0, RZ, !P2 ;  /* 0x000000ff005d7207 */ /* 0x000fe40005000000 */
[----:B--2---:R-:W-:-:S05]  /*32950*/  IADD3 R6, P3, R6, R206, RZ ;  /* 0x000000ce06067210 */ /* 0x004fca0007f7e0ff */
[----:B------:R1:W-:Y:S04]  /*32960*/  STL [R1+0x1ae0], R6 ;  /* 0x001ae00601007387 */ /* 0x0003e80000100800 */
[----:B------:R-:W-:Y:S01]  /*32970*/  STL [R1+0x14d4], R93 ;  /* 0x0014d45d01007387 */ /* 0x000fe20000100800 */
[----:B------:R-:W-:Y:S02]  /*32980*/  IMAD R0, R93, 0x10000, R204 ;  /* 0x000100005d007824 */ /* 0x000fe400078e02cc */
[----:B------:R-:W-:-:S05]  /*32990*/  IMAD.X R7, R7, 0x1, R3, P3 ;  /* 0x0000000107077824 */ /* 0x000fca00018e0603 */
[----:B------:R2:W-:Y:S04]  /*329a0*/  STL [R1+0x1adc], R7 ;  /* 0x001adc0701007387 */ /* 0x0005e80000100800 */
[----:B------:R-:W3:Y:S04]  /*329b0*/  LDL.LU R77, [R1+0x1ac4] ;  /* 0x001ac400014d7983 */ /* 0x000ee80000300800 */
[----:B------:R-:W4:Y:S04]  /*329c0*/  LDL.LU R74, [R1+0x1ac8] ;  /* 0x001ac800014a7983 */ /* 0x000f280000300800 */
[----:B------:R-:W3:Y:S04]  /*329d0*/  LDL.LU R72, [R1+0x1aac] ;  /* 0x001aac0001487983 */ /* 0x000ee80000300800 */
[----:B------:R-:W3:Y:S01]  /*329e0*/  LDL.LU R69, [R1+0x1ab0] ;  /* 0x001ab00001457983 */ /* 0x000ee20000300800 */
[----:B------:R-:W-:-:S02]  /*329f0*/  IADD3 R75, P2, R75, R206, RZ ;  /* 0x000000ce4b4b7210 */ /* 0x000fc40007f5e0ff */
[----:B------:R-:W-:Y:S01]  /*32a00*/  IADD3 R68, P3, R68, R206, RZ ;  /* 0x000000ce44447210 */ /* 0x000fe20007f7e0ff */
[----:B------:R-:W-:Y:S01]  /*32a10*/  @!PT LDS RZ, [RZ] ;  /* 0x00000000fffff984 */ /* 0x000fe20000000800 */
[----:B------:R-:W-:Y:S01]  /*32a20*/  @!PT LDS RZ, [RZ] ;  /* 0x00000000fffff984 */ /* 0x000fe20000000800 */
[----:B------:R-:W-:Y:S01]  /*32a30*/  @!PT LDS RZ, [RZ] ;  /* 0x00000000fffff984 */ /* 0x000fe20000000800 */
[----:B------:R1:W-:Y:S02]  /*32a40*/  LDGSTS.E [R0], [R6.64], P1 ;  /* 0x0000000006007fae */ /* 0x0003e40008921844 */
[--C-:B------:R-:W-:Y:S02]  /*32a50*/  IMAD.X R76, R76, 0x1, R3.reuse, P2 ;  /* 0x000000014c4c7824 */ /* 0x100fe400010e0603 */
[----:B------:R-:W-:Y:S01]  /*32a60*/  IMAD.X R71, R71, 0x1, R3, P3 ;  /* 0x0000000147477824 */ /* 0x000fe200018e0603 */
[----:B------:R-:W-:Y:S04]  /*32a70*/  STL [R1+0x1ae8], R75 ;  /* 0x001ae84b01007387 */ /* 0x000fe80000100800 */
[----:B------:R2:W-:Y:S01]  /*32a80*/  STL [R1+0x1ae4], R76 ;  /* 0x001ae44c01007387 */ /* 0x0005e20000100800 */
[----:B-1----:R-:W-:Y:S01]  /*32a90*/  MOV R6, R75 ;  /* 0x0000004b00067202 */ /* 0x002fe20000000f00 */
[----:B--2---:R-:W-:-:S02]  /*32aa0*/  IMAD.MOV.U32 R7, RZ, RZ, R76 ;  /* 0x000000ffff077224 */ /* 0x004fc400078e004c */
[----:B------:R-:W-:Y:S04]  /*32ab0*/  STL [R1+0x1ad0], R68 ;  /* 0x001ad04401007387 */ /* 0x000fe80000100800 */
[----:B------:R1:W-:Y:S04]  /*32ac0*/  STL [R1+0x1acc], R71 ;  /* 0x001acc4701007387 */ /* 0x0003e80000100800 */
[----:B------:R2:W-:Y:S04]  /*32ad0*/  LDGSTS.E [R0+0x200], [R6.64], P1 ;  /* 0x0020000006007fae */ /* 0x0005e80008921844 */
[----:B------:R-:W3:Y:S04]  /*32ae0*/  LDL.LU R76, [R1+0x1ab4] ;  /* 0x001ab400014c7983 */ /* 0x000ee80000300800 */
[----:B------:R-:W3:Y:S01]  /*32af0*/  LDL.LU R75, [R1+0x1ab8] ;  /* 0x001ab800014b7983 */ /* 0x000ee20000300800 */
[----:B--2---:R-:W-:-:S02]  /*32b00*/  IMAD.MOV.U32 R7, RZ, RZ, R71 ;  /* 0x000000ffff077224 */ /* 0x004fc400078e0047 */
[----:B------:R-:W-:Y:S01]  /*32b10*/  IMAD.MOV.U32 R6, RZ, RZ, R68 ;  /* 0x000000ffff067224 */ /* 0x000fe200078e0044 */
[----:B-1----:R-:W3:Y:S04]  /*32b20*/  LDL.LU R71, [R1+0x1a9c] ;  /* 0x001a9c0001477983 */ /* 0x002ee80000300800 */
[----:B------:R-:W3:Y:S01]  /*32b30*/  LDL.LU R68, [R1+0x1aa0] ;  /* 0x001aa00001447983 */ /* 0x000ee20000300800 */
[-C--:B------:R-:W-:Y:S02]  /*32b40*/  IADD3 R78, P3, R78, R206.reuse, RZ ;  /* 0x000000ce4e4e7210 */ /* 0x080fe40007f7e0ff */
[----:B------:R-:W-:Y:S01]  /*32b50*/  IADD3 R70, P4, R70, R206, RZ ;  /* 0x000000ce46467210 */ /* 0x000fe20007f9e0ff */
[----:B------:R1:W-:Y:S02]  /*32b60*/  LDGSTS.E [R0+0x400], [R6.64], P1 ;  /* 0x0040000006007fae */ /* 0x0003e40008921844 */
[----:B------:R-:W-:-:S02]  /*32b70*/  IMAD.X R79, R79, 0x1, R3, P3 ;  /* 0x000000014f4f7824 */ /* 0x000fc400018e0603 */
[----:B------:R-:W-:Y:S01]  /*32b80*/  IMAD.X R73, R73, 0x1, R3, P4 ;  /* 0x0000000149497824 */ /* 0x000fe200020e0603 */
[----:B------:R-:W-:Y:S04]  /*32b90*/  STL [R1+0x1ad8], R78 ;  /* 0x001ad84e01007387 */ /* 0x000fe80000100800 */
[----:B------:R1:W-:Y:S02]  /*32ba0*/  STL [R1+0x1ad4], R79 ;  /* 0x001ad44f01007387 */ /* 0x0003e40000100800 */
[----:B-1----:R-:W-:Y:S01]  /*32bb0*/  MOV R6, R78 ;  /* 0x0000004e00067202 */ /* 0x002fe20000000f00 */
[----:B------:R-:W-:Y:S01]  /*32bc0*/  IMAD.MOV.U32 R7, RZ, RZ, R79 ;  /* 0x000000ffff077224 */ /* 0x000fe200078e004f */
[----:B------:R-:W-:Y:S04]  /*32bd0*/  STL [R1+0x1ac0], R70 ;  /* 0x001ac04601007387 */ /* 0x000fe80000100800 */
[----:B------:R1:W-:Y:S04]  /*32be0*/  STL [R1+0x1abc], R73 ;  /* 0x001abc4901007387 */ /* 0x0003e80000100800 */
[----:B------:R-:W3:Y:S04]  /*32bf0*/  LDL.LU R79, [R1+0x1aa4] ;  /* 0x001aa400014f7983 */ /* 0x000ee80000300800 */
[----:B------:R1:W-:Y:S04]  /*32c00*/  LDGSTS.E [R0+0x600], [R6.64], P1 ;  /* 0x0060000006007fae */ /* 0x0003e80008921844 */
[----:B------:R-:W3:Y:S01]  /*32c10*/  LDL.LU R78, [R1+0x1aa8] ;  /* 0x001aa800014e7983 */ /* 0x000ee20000300800 */
[----:B-1----:R-:W-:-:S02]  /*32c20*/  IMAD.MOV.U32 R7, RZ, RZ, R73 ;  /* 0x000000ffff077224 */ /* 0x002fc400078e0049 */
[----:B------:R-:W-:Y:S01]  /*32c30*/  IMAD.MOV.U32 R6, RZ, RZ, R70 ;  /* 0x000000ffff067224 */ /* 0x000fe200078e0046 */
[----:B------:R-:W3:Y:S04]  /*32c40*/  LDL.LU R73, [R1+0x1a8c] ;  /* 0x001a8c0001497983 */ /* 0x000ee80000300800 */
[----:B------:R-:W3:Y:S01]  /*32c50*/  LDL.LU R70, [R1+0x1a90] ;  /* 0x001a900001467983 */ /* 0x000ee20000300800 */
[----:B------:R-:W-:-:S04]  /*32c60*/  ISETP.GT.AND P2, PT, R2, 0x4, PT ;  /* 0x000000040200780c */ /* 0x000fc80003f44270 */
[----:B------:R-:W-:-:S04]  /*32c70*/  SEL R5, RZ, 0x4, !P2 ;  /* 0x00000004ff057807 */ /* 0x000fc80005000000 */
[----:B------:R-:W-:-:S04]  /*32c80*/  SEL R5, R5, RZ, !P0 ;  /* 0x000000ff05057207 */ /* 0x000fc80004000000 */
[----:B------:R-:W-:Y:S11]  /*32c90*/  ISETP.NE.U32.AND P2, PT, R5, RZ, PT ;  /* 0x000000ff0500720c */ /* 0x000ff60003f45070 */
[----:B------:R-:W-:Y:S02]  /*32ca0*/  @!UPT UIADD3 URZ, URZ, URZ, URZ ;  /* 0x0000003f3f3ff290 */ /* 0x000fe4000fffe03f */
[----:B------:R1:W-:Y:S01]  /*32cb0*/  LDGSTS.E [R0+0x2000], [R6.64], P2 ;  /* 0x0200000006007fae */ /* 0x0003e20009121844 */
[----:B----4-:R-:W-:-:S05]  /*32cc0*/  IADD3 R74, P1, R74, R206, RZ ;  /* 0x000000ce4a4a7210 */ /* 0x010fca0007f3e0ff */
[----:B---3--:R-:W-:Y:S01]  /*32cd0*/  IMAD.X R77, R77, 0x1, R3, P1 ;  /* 0x000000014d4d7824 */ /* 0x008fe200008e0603 */
[----:B------:R-:W-:-:S03]  /*32ce0*/  IADD3 R69, P3, R69, R206, RZ ;  /* 0x000000ce45457210 */ /* 0x000fc60007f7e0ff */
[----:B-1----:R-:W-:Y:S01]  /*32cf0*/  IMAD.MOV.U32 R7, RZ, RZ, R77 ;  /* 0x000000ffff077224 */ /* 0x002fe200078e004d */
[----:B------:R-:W-:Y:S01]  /*32d00*/  MOV R6, R74 ;  /* 0x0000004a00067202 */ /* 0x000fe20000000f00 */
[----:B------:R-:W-:Y:S01]  /*32d10*/  STL [R1+0x1ac8], R74 ;  /* 0x001ac84a01007387 */ /* 0x000fe20000100800 */
[----:B------:R-:W-:-:S03]  /*32d20*/  IMAD.X R72, R72, 0x1, R3, P3 ;  /* 0x0000000148487824 */ /* 0x000fc600018e0603 */
[----:B------:R1:W-:Y:S04]  /*32d30*/  STL [R1+0x1ac4], R77 ;  /* 0x001ac44d01007387 */ /* 0x0003e80000100800 */
[----:B------:R-:W-:Y:S04]  /*32d40*/  STL [R1+0x1ab0], R69 ;  /* 0x001ab04501007387 */ /* 0x000fe80000100800 */
[----:B------:R3:W-:Y:S04]  /*32d50*/  STL [R1+0x1aac], R72 ;  /* 0x001aac4801007387 */ /* 0x0007e80000100800 */
[----:B------:R4:W-:Y:S04]  /*32d60*/  LDGSTS.E [R0+0x2200], [R6.64], P2 ;  /* 0x0220000006007fae */ /* 0x0009e80009121844 */
[----:B-1----:R-:W2:Y:S04]  /*32d70*/  LDL.LU R77, [R1+0x1a94] ;  /* 0x001a9400014d7983 */ /* 0x002ea80000300800 */
[----:B------:R-:W2:Y:S01]  /*32d80*/  LDL.LU R74, [R1+0x1a98] ;  /* 0x001a9800014a7983 */ /* 0x000ea20000300800 */
[----:B----4-:R-:W-:-:S02]  /*32d90*/  IMAD.MOV.U32 R7, RZ, RZ, R72 ;  /* 0x000000ffff077224 */ /* 0x010fc400078e0048 */
[----:B------:R-:W-:Y:S01]  /*32da0*/  IMAD.MOV.U32 R6, RZ, RZ, R69 ;  /* 0x000000ffff067224 */ /* 0x000fe200078e0045 */
[----:B---3--:R-:W3:Y:S04]  /*32db0*/  LDL.LU R72, [R1+0x1a7c] ;  /* 0x001a7c0001487983 */ /* 0x008ee80000300800 */
[----:B------:R-:W4:Y:S01]  /*32dc0*/  LDL.LU R69, [R1+0x1a80] ;  /* 0x001a800001457983 */ /* 0x000f220000300800 */
[-C--:B------:R-:W-:Y:S02]  /*32dd0*/  IADD3 R75, P3, R75, R206.reuse, RZ ;  /* 0x000000ce4b4b7210 */ /* 0x080fe40007f7e0ff */
[----:B------:R-:W-:Y:S01]  /*32de0*/  ISETP.GT.AND P1, PT, R2, 0x8, PT ;  /* 0x000000080200780c */ /* 0x000fe20003f24270 */
[----:B------:R1:W-:Y:S01]  /*32df0*/  LDGSTS.E [R0+0x2400], [R6.64], P2 ;  /* 0x0240000006007fae */ /* 0x0003e20009121844 */
[----:B------:R-:W-:Y:S01]  /*32e00*/  IADD3 R68, P4, R68, R206, RZ ;  /* 0x000000ce44447210 */ /* 0x000fe20007f9e0ff */
[--C-:B------:R-:W-:Y:S01]  /*32e10*/  IMAD.X R76, R76, 0x1, R3.reuse, P3 ;  /* 0x000000014c4c7824 */ /* 0x100fe200018e0603 */
[----:B------:R-:W-:Y:S01]  /*32e20*/  SEL R5, RZ, 0x4, !P1 ;  /* 0x00000004ff057807 */ /* 0x000fe20004800000 */
[----:B------:R-:W-:Y:S02]  /*32e30*/  STL [R1+0x1ab8], R75 ;  /* 0x001ab84b01007387 */ /* 0x000fe40000100800 */
[----:B------:R-:W-:-:S02]  /*32e40*/  IMAD.X R71, R71, 0x1, R3, P4 ;  /* 0x0000000147477824 */ /* 0x000fc400020e0603 */
[----:B------:R1:W-:Y:S02]  /*32e50*/  STL [R1+0x1ab4], R76 ;  /* 0x001ab44c01007387 */ /* 0x0003e40000100800 */
[----:B-1----:R-:W-:Y:S01]  /*32e60*/  MOV R6, R75 ;  /* 0x0000004b00067202 */ /* 0x002fe20000000f00 */
[----:B------:R-:W-:Y:S01]  /*32e70*/  IMAD.MOV.U32 R7, RZ, RZ, R76 ;  /* 0x000000ffff077224 */ /* 0x000fe200078e004c */
[----:B------:R-:W-:Y:S01]  /*32e80*/  STL [R1+0x1aa0], R68 ;  /* 0x001aa04401007387 */ /* 0x000fe20000100800 */
[----:B------:R-:W-:-:S03]  /*32e90*/  SEL R5, R5, RZ, !P0 ;  /* 0x000000ff05057207 */ /* 0x000fc60004000000 */
[----:B------:R1:W-:Y:S04]  /*32ea0*/  STL [R1+0x1a9c], R71 ;  /* 0x001a9c4701007387 */ /* 0x0003e80000100800 */
[----:B------:R-:W3:Y:S01]  /*32eb0*/  LDL.LU R76, [R1+0x1a84] ;  /* 0x001a8400014c7983 */ /* 0x000ee20000300800 */
[----:B------:R-:W-:-:S03]  /*32ec0*/  ISETP.NE.U32.AND P1, PT, R5, RZ, PT ;  /* 0x000000ff0500720c */ /* 0x000fc60003f25070 */
[----:B------:R-:W3:Y:S04]  /*32ed0*/  LDL.LU R75, [R1+0x1a88] ;  /* 0x001a8800014b7983 */ /* 0x000ee80000300800 */
[----:B------:R1:W-:Y:S02]  /*32ee0*/  LDGSTS.E [R0+0x2600], [R6.64], P2 ;  /* 0x0260000006007fae */ /* 0x0003e40009121844 */
[----:B-1----:R-:W-:Y:S02]  /*32ef0*/  IMAD.MOV.U32 R7, RZ, RZ, R71 ;  /* 0x000000ffff077224 */ /* 0x002fe400078e0047 */
[----:B------:R-:W-:Y:S01]  /*32f00*/  IMAD.MOV.U32 R6, RZ, RZ, R68 ;  /* 0x000000ffff067224 */ /* 0x000fe200078e0044 */
[----:B------:R-:W3:Y:S04]  /*32f10*/  LDL.LU R71, [R1+0x1a6c] ;  /* 0x001a6c0001477983 */ /* 0x000ee80000300800 */
[----:B------:R-:W3:Y:S01]  /*32f20*/  LDL.LU R68, [R1+0x1a70] ;  /* 0x001a700001447983 */ /* 0x000ee20000300800 */
[----:B------:R-:W-:-:S02]  /*32f30*/  IADD3 R78, P2, R78, R206, RZ ;  /* 0x000000ce4e4e7210 */ /* 0x000fc40007f5e0ff */
[----:B------:R-:W-:Y:S01]  /*32f40*/  IADD3 R70, P3, R70, R206, RZ ;  /* 0x000000ce46467210 */ /* 0x000fe20007f7e0ff */
[----:B------:R1:W-:Y:S02]  /*32f50*/  LDGSTS.E [R0+0x4000], [R6.64], P1 ;  /* 0x0400000006007fae */ /* 0x0003e40008921844 */
[--C-:B------:R-:W-:Y:S02]  /*32f60*/  IMAD.X R79, R79, 0x1, R3.reuse, P2 ;  /* 0x000000014f4f7824 */ /* 0x100fe400010e0603 */
[----:B------:R-:W-:Y:S01]  /*32f70*/  IMAD.X R73, R73, 0x1, R3, P3 ;  /* 0x0000000149497824 */ /* 0x000fe200018e0603 */
[----:B------:R-:W-:Y:S04]  /*32f80*/  STL [R1+0x1aa8], R78 ;  /* 0x001aa84e01007387 */ /* 0x000fe80000100800 */
[----:B------:R1:W-:Y:S02]  /*32f90*/  STL [R1+0x1aa4], R79 ;  /* 0x001aa44f01007387 */ /* 0x0003e40000100800 */
[----:B-1----:R-:W-:Y:S01]  /*32fa0*/  MOV R6, R78 ;  /* 0x0000004e00067202 */ /* 0x002fe20000000f00 */
[----:B------:R-:W-:Y:S01]  /*32fb0*/  IMAD.MOV.U32 R7, RZ, RZ, R79 ;  /* 0x000000ffff077224 */ /* 0x000fe200078e004f */
[----:B------:R-:W-:Y:S04]  /*32fc0*/  STL [R1+0x1a90], R70 ;  /* 0x001a904601007387 */ /* 0x000fe80000100800 */
[----:B------:R1:W-:Y:S04]  /*32fd0*/  STL [R1+0x1a8c], R73 ;  /* 0x001a8c4901007387 */ /* 0x0003e80000100800 */
[----:B------:R1:W-:Y:S04]  /*32fe0*/  LDGSTS.E [R0+0x4200], [R6.64], P1 ;  /* 0x0420000006007fae */ /* 0x0003e80008921844 */
[----:B------:R-:W3:Y:S04]  /*32ff0*/  LDL.LU R79, [R1+0x1a74] ;  /* 0x001a7400014f7983 */ /* 0x000ee80000300800 */
[----:B------:R-:W3:Y:S01]  /*33000*/  LDL.LU R78, [R1+0x1a78] ;  /* 0x001a7800014e7983 */ /* 0x000ee20000300800 */
[----:B-1----:R-:W-:-:S02]  /*33010*/  IMAD.MOV.U32 R7, RZ, RZ, R73 ;  /* 0x000000ffff077224 */ /* 0x002fc400078e0049 */
[----:B------:R-:W-:Y:S01]  /*33020*/  IMAD.MOV.U32 R6, RZ, RZ, R70 ;  /* 0x000000ffff067224 */ /* 0x000fe200078e0046 */
[----:B------:R-:W3:Y:S04]  /*33030*/  LDL.LU R73, [R1+0x1a5c] ;  /* 0x001a5c0001497983 */ /* 0x000ee80000300800 */
[----:B------:R-:W3:Y:S01]  /*33040*/  LDL.LU R70, [R1+0x1a60] ;  /* 0x001a600001467983 */ /* 0x000ee20000300800 */
[----:B------:R-:W-:-:S03]  /*33050*/  ISETP.GT.AND P2, PT, R2, 0xc, PT ;  /* 0x0000000c0200780c */ /* 0x000fc60003f44270 */
[----:B------:R1:W-:Y:S01]  /*33060*/  LDGSTS.E [R0+0x4400], [R6.64], P1 ;  /* 0x0440000006007fae */ /* 0x0003e20008921844 */
[----:B------:R-:W-:-:S04]  /*33070*/  SEL R5, RZ, 0x4, !P2 ;  /* 0x00000004ff057807 */ /* 0x000fc80005000000 */
[----:B------:R-:W-:-:S04]  /*33080*/  SEL R5, R5, RZ, !P0 ;  /* 0x000000ff05057207 */ /* 0x000fc80004000000 */
[----:B------:R-:W-:Y:S02]  /*33090*/  ISETP.NE.U32.AND P2, PT, R5, RZ, PT ;  /* 0x000000ff0500720c */ /* 0x000fe40003f45070 */
[----:B--2---:R-:W-:-:S05]  /*330a0*/  IADD3 R74, P3, R74, R206, RZ ;  /* 0x000000ce4a4a7210 */ /* 0x004fca0007f7e0ff */
[----:B------:R-:W-:Y:S01]  /*330b0*/  IMAD.X R77, R77, 0x1, R3, P3 ;  /* 0x000000014d4d7824 */ /* 0x000fe200018e0603 */
[----:B----4-:R-:W-:Y:S01]  /*330c0*/  IADD3 R69, P4, R69, R206, RZ ;  /* 0x000000ce45457210 */ /* 0x010fe20007f9e0ff */
[----:B------:R-:W-:Y:S01]  /*330d0*/  STL [R1+0x1a98], R74 ;  /* 0x001a984a01007387 */ /* 0x000fe20000100800 */
[----:B-1----:R-:W-:Y:S01]  /*330e0*/  MOV R6, R74 ;  /* 0x0000004a00067202 */ /* 0x002fe20000000f00 */
[----:B------:R-:W-:Y:S02]  /*330f0*/  IMAD.MOV.U32 R7, RZ, RZ, R77 ;  /* 0x000000ffff077224 */ /* 0x000fe400078e004d */
[----:B---3--:R-:W-:Y:S01]  /*33100*/  IMAD.X R72, R72, 0x1, R3, P4 ;  /* 0x0000000148487824 */ /* 0x008fe200020e0603 */
[----:B------:R1:W-:Y:S04]  /*33110*/  STL [R1+0x1a94], R77 ;  /* 0x001a944d01007387 */ /* 0x0003e80000100800 */
[----:B------:R-:W-:Y:S04]  /*33120*/  STL [R1+0x1a80], R69 ;  /* 0x001a804501007387 */ /* 0x000fe80000100800 */
[----:B------:R2:W-:Y:S04]  /*33130*/  STL [R1+0x1a7c], R72 ;  /* 0x001a7c4801007387 */ /* 0x0005e80000100800 */
[----:B-1----:R-:W3:Y:S04]  /*33140*/  LDL.LU R77, [R1+0x1a64] ;  /* 0x001a6400014d7983 */ /* 0x002ee80000300800 */
[----:B------:R1:W-:Y:S04]  /*33150*/  LDGSTS.E [R0+0x4600], [R6.64], P1 ;  /* 0x0460000006007fae */ /* 0x0003e80008921844 */
[----:B------:R-:W4:Y:S01]  /*33160*/  LDL.LU R74, [R1+0x1a68] ;  /* 0x001a6800014a7983 */ /* 0x000f220000300800 */
[----:B-1----:R-:W-:-:S02]  /*33170*/  IMAD.MOV.U32 R7, RZ, RZ, R72 ;  /* 0x000000ffff077224 */ /* 0x002fc400078e0048 */
[----:B------:R-:W-:Y:S01]  /*33180*/  IMAD.MOV.U32 R6, RZ, RZ, R69 ;  /* 0x000000ffff067224 */ /* 0x000fe200078e0045 */
[----:B--2---:R-:W2:Y:S04]  /*33190*/  LDL.LU R72, [R1+0x1a4c] ;  /* 0x001a4c0001487983 */ /* 0x004ea80000300800 */
[----:B------:R-:W2:Y:S01]  /*331a0*/  LDL.LU R69, [R1+0x1a50] ;  /* 0x001a500001457983 */ /* 0x000ea20000300800 */
[----:B------:R-:W-:-:S03]  /*331b0*/  IADD3 R75, P1, R75, R206, RZ ;  /* 0x000000ce4b4b7210 */ /* 0x000fc60007f3e0ff */
[----:B------:R1:W-:Y:S02]  /*331c0*/  LDGSTS.E [R0+0x6000], [R6.64], P2 ;  /* 0x0600000006007fae */ /* 0x0003e40009121844 */
[--C-:B------:R-:W-:Y:S01]  /*331d0*/  IMAD.X R76, R76, 0x1, R3.reuse, P1 ;  /* 0x000000014c4c7824 */ /* 0x100fe200008e0603 */
[----:B------:R-:W-:Y:S01]  /*331e0*/  IADD3 R68, P3, R68, R206, RZ ;  /* 0x000000ce44447210 */ /* 0x000fe20007f7e0ff */
[----:B------:R1:W-:Y:S02]  /*331f0*/  STL [R1+0x1a88], R75 ;  /* 0x001a884b01007387 */ /* 0x0003e40000100800 */
[----:B-1----:R-:W-:Y:S02]  /*33200*/  MOV R6, R75 ;  /* 0x0000004b00067202 */ /* 0x002fe40000000f00 */
[----:B------:R-:W-:Y:S02]  /*33210*/  IMAD.X R71, R71, 0x1, R3, P3 ;  /* 0x0000000147477824 */ /* 0x000fe400018e0603 */
[----:B------:R-:W-:Y:S01]  /*33220*/  IMAD.MOV.U32 R7, RZ, RZ, R76 ;  /* 0x000000ffff077224 */ /* 0x000fe200078e004c */
[----:B------:R-:W-:Y:S04]  /*33230*/  STL [R1+0x1a84], R76 ;  /* 0x001a844c01007387 */ /* 0x000fe80000100800 */
[----:B------:R1:W-:Y:S04]  /*33240*/  STL [R1+0x1a70], R68 ;  /* 0x001a704401007387 */ /* 0x0003e80000100800 */
[----:B------:R1:W-:Y:S04]  /*33250*/  LDGSTS.E [R0+0x6200], [R6.64], P2 ;  /* 0x0620000006007fae */ /* 0x0003e80009121844 */
[----:B------:R1:W-:Y:S04]  /*33260*/  STL [R1+0x1a6c], R71 ;  /* 0x001a6c4701007387 */ /* 0x0003e80000100800 */
[----:B------:R-:W2:Y:S01]  /*33270*/  LDL.LU R75, [R1+0x1a54] ;  /* 0x001a5400014b7983 */ /* 0x000ea20000300800 */
[----:B-1----:R-:W-:-:S03]  /*33280*/  IMAD.MOV.U32 R6, RZ, RZ, R68 ;  /* 0x000000ffff067224 */ /* 0x002fc600078e0044 */
[----:B------:R-:W2:Y:S01]  /*33290*/  LDL.LU R68, [R1+0x1a58] ;  /* 0x001a580001447983 */ /* 0x000ea20000300800 */
[----:B------:R-:W-:-:S03]  /*332a0*/  IMAD.MOV.U32 R7, RZ, RZ, R71 ;  /* 0x000000ffff077224 */ /* 0x000fc600078e0047 */
[----:B------:R-:W2:Y:S01]  /*332b0*/  LDL.LU R76, [R1+0x1a3c] ;  /* 0x001a3c00014c7983 */ /* 0x000ea20000300800 */
[----:B------:R-:W-:-:S03]  /*332c0*/  IADD3 R78, P3, R78, R206, RZ ;  /* 0x000000ce4e4e7210 */ /* 0x000fc60007f7e0ff */
[----:B------:R-:W2:Y:S02]  /*332d0*/  LDL.LU R71, [R1+0x1a40] ;  /* 0x001a400001477983 */ /* 0x000ea40000300800 */
[--C-:B------:R-:W-:Y:S01]  /*332e0*/  IMAD.X R79, R79, 0x1, R3.reuse, P3 ;  /* 0x000000014f4f7824 */ /* 0x100fe200018e0603 */
[----:B------:R-:W-:Y:S01]  /*332f0*/  IADD3 R70, P4, R70, R206, RZ ;  /* 0x000000ce46467210 */ /* 0x000fe20007f9e0ff */
[----:B------:R-:W-:Y:S04]  /*33300*/  STL [R1+0x1a78], R78 ;  /* 0x001a784e01007387 */ /* 0x000fe80000100800 */
[----:B------:R-:W-:Y:S01]  /*33310*/  IMAD.X R73, R73, 0x1, R3, P4 ;  /* 0x0000000149497824 */ /* 0x000fe200020e0603 */
[----:B------:R1:W-:Y:S04]  /*33320*/  LDGSTS.E [R0+0x6400], [R6.64], P2 ;  /* 0x0640000006007fae */ /* 0x0003e80009121844 */
[----:B------:R1:W-:Y:S04]  /*33330*/  STL [R1+0x1a74], R79 ;  /* 0x001a744f01007387 */ /* 0x0003e80000100800 */
[----:B------:R-:W-:Y:S01]  /*33340*/  STL [R1+0x1a60], R70 ;  /* 0x001a604601007387 */ /* 0x000fe20000100800 */
[----:B-1----:R-:W-:Y:S01]  /*33350*/  MOV R6, R78 ;  /* 0x0000004e00067202 */ /* 0x002fe20000000f00 */
[----:B------:R-:W-:-:S02]  /*33360*/  IMAD.MOV.U32 R7, RZ, RZ, R79 ;  /* 0x000000ffff077224 */ /* 0x000fc400078e004f */
[----:B------:R1:W-:Y:S04]  /*33370*/  STL [R1+0x1a5c], R73 ;  /* 0x001a5c4901007387 */ /* 0x0003e80000100800 */
[----:B------:R-:W2:Y:S04]  /*33380*/  LDL.LU R79, [R1+0x1a44] ;  /* 0x001a4400014f7983 */ /* 0x000ea80000300800 */
[----:B------:R-:W2:Y:S04]  /*33390*/  LDL.LU R78, [R1+0x1a48] ;  /* 0x001a4800014e7983 */ /* 0x000ea80000300800 */
[----:B------:R1:W-:Y:S02]  /*333a0*/  LDGSTS.E [R0+0x6600], [R6.64], P2 ;  /* 0x0660000006007fae */ /* 0x0003e40009121844 */
[----:B-1----:R-:W-:-:S02]  /*333b0*/  IMAD.MOV.U32 R7, RZ, RZ, R73 ;  /* 0x000000ffff077224 */ /* 0x002fc400078e0049 */
[----:B------:R-:W-:Y:S01]  /*333c0*/  IMAD.MOV.U32 R6, RZ, RZ, R70 ;  /* 0x000000ffff067224 */ /* 0x000fe200078e0046 */
[----:B------:R-:W2:Y:S04]  /*333d0*/  LDL.LU R73, [R1+0x1a2c] ;  /* 0x001a2c0001497983 */ /* 0x000ea80000300800 */
[----:B------:R-:W2:Y:S01]  /*333e0*/  LDL.LU R70, [R1+0x1a30] ;  /* 0x001a300001467983 */ /* 0x000ea20000300800 */
        /* <DEDUP_REMOVED lines=8> */
[----:B-1----:R-:W-:Y:S01]  /*33470*/  MOV R6, R74 ;  /* 0x0000004a00067202 */ /* 0x002fe20000000f00 */
[----:B------:R-:W-:Y:S02]  /*33480*/  STL [R1+0x1a68], R74 ;  /* 0x001a684a01007387 */ /* 0x000fe40000100800 */
[----:B------:R-:W-:Y:S01]  /*33490*/  IMAD.MOV.U32 R7, RZ, RZ, R77 ;  /* 0x000000ffff077224 */ /* 0x000fe200078e004d */
[----:B--2---:R-:W-:Y:S01]  /*334a0*/  IADD3 R69, P3, R69, R206, RZ ;  /* 0x000000ce45457210 */ /* 0x004fe20007f7e0ff */
[----:B------:R1:W-:Y:S04]  /*334b0*/  STL [R1+0x1a64], R77 ;  /* 0x001a644d01007387 */ /* 0x0003e80000100800 */
[----:B------:R-:W-:Y:S01]  /*334c0*/  IMAD.X R72, R72, 0x1, R3, P3 ;  /* 0x0000000148487824 */ /* 0x000fe200018e0603 */
[----:B------:R-:W-:Y:S04]  /*334d0*/  STL [R1+0x1a50], R69 ;  /* 0x001a504501007387 */ /* 0x000fe80000100800 */
[----:B------:R2:W-:Y:S04]  /*334e0*/  STL [R1+0x1a4c], R72 ;  /* 0x001a4c4801007387 */ /* 0x0005e80000100800 */
[----:B------:R3:W-:Y:S04]  /*334f0*/  LDGSTS.E [R0+0x8200], [R6.64], P1 ;  /* 0x0820000006007fae */ /* 0x0007e80008921844 */
[----:B-1----:R-:W4:Y:S04]  /*33500*/  LDL.LU R77, [R1+0x1a34] ;  /* 0x001a3400014d7983 */ /* 0x002f280000300800 */
[----:B------:R-:W4:Y:S01]  /*33510*/  LDL.LU R74, [R1+0x1a38] ;  /* 0x001a3800014a7983 */ /* 0x000f220000300800 */
[----:B---3--:R-:W-:-:S02]  /*33520*/  IMAD.MOV.U32 R7, RZ, RZ, R72 ;  /* 0x000000ffff077224 */ /* 0x008fc400078e0048 */
[----:B------:R-:W-:Y:S01]  /*33530*/  IMAD.MOV.U32 R6, RZ, RZ, R69 ;  /* 0x000000ffff067224 */ /* 0x000fe200078e0045 */
[----:B--2---:R-:W2:Y:S04]  /*33540*/  LDL.LU R72, [R1+0x1a1c] ;  /* 0x001a1c0001487983 */ /* 0x004ea80000300800 */
[----:B------:R-:W3:Y:S01]  /*33550*/  LDL.LU R69, [R1+0x1a20] ;  /* 0x001a200001457983 */ /* 0x000ee20000300800 */
[----:B------:R-:W-:-:S03]  /*33560*/  ISETP.GT.AND P2, PT, R2, 0x14, PT ;  /* 0x000000140200780c */ /* 0x000fc60003f44270 */
[----:B------:R1:W-:Y:S01]  /*33570*/  LDGSTS.E [R0+0x8400], [R6.64], P1 ;  /* 0x0840000006007fae */ /* 0x0003e20008921844 */
[----:B------:R-:W-:Y:S02]  /*33580*/  IADD3 R68, P3, R68, R206, RZ ;  /* 0x000000ce44447210 */ /* 0x000fe40007f7e0ff */
[----:B------:R-:W-:-:S03]  /*33590*/  SEL R5, RZ, 0x4, !P2 ;  /* 0x00000004ff057807 */ /* 0x000fc60005000000 */
[----:B------:R-:W-:Y:S01]  /*335a0*/  IMAD.X R75, R75, 0x1, R3, P3 ;  /* 0x000000014b4b7824 */ /* 0x000fe200018e0603 */
[----:B------:R-:W-:Y:S01]  /*335b0*/  IADD3 R71, P4, R71, R206, RZ ;  /* 0x000000ce47477210 */ /* 0x000fe20007f9e0ff */
[----:B------:R-:W-:Y:S01]  /*335c0*/  STL [R1+0x1a58], R68 ;  /* 0x001a584401007387 */ /* 0x000fe20000100800 */
[----:B-1----:R-:W-:Y:S01]  /*335d0*/  MOV R6, R68 ;  /* 0x0000004400067202 */ /* 0x002fe20000000f00 */
[----:B------:R-:W-:Y:S02]  /*335e0*/  IMAD.MOV.U32 R7, RZ, RZ, R75 ;  /* 0x000000ffff077224 */ /* 0x000fe400078e004b */
[----:B------:R-:W-:Y:S01]  /*335f0*/  IMAD.X R76, R76, 0x1, R3, P4 ;  /* 0x000000014c4c7824 */ /* 0x000fe200020e0603 */
[----:B------:R1:W-:Y:S01]  /*33600*/  STL [R1+0x1a54], R75 ;  /* 0x001a544b01007387 */ /* 0x0003e20000100800 */
[----:B------:R-:W-:-:S03]  /*33610*/  SEL R5, R5, RZ, !P0 ;  /* 0x000000ff05057207 */ /* 0x000fc60004000000 */
[----:B------:R-:W-:Y:S01]  /*33620*/  STL [R1+0x1a40], R71 ;  /* 0x001a404701007387 */ /* 0x000fe20000100800 */
[----:B------:R-:W-:-:S03]  /*33630*/  ISETP.NE.U32.AND P2, PT, R5, RZ, PT ;  /* 0x000000ff0500720c */ /* 0x000fc60003f45070 */
[----:B------:R1:W-:Y:S04]  /*33640*/  LDGSTS.E [R0+0x8600], [R6.64], P1 ;  /* 0x0860000006007fae */ /* 0x0003e80008921844 */
[----:B-1----:R-:W2:Y:S04]  /*33650*/  LDL.LU R75, [R1+0x1a28] ;  /* 0x001a2800014b7983 */ /* 0x002ea80000300800 */
[----:B------:R1:W-:Y:S04]  /*33660*/  STL [R1+0x1a3c], R76 ;  /* 0x001a3c4c01007387 */ /* 0x0003e80000100800 */
[----:B------:R-:W2:Y:S01]  /*33670*/  LDL.LU R68, [R1+0x1a10] ;  /* 0x001a100001447983 */ /* 0x000ea20000300800 */
[----:B------:R-:W-:-:S02]  /*33680*/  IMAD.MOV.U32 R7, RZ, RZ, R76 ;  /* 0x000000ffff077224 */ /* 0x000fc400078e004c */
[----:B------:R-:W-:Y:S01]  /*33690*/  IMAD.MOV.U32 R6, RZ, RZ, R71 ;  /* 0x000000ffff067224 */ /* 0x000fe200078e0047 */
[----:B-1----:R-:W2:Y:S01]  /*336a0*/  LDL.LU R76, [R1+0x1a24] ;  /* 0x001a2400014c7983 */ /* 0x002ea20000300800 */
[----:B------:R-:W-:-:S03]  /*336b0*/  IADD3 R78, P1, R78, R206, RZ ;  /* 0x000000ce4e4e7210 */ /* 0x000fc60007f3e0ff */
[----:B------:R-:W2:Y:S02]  /*336c0*/  LDL.LU R71, [R1+0x1a0c] ;  /* 0x001a0c0001477983 */ /* 0x000ea40000300800 */
[----:B------:R-:W-:Y:S02]  /*336d0*/  IMAD.X R79, R79, 0x1, R3, P1 ;  /* 0x000000014f4f7824 */ /* 0x000fe400008e0603 */
[----:B------:R1:W-:Y:S04]  /*336e0*/  LDGSTS.E [R0+0xa000], [R6.64], P2 ;  /* 0x0a00000006007fae */ /* 0x0003e80009121844 */
[----:B------:R-:W-:Y:S04]  /*336f0*/  STL [R1+0x1a48], R78 ;  /* 0x001a484e01007387 */ /* 0x000fe80000100800 */
[----:B------:R-:W-:Y:S01]  /*33700*/  STL [R1+0x1a44], R79 ;  /* 0x001a444f01007387 */ /* 0x000fe20000100800 */
[----:B-1----:R-:W-:Y:S01]  /*33710*/  MOV R6, R78 ;  /* 0x0000004e00067202 */ /* 0x002fe20000000f00 */
[----:B------:R-:W-:Y:S01]  /*33720*/  IMAD.MOV.U32 R7, RZ, RZ, R79 ;  /* 0x000000ffff077224 */ /* 0x000fe200078e004f */
[----:B------:R-:W-:-:S04]  /*33730*/  IADD3 R70, P3, R70, R206, RZ ;  /* 0x000000ce46467210 */ /* 0x000fc80007f7e0ff */
[----:B------:R1:W-:Y:S01]  /*33740*/  LDGSTS.E [R0+0xa200], [R6.64], P2 ;  /* 0x0a20000006007fae */ /* 0x0003e20009121844 */
[----:B------:R-:W-:-:S03]  /*33750*/  IMAD.X R73, R73, 0x1, R3, P3 ;  /* 0x0000000149497824 */ /* 0x000fc600018e0603 */
[----:B------:R-:W-:Y:S04]  /*33760*/  STL [R1+0x1a30], R70 ;  /* 0x001a304601007387 */ /* 0x000fe80000100800 */
[----:B------:R1:W-:Y:S02]  /*33770*/  STL [R1+0x1a2c], R73 ;  /* 0x001a2c4901007387 */ /* 0x0003e40000100800 */
[----:B-1----:R-:W-:Y:S02]  /*33780*/  IMAD.MOV.U32 R7, RZ, RZ, R73 ;  /* 0x000000ffff077224 */ /* 0x002fe400078e0049 */
[----:B------:R-:W-:Y:S01]  /*33790*/  IMAD.MOV.U32 R6, RZ, RZ, R70 ;  /* 0x000000ffff067224 */ /* 0x000fe200078e0046 */
[----:B------:R-:W2:Y:S04]  /*337a0*/  LDL.LU R73, [R1+0x1a14] ;  /* 0x001a140001497983 */ /* 0x000ea80000300800 */
[----:B------:R-:W2:Y:S01]  /*337b0*/  LDL.LU R70, [R1+0x1a18] ;  /* 0x001a180001467983 */ /* 0x000ea20000300800 */
[----:B------:R-:W-:-:S03]  /*337c0*/  ISETP.GT.AND P1, PT, R2, 0x18, PT ;  /* 0x000000180200780c */ /* 0x000fc60003f24270 */
[----:B------:R1:W-:Y:S01]  /*337d0*/  LDGSTS.E [R0+0xa400], [R6.64], P2 ;  /* 0x0a40000006007fae */ /* 0x0003e20009121844 */
[----:B------:R-:W-:-:S04]  /*337e0*/  SEL R5, RZ, 0x4, !P1 ;  /* 0x00000004ff057807 */ /* 0x000fc80004800000 */
[----:B------:R-:W-:-:S04]  /*337f0*/  SEL R5, R5, RZ, !P0 ;  /* 0x000000ff05057207 */ /* 0x000fc80004000000 */
[----:B------:R-:W-:Y:S01]  /*33800*/  ISETP.NE.U32.AND P1, PT, R5, RZ, PT ;  /* 0x000000ff0500720c */ /* 0x000fe20003f25070 */
[-C--:B------:R-:W-:Y:S08]  /*33810*/  HMMA.1688.F32.TF32 R236, R164, R14.reuse, R236 ;  /* 0x0000000ea4ec723c */ /* 0x080ff000000810ec */
[----:B------:R-:W-:Y:S01]  /*33820*/  HMMA.1688.F32.TF32 R12, R160, R14, R184 ;  /* 0x0000000ea00c723c */ /* 0x000fe200000810b8 */
[----:B------:R-:W-:-:S02]  /*33830*/  IMAD.MOV.U32 R180, RZ, RZ, R9 ;  /* 0x000000ffffb47224 */ /* 0x000fc400078e0009 */
[----:B------:R-:W-:-:S07]  /*33840*/  IMAD.MOV.U32 R181, RZ, RZ, R8 ;  /* 0x000000ffffb57224 */ /* 0x000fce00078e0008 */
[----:B------:R-:W-:Y:S01]  /*33850*/  HMMA.1688.F32.TF32 R8, R160, R10, R180 ;  /* 0x0000000aa008723c */ /* 0x000fe200000810b4 */
[----:B----4-:R-:W-:-:S05]  /*33860*/  IADD3 R74, P3, R74, R206, RZ ;  /* 0x000000ce4a4a7210 */ /* 0x010fca0007f7e0ff */
[--C-:B------:R-:W-:Y:S01]  /*33870*/  IMAD.X R77, R77, 0x1, R3.reuse, P3 ;  /* 0x000000014d4d7824 */ /* 0x100fe200018e0603 */
[----:B---3--:R-:W-:Y:S01]  /*33880*/  IADD3 R69, P4, R69, R206, RZ ;  /* 0x000000ce45457210 */ /* 0x008fe20007f9e0ff */
[----:B------:R-:W-:Y:S04]  /*33890*/  STL [R1+0x1a38], R74 ;  /* 0x001a384a01007387 */ /* 0x000fe80000100800 */
[----:B--2---:R-:W-:Y:S01]  /*338a0*/  IMAD.X R72, R72, 0x1, R3, P4 ;  /* 0x0000000148487824 */ /* 0x004fe200020e0603 */
[----:B------:R2:W-:Y:S01]  /*338b0*/  STL [R1+0x1a34], R77 ;  /* 0x001a344d01007387 */ /* 0x0005e20000100800 */
[----:B-1----:R-:W-:Y:S01]  /*338c0*/  MOV R6, R74 ;  /* 0x0000004a00067202 */ /* 0x002fe20000000f00 */
[----:B------:R-:W-:Y:S02]  /*338d0*/  IMAD.MOV.U32 R7, RZ, RZ, R77 ;  /* 0x000000ffff077224 */ /* 0x000fe400078e004d */
[----:B------:R-:W-:Y:S04]  /*338e0*/  STL [R1+0x1a20], R69 ;  /* 0x001a204501007387 */ /* 0x000fe80000100800 */
[----:B------:R1:W-:Y:S04]  /*338f0*/  STL [R1+0x1a1c], R72 ;  /* 0x001a1c4801007387 */ /* 0x0003e80000100800 */
[----:B--2---:R-:W2:Y:S04]  /*33900*/  LDL.LU R77, [R1+0x19fc] ;  /* 0x0019fc00014d7983 */ /* 0x004ea80000300800 */
[----:B------:R-:W3:Y:S04]  /*33910*/  LDL.LU R74, [R1+0x1a00] ;  /* 0x001a0000014a7983 */ /* 0x000ee80000300800 */
[----:B------:R4:W-:Y:S02]  /*33920*/  LDGSTS.E [R0+0xa600], [R6.64], P2 ;  /* 0x0a60000006007fae */ /* 0x0009e40009121844 */
[----:B----4-:R-:W-:-:S02]  /*33930*/  IMAD.MOV.U32 R7, RZ, RZ, R72 ;  /* 0x000000ffff077224 */ /* 0x010fc400078e0048 */
[----:B------:R-:W-:Y:S01]  /*33940*/  IMAD.MOV.U32 R6, RZ, RZ, R69 ;  /* 0x000000ffff067224 */ /* 0x000fe200078e0045 */
[----:B-1----:R-:W4:Y:S04]  /*33950*/  LDL.LU R72, [R1+0x1a04] ;  /* 0x001a040001487983 */ /* 0x002f280000300800 */
[----:B------:R-:W4:Y:S01]  /*33960*/  LDL.LU R69, [R1+0x1a08] ;  /* 0x001a080001457983 */ /* 0x000f220000300800 */
[-C--:B------:R-:W-:Y:S02]  /*33970*/  IADD3 R75, P2, R75, R206.reuse, RZ ;  /* 0x000000ce4b4b7210 */ /* 0x080fe40007f5e0ff */
[----:B------:R-:W-:Y:S01]  /*33980*/  IADD3 R68, P3, R68, R206, RZ ;  /* 0x000000ce44447210 */ /* 0x000fe20007f7e0ff */
[----:B------:R1:W-:Y:S02]  /*33990*/  LDGSTS.E [R0+0xc000], [R6.64], P1 ;  /* 0x0c00000006007fae */ /* 0x0003e40008921844 */
[----:B------:R-:W-:-:S02]  /*339a0*/  IMAD.X R76, R76, 0x1, R3, P2 ;  /* 0x000000014c4c7824 */ /* 0x000fc400010e0603 */
[----:B------:R-:W-:Y:S01]  /*339b0*/  IMAD.X R71, R71, 0x1, R3, P3 ;  /* 0x0000000147477824 */ /* 0x000fe200018e0603 */
[----:B------:R1:W-:Y:S04]  /*339c0*/  STL [R1+0x1a28], R75 ;  /* 0x001a284b01007387 */ /* 0x0003e80000100800 */
[----:B------:R-:W-:Y:S01]  /*339d0*/  STL [R1+0x1a24], R76 ;  /* 0x001a244c01007387 */ /* 0x000fe20000100800 */
[----:B-1----:R-:W-:Y:S01]  /*339e0*/  MOV R6, R75 ;  /* 0x0000004b00067202 */ /* 0x002fe20000000f00 */
[----:B------:R-:W-:Y:S02]  /*339f0*/  IMAD.MOV.U32 R7, RZ, RZ, R76 ;  /* 0x000000ffff077224 */ /* 0x000fe400078e004c */
[----:B------:R1:W-:Y:S04]  /*33a00*/  STL [R1+0x1a10], R68 ;  /* 0x001a104401007387 */ /* 0x0003e80000100800 */
[----:B------:R1:W-:Y:S04]  /*33a10*/  LDGSTS.E [R0+0xc200], [R6.64], P1 ;  /* 0x0c20000006007fae */ /* 0x0003e80008921844 */
[----:B------:R1:W-:Y:S04]  /*33a20*/  STL [R1+0x1a0c], R71 ;  /* 0x001a0c4701007387 */ /* 0x0003e80000100800 */
[----:B------:R-:W4:Y:S01]  /*33a30*/  LDL.LU R75, [R1+0x19f0] ;  /* 0x0019f000014b7983 */ /* 0x000f220000300800 */
[----:B-1----:R-:W-:-:S03]  /*33a40*/  IMAD.MOV.U32 R6, RZ, RZ, R68 ;  /* 0x000000ffff067224 */ /* 0x002fc600078e0044 */
[----:B------:R-:W4:Y:S04]  /*33a50*/  LDL.LU R68, [R1+0x19f8] ;  /* 0x0019f80001447983 */ /* 0x000f280000300800 */
[----:B------:R-:W4:Y:S04]  /*33a60*/  LDL.LU R184, [R1+0x1080] ;  /* 0x0010800001b87983 */ /* 0x000f280000300800 */
[----:B------:R-:W4:Y:S04]  /*33a70*/  LDL.LU R185, [R1+0x1084] ;  /* 0x0010840001b97983 */ /* 0x000f280000300800 */
[----:B------:R-:W4:Y:S04]  /*33a80*/  LDL.LU R186, [R1+0x1088] ;  /* 0x0010880001ba7983 */ /* 0x000f280000300800 */
[----:B------:R-:W4:Y:S01]  /*33a90*/  LDL.LU R187, [R1+0x108c] ;  /* 0x00108c0001bb7983 */ /* 0x000f220000300800 */
[----:B------:R-:W-:-:S03]  /*33aa0*/  IMAD.MOV.U32 R7, RZ, RZ, R71 ;  /* 0x000000ffff077224 */ /* 0x000fc600078e0047 */
[----:B------:R-:W4:Y:S01]  /*33ab0*/  LDL.LU R76, [R1+0x19ec] ;  /* 0x0019ec00014c7983 */ /* 0x000f220000300800 */
[----:B------:R-:W-:-:S03]  /*33ac0*/  IADD3 R70, P3, R70, R206, RZ ;  /* 0x000000ce46467210 */ /* 0x000fc60007f7e0ff */
[----:B------:R-:W4:Y:S02]  /*33ad0*/  LDL.LU R71, [R1+0x19f4] ;  /* 0x0019f40001477983 */ /* 0x000f240000300800 */
[----:B------:R-:W-:Y:S02]  /*33ae0*/  IMAD.X R73, R73, 0x1, R3, P3 ;  /* 0x0000000149497824 */ /* 0x000fe400018e0603 */
[----:B------:R-:W-:Y:S04]  /*33af0*/  STL [R1+0x1a18], R70 ;  /* 0x001a184601007387 */ /* 0x000fe80000100800 */
[----:B------:R1:W-:Y:S04]  /*33b00*/  STL [R1+0x1a14], R73 ;  /* 0x001a144901007387 */ /* 0x0003e80000100800 */
[----:B------:R-:W4:Y:S04]  /*33b10*/  LDL.LU R180, [R1+0xfd0] ;  /* 0x000fd00001b47983 */ /* 0x000f280000300800 */
[----:B------:R-:W4:Y:S04]  /*33b20*/  LDL.LU R181, [R1+0xfd4] ;  /* 0x000fd40001b57983 */ /* 0x000f280000300800 */
[----:B------:R1:W-:Y:S02]  /*33b30*/  LDGSTS.E [R0+0xc400], [R6.64], P1 ;  /* 0x0c40000006007fae */ /* 0x0003e40008921844 */
[----:B-1----:R-:W-:Y:S01]  /*33b40*/  MOV R7, R73 ;  /* 0x0000004900077202 */ /* 0x002fe20000000f00 */
[----:B------:R-:W-:Y:S01]  /*33b50*/  IMAD.MOV.U32 R6, RZ, RZ, R70 ;  /* 0x000000ffff067224 */ /* 0x000fe200078e0046 */
[----:B------:R-:W4:Y:S04]  /*33b60*/  LDL.LU R73, [R1+0x19dc] ;  /* 0x0019dc0001497983 */ /* 0x000f280000300800 */
[----:B------:R-:W4:Y:S01]  /*33b70*/  LDL.LU R70, [R1+0x19e0] ;  /* 0x0019e00001467983 */ /* 0x000f220000300800 */
[----:B------:R-:W-:-:S03]  /*33b80*/  ISETP.GT.AND P2, PT, R2, 0x1c, PT ;  /* 0x0000001c0200780c */ /* 0x000fc60003f44270 */
[----:B------:R1:W-:Y:S01]  /*33b90*/  LDGSTS.E [R0+0xc600], [R6.64], P1 ;  /* 0x0c60000006007fae */ /* 0x0003e20008921844 */
[----:B------:R-:W-:-:S04]  /*33ba0*/  SEL R5, RZ, 0x4, !P2 ;  /* 0x00000004ff057807 */ /* 0x000fc80005000000 */
[----:B------:R-:W-:-:S04]  /*33bb0*/  SEL R5, R5, RZ, !P0 ;  /* 0x000000ff05057207 */ /* 0x000fc80004000000 */
[----:B------:R-:W-:Y:S01]  /*33bc0*/  ISETP.NE.U32.AND P2, PT, R5, RZ, PT ;  /* 0x000000ff0500720c */ /* 0x000fe20003f45070 */
[----:B------:R-:W-:Y:S02]  /*33bd0*/  IMAD.MOV.U32 R182, RZ, RZ, R129 ;  /* 0x000000ffffb67224 */ /* 0x000fe400078e0081 */
[----:B------:R-:W-:Y:S01]  /*33be0*/  IMAD.MOV.U32 R183, RZ, RZ, R128 ;  /* 0x000000ffffb77224 */ /* 0x000fe200078e0080 */
[----:B------:R-:W-:Y:S01]  /*33bf0*/  HMMA.1688.F32.TF32 R40, R164, R26, R80 ;  /* 0x0000001aa428723c */ /* 0x000fe20000081050 */
[----:B---3--:R-:W-:-:S05]  /*33c00*/  IADD3 R74, P1, R74, R206, RZ ;  /* 0x000000ce4a4a7210 */ /* 0x008fca0007f3e0ff */
[----:B--2---:R-:W-:Y:S02]  /*33c10*/  IMAD.X R77, R77, 0x1, R3, P1 ;  /* 0x000000014d4d7824 */ /* 0x004fe400008e0603 */
[----:B-1----:R-:W-:Y:S01]  /*33c20*/  IMAD.MOV.U32 R6, RZ, RZ, R74 ;  /* 0x000000ffff067224 */ /* 0x002fe200078e004a */
[----:B------:R1:W-:Y:S02]  /*33c30*/  STL [R1+0x1a00], R74 ;  /* 0x001a004a01007387 */ /* 0x0003e40000100800 */
[----:B------:R-:W-:Y:S02]  /*33c40*/  MOV R7, R77 ;  /* 0x0000004d00077202 */ /* 0x000fe40000000f00 */
[----:B------:R-:W-:Y:S04]  /*33c50*/  STL [R1+0x19fc], R77 ;  /* 0x0019fc4d01007387 */ /* 0x000fe80000100800 */
[----:B------:R2:W-:Y:S01]  /*33c60*/  LDGSTS.E [R0+0xe000], [R6.64], P2 ;  /* 0x0e00000006007fae */ /* 0x0005e20009121844 */
[----:B----4-:R-:W-:-:S05]  /*33c70*/  IADD3 R69, P3, R69, R206, RZ ;  /* 0x000000ce45457210 */ /* 0x010fca0007f7e0ff */
[----:B------:R-:W-:Y:S01]  /*33c80*/  IMAD.X R72, R72, 0x1, R3, P3 ;  /* 0x0000000148487824 */ /* 0x000fe200018e0603 */
[----:B------:R-:W-:Y:S01]  /*33c90*/  STL [R1+0x1a08], R69 ;  /* 0x001a084501007387 */ /* 0x000fe20000100800 */
[----:B--2---:R-:W-:Y:S02]  /*33ca0*/  IMAD.MOV.U32 R6, RZ, RZ, R69 ;  /* 0x000000ffff067224 */ /* 0x004fe400078e0045 */
[----:B------:R-:W-:Y:S01]  /*33cb0*/  IMAD.MOV.U32 R7, RZ, RZ, R72 ;  /* 0x000000ffff077224 */ /* 0x000fe200078e0048 */
[----:B------:R2:W-:Y:S04]  /*33cc0*/  STL [R1+0x1a04], R72 ;  /* 0x001a044801007387 */ /* 0x0005e80000100800 */
[----:B-1----:R-:W3:Y:S04]  /*33cd0*/  LDL.LU R74, [R1+0x19e4] ;  /* 0x0019e400014a7983 */ /* 0x002ee80000300800 */
[----:B------:R1:W-:Y:S04]  /*33ce0*/  LDGSTS.E [R0+0xe200], [R6.64], P2 ;  /* 0x0e20000006007fae */ /* 0x0003e80009121844 */
[----:B--2---:R-:W2:Y:S04]  /*33cf0*/  LDL.LU R72, [R1+0x19e8] ;  /* 0x0019e80001487983 */ /* 0x004ea80000300800 */
[----:B------:R-:W4:Y:S04]  /*33d00*/  LDL.LU R69, [R1+0x19cc] ;  /* 0x0019cc0001457983 */ /* 0x000f280000300800 */
[----:B------:R-:W4:Y:S01]  /*33d10*/  LDL.LU R5, [R1+0x19d0] ;  /* 0x0019d00001057983 */ /* 0x000f220000300800 */
[----:B------:R-:W-:-:S02]  /*33d20*/  IADD3 R75, P1, R75, R206, RZ ;  /* 0x000000ce4b4b7210 */ /* 0x000fc40007f3e0ff */
[----:B------:R-:W-:-:S03]  /*33d30*/  IADD3 R68, P3, R68, R206, RZ ;  /* 0x000000ce44447210 */ /* 0x000fc60007f7e0ff */
[----:B-1----:R-:W-:Y:S01]  /*33d40*/  IMAD.MOV.U32 R6, RZ, RZ, R75 ;  /* 0x000000ffff067224 */ /* 0x002fe200078e004b */
[----:B------:R-:W-:Y:S01]  /*33d50*/  STL [R1+0x19f0], R75 ;  /* 0x0019f04b01007387 */ /* 0x000fe20000100800 */
[--C-:B------:R-:W-:Y:S02]  /*33d60*/  IMAD.X R76, R76, 0x1, R3.reuse, P1 ;  /* 0x000000014c4c7824 */ /* 0x100fe400008e0603 */
[----:B------:R-:W-:-:S03]  /*33d70*/  IMAD.X R71, R71, 0x1, R3, P3 ;  /* 0x0000000147477824 */ /* 0x000fc600018e0603 */
[----:B------:R-:W-:Y:S01]  /*33d80*/  MOV R7, R76 ;  /* 0x0000004c00077202 */ /* 0x000fe20000000f00 */
[----:B------:R-:W-:Y:S04]  /*33d90*/  STL [R1+0x19ec], R76 ;  /* 0x0019ec4c01007387 */ /* 0x000fe80000100800 */
[----:B------:R-:W-:Y:S04]  /*33da0*/  STL [R1+0x19f8], R68 ;  /* 0x0019f84401007387 */ /* 0x000fe80000100800 */
[----:B------:R1:W-:Y:S04]  /*33db0*/  STL [R1+0x19f4], R71 ;  /* 0x0019f44701007387 */ /* 0x0003e80000100800 */
[----:B------:R1:W-:Y:S04]  /*33dc0*/  LDGSTS.E [R0+0xe400], [R6.64], P2 ;  /* 0x0e40000006007fae */ /* 0x0003e80009121844 */
[----:B------:R-:W4:Y:S04]  /*33dd0*/  LDL.LU R79, [R1+0x19d4] ;  /* 0x0019d400014f7983 */ /* 0x000f280000300800 */
[----:B------:R-:W4:Y:S01]  /*33de0*/  LDL.LU R78, [R1+0x19d8] ;  /* 0x0019d800014e7983 */ /* 0x000f220000300800 */
[----:B-1----:R-:W-:-:S02]  /*33df0*/  IMAD.MOV.U32 R7, RZ, RZ, R71 ;  /* 0x000000ffff077224 */ /* 0x002fc400078e0047 */
[----:B------:R-:W-:Y:S01]  /*33e00*/  IMAD.MOV.U32 R6, RZ, RZ, R68 ;  /* 0x000000ffff067224 */ /* 0x000fe200078e0044 */
[----:B------:R-:W4:Y:S04]  /*33e10*/  LDL.LU R71, [R1+0x19bc] ;  /* 0x0019bc0001477983 */ /* 0x000f280000300800 */
[----:B------:R-:W4:Y:S01]  /*33e20*/  LDL.LU R68, [R1+0x19c0] ;  /* 0x0019c00001447983 */ /* 0x000f220000300800 */
[----:B------:R-:W-:Y:S03]  /*33e30*/  HMMA.1688.F32.TF32 R80, R160, R134, R180 ;  /* 0x00000086a050723c */ /* 0x000fe600000810b4 */
[----:B------:R1:W-:Y:S01]  /*33e40*/  LDGSTS.E [R0+0xe600], [R6.64], P2 ;  /* 0x0e60000006007fae */ /* 0x0003e20009121844 */
[----:B------:R-:W-:-:S05]  /*33e50*/  IADD3 R70, P2, R70, R206, RZ ;  /* 0x000000ce46467210 */ /* 0x000fca0007f5e0ff */
[----:B------:R-:W-:-:S04]  /*33e60*/  IMAD.X R73, R73, 0x1, R3, P2 ;  /* 0x0000000149497824 */ /* 0x000fc800010e0603 */
[----:B-1----:R-:W-:Y:S01]  /*33e70*/  IMAD.MOV.U32 R7, RZ, RZ, R73 ;  /* 0x000000ffff077224 */ /* 0x002fe200078e0049 */
[----:B------:R-:W-:-:S09]  /*33e80*/  MOV R6, R70 ;  /* 0x0000004600067202 */ /* 0x000fd20000000f00 */
[----:B------:R-:W-:Y:S04]  /*33e90*/  STL.64 [R1+0x150], R80 ;  /* 0x0001505001007387 */ /* 0x000fe80000100a00 */
[----:B------:R-:W-:Y:S04]  /*33ea0*/  STL.64 [R1+0x158], R82 ;  /* 0x0001585201007387 */ /* 0x000fe80000100a00 */
[----:B------:R-:W-:Y:S04]  /*33eb0*/  STL [R1+0x19e0], R70 ;  /* 0x0019e04601007387 */ /* 0x000fe80000100800 */
[----:B------:R1:W-:Y:S04]  /*33ec0*/  STL [R1+0x19dc], R73 ;  /* 0x0019dc4901007387 */ /* 0x0003e80000100800 */
[----:B------:R-:W4:Y:S04]  /*33ed0*/  LDL.LU R77, [R1+0x19c4] ;  /* 0x0019c400014d7983 */ /* 0x000f280000300800 */
[----:B------:R-:W4:Y:S04]  /*33ee0*/  LDL.LU R76, [R1+0x19c8] ;  /* 0x0019c800014c7983 */ /* 0x000f280000300800 */
[----:B-1----:R-:W4:Y:S04]  /*33ef0*/  LDL.LU R73, [R1+0x19ac] ;  /* 0x0019ac0001497983 */ /* 0x002f280000300800 */
[----:B------:R-:W4:Y:S04]  /*33f00*/  LDL.LU R70, [R1+0x19b0] ;  /* 0x0019b00001467983 */ /* 0x000f280000300800 */
[----:B------:R-:W1:Y:S01]  /*33f10*/  S2R R148, SR_TID.X ;  /* 0x0000000000947919 */ /* 0x000e620000002100 */
[----:B------:R-:W-:-:S04]  /*33f20*/  ISETP.GT.AND P1, PT, R2, 0x1, PT ;  /* 0x000000010200780c */ /* 0x000fc80003f24270 */
[----:B------:R-:W-:-:S04]  /*33f30*/  SEL R0, RZ, 0x4, !P1 ;  /* 0x00000004ff007807 */ /* 0x000fc80004800000 */
[----:B------:R-:W-:-:S04]  /*33f40*/  SEL R0, R0, RZ, !P0 ;  /* 0x000000ff00007207 */ /* 0x000fc80004000000 */
[----:B------:R-:W-:Y:S02]  /*33f50*/  ISETP.NE.U32.AND P1, PT, R0, RZ, PT ;  /* 0x000000ff0000720c */ /* 0x000fe40003f25070 */
[----:B-1----:R-:W-:-:S05]  /*33f60*/  LOP3.LUT R148, R148, 0x7f, RZ, 0xc0, !PT ;  /* 0x0000007f94947812 */ /* 0x002fca00078ec0ff */
[----:B------:R-:W-:-:S05]  /*33f70*/  IMAD.SHL.U32 R148, R148, 0x4, RZ ;  /* 0x0000000494947824 */ /* 0x000fca00078e00ff */
[----:B------:R-:W-:-:S05]  /*33f80*/  LOP3.LUT R75, R148, 0x20, RZ, 0x3c, !PT ;  /* 0x00000020944b7812 */ /* 0x000fca00078e3cff */
[----:B------:R-:W-:-:S05]  /*33f90*/  IMAD R0, R93, 0x10000, R75 ;  /* 0x000100005d007824 */ /* 0x000fca00078e024b */
[----:B------:R1:W-:Y:S01]  /*33fa0*/  LDGSTS.E [R0+0x800], [R6.64], P1 ;  /* 0x0080000006007fae */ /* 0x0003e20008921844 */
[----:B--2---:R-:W-:-:S05]  /*33fb0*/  IADD3 R72, P2, R72, R206, RZ ;  /* 0x000000ce48487210 */ /* 0x004fca0007f5e0ff */
[----:B---3--:R-:W-:Y:S01]  /*33fc0*/  IMAD.X R74, R74, 0x1, R3, P2 ;  /* 0x000000014a4a7824 */ /* 0x008fe200010e0603 */
[----:B----4-:R-:W-:Y:S01]  /*33fd0*/  IADD3 R5, P3, R5, R206, RZ ;  /* 0x000000ce05057210 */ /* 0x010fe20007f7e0ff */
[----:B------:R-:W-:Y:S01]  /*33fe0*/  STL [R1+0x19e8], R72 ;  /* 0x0019e84801007387 */ /* 0x000fe20000100800 */
[----:B-1----:R-:W-:-:S03]  /*33ff0*/  IMAD.MOV.U32 R6, RZ, RZ, R72 ;  /* 0x000000ffff067224 */ /* 0x002fc600078e0048 */
[----:B------:R-:W-:Y:S01]  /*34000*/  IMAD.X R69, R69, 0x1, R3, P3 ;  /* 0x0000000145457824 */ /* 0x000fe200018e0603 */
[----:B------:R1:W-:Y:S01]  /*34010*/  STL [R1+0x19e4], R74 ;  /* 0x0019e44a01007387 */ /* 0x0003e20000100800 */
[----:B------:R-:W-:-:S03]  /*34020*/  IMAD.MOV.U32 R7, RZ, RZ, R74 ;  /* 0x000000ffff077224 */ /* 0x000fc600078e004a */
[----:B------:R-:W-:Y:S04]  /*34030*/  STL [R1+0x19d0], R5 ;  /* 0x0019d00501007387 */ /* 0x000fe80000100800 */
[----:B------:R2:W-:Y:S04]  /*34040*/  STL [R1+0x19cc], R69 ;  /* 0x0019cc4501007387 */ /* 0x0005e80000100800 */
[----:B------:R-:W3:Y:S04]  /*34050*/  LDL.LU R75, [R1+0x19b4] ;  /* 0x0019b400014b7983 */ /* 0x000ee80000300800 */
[----:B------:R4:W-:Y:S04]  /*34060*/  LDGSTS.E [R0+0xa00], [R6.64], P1 ;  /* 0x00a0000006007fae */ /* 0x0009e80008921844 */
[----:B-1----:R-:W3:Y:S04]  /*34070*/  LDL.LU R74, [R1+0x19b8] ;  /* 0x0019b800014a7983 */ /* 0x002ee80000300800 */
[----:B------:R-:W3:Y:S01]  /*34080*/  LDL.LU R72, [R1+0x199c] ;  /* 0x00199c0001487983 */ /* 0x000ee20000300800 */
[----:B----4-:R-:W-:-:S03]  /*34090*/  IMAD.MOV.U32 R7, RZ, RZ, R69 ;  /* 0x000000ffff077224 */ /* 0x010fc600078e0045 */
[----:B--2---:R-:W2:Y:S01]  /*340a0*/  LDL.LU R69, [R1+0x19a0] ;  /* 0x0019a00001457983 */ /* 0x004ea20000300800 */
[----:B------:R-:W-:-:S05]  /*340b0*/  MOV R6, R5 ;  /* 0x0000000500067202 */ /* 0x000fca0000000f00 */
[----:B------:R1:W-:Y:S01]  /*340c0*/  LDGSTS.E [R0+0xc00], [R6.64], P1 ;  /* 0x00c0000006007fae */ /* 0x0003e20008921844 */
[----:B------:R-:W-:-:S05]  /*340d0*/  IADD3 R78, P3, R78, R206, RZ ;  /* 0x000000ce4e4e7210 */ /* 0x000fca0007f7e0ff */
[----:B------:R-:W-:Y:S01]  /*340e0*/  IMAD.X R79, R79, 0x1, R3, P3 ;  /* 0x000000014f4f7824 */ /* 0x000fe200018e0603 */
[----:B------:R-:W-:Y:S01]  /*340f0*/  IADD3 R68, P4, R68, R206, RZ ;  /* 0x000000ce44447210 */ /* 0x000fe20007f9e0ff */
[----:B------:R-:W-:Y:S01]  /*34100*/  STL [R1+0x19d8], R78 ;  /* 0x0019d84e01007387 */ /* 0x000fe20000100800 */
[----:B-1----:R-:W-:-:S03]  /*34110*/  IMAD.MOV.U32 R6, RZ, RZ, R78 ;  /* 0x000000ffff067224 */ /* 0x002fc600078e004e */
[----:B------:R-:W-:Y:S01]  /*34120*/  IMAD.X R71, R71, 0x1, R3, P4 ;  /* 0x0000000147477824 */ /* 0x000fe200020e0603 */
[----:B------:R1:W-:Y:S01]  /*34130*/  STL [R1+0x19d4], R79 ;  /* 0x0019d44f01007387 */ /* 0x0003e20000100800 */
[----:B------:R-:W-:-:S03]  /*34140*/  IMAD.MOV.U32 R7, RZ, RZ, R79 ;  /* 0x000000ffff077224 */ /* 0x000fc600078e004f */
[----:B------:R-:W-:Y:S04]  /*34150*/  STL [R1+0x19c0], R68 ;  /* 0x0019c04401007387 */ /* 0x000fe80000100800 */
[----:B------:R4:W-:Y:S04]  /*34160*/  STL [R1+0x19bc], R71 ;  /* 0x0019bc4701007387 */ /* 0x0009e80000100800 */
[----:B-1----:R-:W2:Y:S01]  /*34170*/  LDL.LU R79, [R1+0x19a4] ;  /* 0x0019a400014f7983 */ /* 0x002ea20000300800 */
[----:B------:R-:W-:-:S03]  /*34180*/  ISETP.GT.AND P2, PT, R2, 0x5, PT ;  /* 0x000000050200780c */ /* 0x000fc60003f44270 */
[----:B------:R1:W-:Y:S04]  /*34190*/  LDGSTS.E [R0+0xe00], [R6.64], P1 ;  /* 0x00e0000006007fae */ /* 0x0003e80008921844 */
[----:B------:R-:W2:Y:S01]  /*341a0*/  LDL.LU R78, [R1+0x19a8] ;  /* 0x0019a800014e7983 */ /* 0x000ea20000300800 */
[----:B------:R-:W-:Y:S01]  /*341b0*/  SEL R5, RZ, 0x4, !P2 ;  /* 0x00000004ff057807 */ /* 0x000fe20005000000 */
[----:B-1----:R-:W-:Y:S01]  /*341c0*/  IMAD.MOV.U32 R7, RZ, RZ, R71 ;  /* 0x000000ffff077224 */ /* 0x002fe200078e0047 */
[----:B------:R-:W-:Y:S01]  /*341d0*/  MOV R6, R68 ;  /* 0x0000004400067202 */ /* 0x000fe20000000f00 */
[----:B----4-:R-:W4:Y:S04]  /*341e0*/  LDL.LU R71, [R1+0x198c] ;  /* 0x00198c0001477983 */ /* 0x010f280000300800 */
[----:B------:R-:W4:Y:S01]  /*341f0*/  LDL.LU R68, [R1+0x1990] ;  /* 0x0019900001447983 */ /* 0x000f220000300800 */
[----:B------:R-:W-:-:S04]  /*34200*/  SEL R5, R5, RZ, !P0 ;  /* 0x000000ff05057207 */ /* 0x000fc80004000000 */
[----:B------:R-:W-:Y:S02]  /*34210*/  ISETP.NE.U32.AND P2, PT, R5, RZ, PT ;  /* 0x000000ff0500720c */ /* 0x000fe40003f45070 */
[-C--:B------:R-:W-:Y:S02]  /*34220*/  IADD3 R76, P1, R76, R206.reuse, RZ ;  /* 0x000000ce4c4c7210 */ /* 0x080fe40007f3e0ff */
[----:B------:R-:W-:-:S03]  /*34230*/  IADD3 R70, P3, R70, R206, RZ ;  /* 0x000000ce46467210 */ /* 0x000fc60007f7e0ff */
[--C-:B------:R-:W-:Y:S01]  /*34240*/  IMAD.X R77, R77, 0x1, R3.reuse, P1 ;  /* 0x000000014d4d7824 */ /* 0x100fe200008e0603 */
[----:B------:R-:W-:Y:S01]  /*34250*/  STL [R1+0x19c8], R76 ;  /* 0x0019c84c01007387 */ /* 0x000fe20000100800 */
[----:B------:R-:W-:-:S04]  /*34260*/  IMAD.X R73, R73, 0x1, R3, P3 ;  /* 0x0000000149497824 */ /* 0x000fc800018e0603 */
[----:B------:R1:W-:Y:S04]  /*34270*/  LDGSTS.E [R0+0x2800], [R6.64], P2 ;  /* 0x0280000006007fae */ /* 0x0003e80009121844 */
[----:B------:R1:W-:Y:S04]  /*34280*/  STL [R1+0x19c4], R77 ;  /* 0x0019c44d01007387 */ /* 0x0003e80000100800 */
[----:B------:R-:W-:Y:S01]  /*34290*/  STL [R1+0x19b0], R70 ;  /* 0x0019b04601007387 */ /* 0x000fe20000100800 */
[----:B-1----:R-:W-:Y:S02]  /*342a0*/  IMAD.MOV.U32 R6, RZ, RZ, R76 ;  /* 0x000000ffff067224 */ /* 0x002fe400078e004c */
[----:B------:R-:W-:Y:S01]  /*342b0*/  IMAD.MOV.U32 R7, RZ, RZ, R77 ;  /* 0x000000ffff077224 */ /* 0x000fe200078e004d */
[----:B------:R1:W-:Y:S04]  /*342c0*/  STL [R1+0x19ac], R73 ;  /* 0x0019ac4901007387 */ /* 0x0003e80000100800 */
[----:B------:R1:W-:Y:S04]  /*342d0*/  LDGSTS.E [R0+0x2a00], [R6.64], P2 ;  /* 0x02a0000006007fae */ /* 0x0003e80009121844 */
[----:B------:R-:W4:Y:S04]  /*342e0*/  LDL.LU R77, [R1+0x1994] ;  /* 0x00199400014d7983 */ /* 0x000f280000300800 */
[----:B------:R-:W4:Y:S01]  /*342f0*/  LDL.LU R76, [R1+0x1998] ;  /* 0x00199800014c7983 */ /* 0x000f220000300800 */
[----:B-1----:R-:W-:Y:S01]  /*34300*/  IMAD.MOV.U32 R7, RZ, RZ, R73 ;  /* 0x000000ffff077224 */ /* 0x002fe200078e0049 */
[----:B------:R-:W-:-:S02]  /*34310*/  MOV R6, R70 ;  /* 0x0000004600067202 */ /* 0x000fc40000000f00 */
[----:B------:R-:W4:Y:S04]  /*34320*/  LDL.LU R73, [R1+0x197c] ;  /* 0x00197c0001497983 */ /* 0x000f280000300800 */
[----:B------:R-:W4:Y:S01]  /*34330*/  LDL.LU R70, [R1+0x1980] ;  /* 0x0019800001467983 */ /* 0x000f220000300800 */
[----:B------:R-:W-:-:S03]  /*34340*/  ISETP.GT.AND P1, PT, R2, 0x9, PT ;  /* 0x000000090200780c */ /* 0x000fc60003f24270 */
[----:B------:R1:W-:Y:S01]  /*34350*/  LDGSTS.E [R0+0x2c00], [R6.64], P2 ;  /* 0x02c0000006007fae */ /* 0x0003e20009121844 */
[----:B------:R-:W-:-:S04]  /*34360*/  SEL R5, RZ, 0x4, !P1 ;  /* 0x00000004ff057807 */ /* 0x000fc80004800000 */
[----:B------:R-:W-:-:S04]  /*34370*/  SEL R5, R5, RZ, !P0 ;  /* 0x000000ff05057207 */ /* 0x000fc80004000000 */
[----:B------:R-:W-:Y:S02]  /*34380*/  ISETP.NE.U32.AND P1, PT, R5, RZ, PT ;  /* 0x000000ff0500720c */ /* 0x000fe40003f25070 */
[----:B---3--:R-:W-:-:S05]  /*34390*/  IADD3 R74, P3, R74, R206, RZ ;  /* 0x000000ce4a4a7210 */ /* 0x008fca0007f7e0ff */
[----:B------:R-:W-:Y:S01]  /*343a0*/  IMAD.X R75, R75, 0x1, R3, P3 ;  /* 0x000000014b4b7824 */ /* 0x000fe200018e0603 */
[----:B--2---:R-:W-:Y:S01]  /*343b0*/  IADD3 R69, P4, R69, R206, RZ ;  /* 0x000000ce45457210 */ /* 0x004fe20007f9e0ff */
[----:B------:R-:W-:Y:S01]  /*343c0*/  STL [R1+0x19b8], R74 ;  /* 0x0019b84a01007387 */ /* 0x000fe20000100800 */
[----:B-1----:R-:W-:-:S03]  /*343d0*/  IMAD.MOV.U32 R6, RZ, RZ, R74 ;  /* 0x000000ffff067224 */ /* 0x002fc600078e004a */
[----:B------:R-:W-:Y:S01]  /*343e0*/  IMAD.X R72, R72, 0x1, R3, P4 ;  /* 0x0000000148487824 */ /* 0x000fe200020e0603 */
[----:B------:R1:W-:Y:S01]  /*343f0*/  STL [R1+0x19b4], R75 ;  /* 0x0019b44b01007387 */ /* 0x0003e20000100800 */
[----:B------:R-:W-:-:S03]  /*34400*/  IMAD.MOV.U32 R7, RZ, RZ, R75 ;  /* 0x000000ffff077224 */ /* 0x000fc600078e004b */
[----:B------:R-:W-:Y:S04]  /*34410*/  STL [R1+0x19a0], R69 ;  /* 0x0019a04501007387 */ /* 0x000fe80000100800 */
[----:B------:R2:W-:Y:S04]  /*34420*/  STL [R1+0x199c], R72 ;  /* 0x00199c4801007387 */ /* 0x0005e80000100800 */
[----:B-1----:R-:W3:Y:S04]  /*34430*/  LDL.LU R75, [R1+0x1984] ;  /* 0x00198400014b7983 */ /* 0x002ee80000300800 */
[----:B------:R-:W3:Y:S04]  /*34440*/  LDL.LU R74, [R1+0x1988] ;  /* 0x00198800014a7983 */ /* 0x000ee80000300800 */
[----:B------:R1:W-:Y:S02]  /*34450*/  LDGSTS.E [R0+0x2e00], [R6.64], P2 ;  /* 0x02e0000006007fae */ /* 0x0003e40009121844 */
[----:B-1----:R-:W-:Y:S01]  /*34460*/  IMAD.MOV.U32 R7, RZ, RZ, R72 ;  /* 0x000000ffff077224 */ /* 0x002fe200078e0048 */
[----:B------:R-:W-:Y:S01]  /*34470*/  MOV R6, R69 ;  /* 0x0000004500067202 */ /* 0x000fe20000000f00 */
[----:B--2---:R-:W2:Y:S04]  /*34480*/  LDL.LU R72, [R1+0x196c] ;  /* 0x00196c0001487983 */ /* 0x004ea80000300800 */
[----:B------:R-:W2:Y:S04]  /*34490*/  LDL.LU R69, [R1+0x1970] ;  /* 0x0019700001457983 */ /* 0x000ea80000300800 */
[----:B------:R1:W-:Y:S01]  /*344a0*/  LDGSTS.E [R0+0x4800], [R6.64], P1 ;  /* 0x0480000006007fae */ /* 0x0003e20008921844 */
[----:B------:R-:W-:-:S05]  /*344b0*/  IADD3 R78, P2, R78, R206, RZ ;  /* 0x000000ce4e4e7210 */ /* 0x000fca0007f5e0ff */
[----:B------:R-:W-:Y:S01]  /*344c0*/  IMAD.X R79, R79, 0x1, R3, P2 ;  /* 0x000000014f4f7824 */ /* 0x000fe200010e0603 */
[----:B------:R-:W-:Y:S01]  /*344d0*/  STL [R1+0x19a8], R78 ;  /* 0x0019a84e01007387 */ /* 0x000fe20000100800 */
[----:B-1----:R-:W-:Y:S01]  /*344e0*/  IMAD.MOV.U32 R6, RZ, RZ, R78 ;  /* 0x000000ffff067224 */ /* 0x002fe200078e004e */
[----:B----4-:R-:W-:Y:S01]  /*344f0*/  IADD3 R68, P3, R68, R206, RZ ;  /* 0x000000ce44447210 */ /* 0x010fe20007f7e0ff */
[----:B------:R-:W-:Y:S01]  /*34500*/  IMAD.MOV.U32 R7, RZ, RZ, R79 ;  /* 0x000000ffff077224 */ /* 0x000fe200078e004f */
[----:B------:R1:W-:Y:S03]  /*34510*/  STL [R1+0x19a4], R79 ;  /* 0x0019a44f01007387 */ /* 0x0003e60000100800 */
[----:B------:R-:W-:Y:S01]  /*34520*/  IMAD.X R71, R71, 0x1, R3, P3 ;  /* 0x0000000147477824 */ /* 0x000fe200018e0603 */
[----:B------:R-:W-:Y:S04]  /*34530*/  STL [R1+0x1990], R68 ;  /* 0x0019904401007387 */ /* 0x000fe80000100800 */
[----:B------:R4:W-:Y:S04]  /*34540*/  STL [R1+0x198c], R71 ;  /* 0x00198c4701007387 */ /* 0x0009e80000100800 */
[----:B------:R4:W-:Y:S04]  /*34550*/  LDGSTS.E [R0+0x4a00], [R6.64], P1 ;  /* 0x04a0000006007fae */ /* 0x0009e80008921844 */
[----:B-1----:R-:W2:Y:S04]  /*34560*/  LDL.LU R79, [R1+0x1974] ;  /* 0x00197400014f7983 */ /* 0x002ea80000300800 */
[----:B------:R-:W2:Y:S01]  /*34570*/  LDL.LU R78, [R1+0x1978] ;  /* 0x00197800014e7983 */ /* 0x000ea20000300800 */
[----:B----4-:R-:W-:Y:S01]  /*34580*/  IMAD.MOV.U32 R7, RZ, RZ, R71 ;  /* 0x000000ffff077224 */ /* 0x010fe200078e0047 */
[----:B------:R-:W-:-:S02]  /*34590*/  MOV R6, R68 ;  /* 0x0000004400067202 */ /* 0x000fc40000000f00 */
[----:B------:R-:W2:Y:S04]  /*345a0*/  LDL.LU R71, [R1+0x195c] ;  /* 0x00195c0001477983 */ /* 0x000ea80000300800 */
[----:B------:R-:W2:Y:S04]  /*345b0*/  LDL.LU R68, [R1+0x1960] ;  /* 0x0019600001447983 */ /* 0x000ea80000300800 */
        /* <DEDUP_REMOVED lines=11> */
[----:B-1----:R-:W2:Y:S04]  /*34670*/  LDL.LU R77, [R1+0x1964] ;  /* 0x00196400014d7983 */ /* 0x002ea80000300800 */
[----:B------:R1:W-:Y:S04]  /*34680*/  LDGSTS.E [R0+0x4e00], [R6.64], P1 ;  /* 0x04e0000006007fae */ /* 0x0003e80008921844 */
[----:B------:R-:W2:Y:S01]  /*34690*/  LDL.LU R76, [R1+0x1968] ;  /* 0x00196800014c7983 */ /* 0x000ea20000300800 */
[----:B-1----:R-:W-:Y:S01]  /*346a0*/  IMAD.MOV.U32 R7, RZ, RZ, R73 ;  /* 0x000000ffff077224 */ /* 0x002fe200078e0049 */
[----:B------:R-:W-:-:S02]  /*346b0*/  MOV R6, R70 ;  /* 0x0000004600067202 */ /* 0x000fc40000000f00 */
        /* <DEDUP_REMOVED lines=8> */
[----:B---3--:R-:W-:-:S05]  /*34740*/  IADD3 R74, P1, R74, R206, RZ ;  /* 0x000000ce4a4a7210 */ /* 0x008fca0007f3e0ff */
[----:B------:R-:W-:Y:S02]  /*34750*/  IMAD.X R75, R75, 0x1, R3, P1 ;  /* 0x000000014b4b7824 */ /* 0x000fe400008e0603 */
[----:B-1----:R-:W-:Y:S02]  /*34760*/  IMAD.MOV.U32 R6, RZ, RZ, R74 ;  /* 0x000000ffff067224 */ /* 0x002fe400078e004a */
[----:B------:R-:W-:Y:S01]  /*34770*/  IMAD.MOV.U32 R7, RZ, RZ, R75 ;  /* 0x000000ffff077224 */ /* 0x000fe200078e004b */
[----:B------:R1:W-:Y:S04]  /*34780*/  STL [R1+0x1988], R74 ;  /* 0x0019884a01007387 */ /* 0x0003e80000100800 */
[----:B------:R-:W-:Y:S04]  /*34790*/  STL [R1+0x1984], R75 ;  /* 0x0019844b01007387 */ /* 0x000fe80000100800 */
[----:B------:R3:W-:Y:S01]  /*347a0*/  LDGSTS.E [R0+0x6a00], [R6.64], P2 ;  /* 0x06a0000006007fae */ /* 0x0007e20009121844 */
[----:B--2---:R-:W-:-:S05]  /*347b0*/  IADD3 R69, P3, R69, R206, RZ ;  /* 0x000000ce45457210 */ /* 0x004fca0007f7e0ff */
[----:B------:R-:W-:Y:S01]  /*347c0*/  IMAD.X R72, R72, 0x1, R3, P3 ;  /* 0x0000000148487824 */ /* 0x000fe200018e0603 */
[----:B------:R2:W-:Y:S01]  /*347d0*/  STL [R1+0x1970], R69 ;  /* 0x0019704501007387 */ /* 0x0005e20000100800 */
[----:B---3--:R-:W-:-:S03]  /*347e0*/  MOV R6, R69 ;  /* 0x0000004500067202 */ /* 0x008fc60000000f00 */
[----:B------:R3:W-:Y:S04]  /*347f0*/  STL [R1+0x196c], R72 ;  /* 0x00196c4801007387 */ /* 0x0007e80000100800 */
[----:B-1----:R-:W4:Y:S04]  /*34800*/  LDL.LU R74, [R1+0x1954] ;  /* 0x00195400014a7983 */ /* 0x002f280000300800 */
[----:B--2---:R-:W2:Y:S01]  /*34810*/  LDL.LU R69, [R1+0x1958] ;  /* 0x0019580001457983 */ /* 0x004ea20000300800 */
[----:B------:R-:W-:-:S03]  /*34820*/  IMAD.MOV.U32 R7, RZ, RZ, R72 ;  /* 0x000000ffff077224 */ /* 0x000fc600078e0048 */
[----:B------:R-:W4:Y:S04]  /*34830*/  LDL.LU R75, [R1+0x193c] ;  /* 0x00193c00014b7983 */ /* 0x000f280000300800 */
[----:B---3--:R-:W3:Y:S04]  /*34840*/  LDL.LU R72, [R1+0x1940] ;  /* 0x0019400001487983 */ /* 0x008ee80000300800 */
[----:B------:R1:W-:Y:S01]  /*34850*/  LDGSTS.E [R0+0x6c00], [R6.64], P2 ;  /* 0x06c0000006007fae */ /* 0x0003e20009121844 */
[----:B------:R-:W-:-:S05]  /*34860*/  IADD3 R78, P3, R78, R206, RZ ;  /* 0x000000ce4e4e7210 */ /* 0x000fca0007f7e0ff */
[--C-:B------:R-:W-:Y:S01]  /*34870*/  IMAD.X R79, R79, 0x1, R3.reuse, P3 ;  /* 0x000000014f4f7824 */ /* 0x100fe200018e0603 */
[----:B------:R-:W-:Y:S01]  /*34880*/  IADD3 R68, P4, R68, R206, RZ ;  /* 0x000000ce44447210 */ /* 0x000fe20007f9e0ff */
[----:B------:R-:W-:Y:S04]  /*34890*/  STL [R1+0x1978], R78 ;  /* 0x0019784e01007387 */ /* 0x000fe80000100800 */
[----:B------:R-:W-:Y:S01]  /*348a0*/  IMAD.X R71, R71, 0x1, R3, P4 ;  /* 0x0000000147477824 */ /* 0x000fe200020e0603 */
[----:B------:R1:W-:Y:S02]  /*348b0*/  STL [R1+0x1974], R79 ;  /* 0x0019744f01007387 */ /* 0x0003e40000100800 */
[----:B-1----:R-:W-:Y:S02]  /*348c0*/  IMAD.MOV.U32 R6, RZ, RZ, R78 ;  /* 0x000000ffff067224 */ /* 0x002fe400078e004e */
[----:B------:R-:W-:Y:S01]  /*348d0*/  IMAD.MOV.U32 R7, RZ, RZ, R79 ;  /* 0x000000ffff077224 */ /* 0x000fe200078e004f */
[----:B------:R-:W-:Y:S04]  /*348e0*/  STL [R1+0x1960], R68 ;  /* 0x0019604401007387 */ /* 0x000fe80000100800 */
[----:B------:R1:W-:Y:S04]  /*348f0*/  STL [R1+0x195c], R71 ;  /* 0x00195c4701007387 */ /* 0x0003e80000100800 */
[----:B------:R-:W3:Y:S01]  /*34900*/  LDL.LU R79, [R1+0x1944] ;  /* 0x00194400014f7983 */ /* 0x000ee20000300800 */
[----:B------:R-:W-:-:S03]  /*34910*/  ISETP.GT.AND P1, PT, R2, 0x11, PT ;  /* 0x000000110200780c */ /* 0x000fc60003f24270 */
[----:B------:R-:W3:Y:S04]  /*34920*/  LDL.LU R78, [R1+0x1948] ;  /* 0x00194800014e7983 */ /* 0x000ee80000300800 */
[----:B------:R1:W-:Y:S01]  /*34930*/  LDGSTS.E [R0+0x6e00], [R6.64], P2 ;  /* 0x06e0000006007fae */ /* 0x0003e20009121844 */
[----:B------:R-:W-:Y:S01]  /*34940*/  SEL R5, RZ, 0x4, !P1 ;  /* 0x00000004ff057807 */ /* 0x000fe20004800000 */
[----:B-1----:R-:W-:Y:S01]  /*34950*/  IMAD.MOV.U32 R7, RZ, RZ, R71 ;  /* 0x000000ffff077224 */ /* 0x002fe200078e0047 */
[----:B------:R-:W-:Y:S01]  /*34960*/  MOV R6, R68 ;  /* 0x0000004400067202 */ /* 0x000fe20000000f00 */
[----:B------:R-:W3:Y:S04]  /*34970*/  LDL.LU R71, [R1+0x192c] ;  /* 0x00192c0001477983 */ /* 0x000ee80000300800 */
[----:B------:R-:W3:Y:S01]  /*34980*/  LDL.LU R68, [R1+0x1930] ;  /* 0x0019300001447983 */ /* 0x000ee20000300800 */
[----:B------:R-:W-:-:S04]  /*34990*/  SEL R5, R5, RZ, !P0 ;  /* 0x000000ff05057207 */ /* 0x000fc80004000000 */
[----:B------:R-:W-:Y:S02]  /*349a0*/  ISETP.NE.U32.AND P1, PT, R5, RZ, PT ;  /* 0x000000ff0500720c */ /* 0x000fe40003f25070 */
[----:B------:R-:W-:-:S05]  /*349b0*/  IADD3 R76, P2, R76, R206, RZ ;  /* 0x000000ce4c4c7210 */ /* 0x000fca0007f5e0ff */
[----:B------:R-:W-:Y:S01]  /*349c0*/  IMAD.X R77, R77, 0x1, R3, P2 ;  /* 0x000000014d4d7824 */ /* 0x000fe200010e0603 */
[----:B------:R-:W-:-:S05]  /*349d0*/  IADD3 R70, P3, R70, R206, RZ ;  /* 0x000000ce46467210 */ /* 0x000fca0007f7e0ff */
[----:B------:R1:W-:Y:S01]  /*349e0*/  LDGSTS.E [R0+0x8800], [R6.64], P1 ;  /* 0x0880000006007fae */ /* 0x0003e20008921844 */
[----:B------:R-:W-:-:S03]  /*349f0*/  IMAD.X R73, R73, 0x1, R3, P3 ;  /* 0x0000000149497824 */ /* 0x000fc600018e0603 */
[----:B------:R-:W-:Y:S04]  /*34a00*/  STL [R1+0x1968], R76 ;  /* 0x0019684c01007387 */ /* 0x000fe80000100800 */
[----:B------:R1:W-:Y:S02]  /*34a10*/  STL [R1+0x1964], R77 ;  /* 0x0019644d01007387 */ /* 0x0003e40000100800 */
[----:B-1----:R-:W-:Y:S02]  /*34a20*/  IMAD.MOV.U32 R6, RZ, RZ, R76 ;  /* 0x000000ffff067224 */ /* 0x002fe400078e004c */
[----:B------:R-:W-:Y:S01]  /*34a30*/  IMAD.MOV.U32 R7, RZ, RZ, R77 ;  /* 0x000000ffff077224 */ /* 0x000fe200078e004d */
[----:B------:R-:W-:Y:S04]  /*34a40*/  STL [R1+0x1950], R70 ;  /* 0x0019504601007387 */ /* 0x000fe80000100800 */
[----:B------:R1:W-:Y:S04]  /*34a50*/  STL [R1+0x194c], R73 ;  /* 0x00194c4901007387 */ /* 0x0003e80000100800 */
[----:B------:R1:W-:Y:S04]  /*34a60*/  LDGSTS.E [R0+0x8a00], [R6.64], P1 ;  /* 0x08a0000006007fae */ /* 0x0003e80008921844 */
[----:B------:R-:W3:Y:S04]  /*34a70*/  LDL.LU R77, [R1+0x1934] ;  /* 0x00193400014d7983 */ /* 0x000ee80000300800 */
[----:B------:R-:W3:Y:S01]  /*34a80*/  LDL.LU R76, [R1+0x1938] ;  /* 0x00193800014c7983 */ /* 0x000ee20000300800 */
[----:B-1----:R-:W-:Y:S01]  /*34a90*/  IMAD.MOV.U32 R7, RZ, RZ, R73 ;  /* 0x000000ffff077224 */ /* 0x002fe200078e0049 */
[----:B------:R-:W-:-:S02]  /*34aa0*/  MOV R6, R70 ;  /* 0x0000004600067202 */ /* 0x000fc40000000f00 */
        /* <DEDUP_REMOVED lines=8> */
[----:B----4-:R-:W-:Y:S01]  /*34b30*/  IMAD.X R74, R74, 0x1, R3, P3 ;  /* 0x000000014a4a7824 */ /* 0x010fe200018e0603 */
[----:B---3--:R-:W-:Y:S01]  /*34b40*/  IADD3 R72, P4, R72, R206, RZ ;  /* 0x000000ce48487210 */ /* 0x008fe20007f9e0ff */
[----:B------:R-:W-:Y:S01]  /*34b50*/  STL [R1+0x1958], R69 ;  /* 0x0019584501007387 */ /* 0x000fe20000100800 */
[----:B-1----:R-:W-:Y:S02]  /*34b60*/  IMAD.MOV.U32 R6, RZ, RZ, R69 ;  /* 0x000000ffff067224 */ /* 0x002fe400078e0045 */
[----:B------:R-:W-:Y:S01]  /*34b70*/  IMAD.MOV.U32 R7, RZ, RZ, R74 ;  /* 0x000000ffff077224 */ /* 0x000fe200078e004a */
[----:B------:R1:W-:Y:S01]  /*34b80*/  STL [R1+0x1954], R74 ;  /* 0x0019544a01007387 */ /* 0x0003e20000100800 */
[----:B------:R-:W-:-:S03]  /*34b90*/  IMAD.X R75, R75, 0x1, R3, P4 ;  /* 0x000000014b4b7824 */ /* 0x000fc600020e0603 */
[----:B------:R-:W-:Y:S04]  /*34ba0*/  STL [R1+0x1940], R72 ;  /* 0x0019404801007387 */ /* 0x000fe80000100800 */
[----:B------:R2:W-:Y:S04]  /*34bb0*/  LDGSTS.E [R0+0x8e00], [R6.64], P1 ;  /* 0x08e0000006007fae */ /* 0x0005e80008921844 */
[----:B-1----:R-:W3:Y:S04]  /*34bc0*/  LDL.LU R74, [R1+0x1928] ;  /* 0x00192800014a7983 */ /* 0x002ee80000300800 */
[----:B------:R1:W-:Y:S04]  /*34bd0*/  STL [R1+0x193c], R75 ;  /* 0x00193c4b01007387 */ /* 0x0003e80000100800 */
[----:B------:R-:W4:Y:S01]  /*34be0*/  LDL.LU R69, [R1+0x1910] ;  /* 0x0019100001457983 */ /* 0x000f220000300800 */
[----:B--2---:R-:W-:Y:S01]  /*34bf0*/  IMAD.MOV.U32 R7, RZ, RZ, R75 ;  /* 0x000000ffff077224 */ /* 0x004fe200078e004b */
[----:B------:R-:W-:-:S02]  /*34c00*/  MOV R6, R72 ;  /* 0x0000004800067202 */ /* 0x000fc40000000f00 */
[----:B-1----:R-:W2:Y:S04]  /*34c10*/  LDL.LU R75, [R1+0x1924] ;  /* 0x00192400014b7983 */ /* 0x002ea80000300800 */
[----:B------:R-:W2:Y:S04]  /*34c20*/  LDL.LU R72, [R1+0x190c] ;  /* 0x00190c0001487983 */ /* 0x000ea80000300800 */
[----:B------:R1:W-:Y:S01]  /*34c30*/  LDGSTS.E [R0+0xa800], [R6.64], P2 ;  /* 0x0a80000006007fae */ /* 0x0003e20009121844 */
[----:B------:R-:W-:-:S05]  /*34c40*/  IADD3 R78, P1, R78, R206, RZ ;  /* 0x000000ce4e4e7210 */ /* 0x000fca0007f3e0ff */
[----:B------:R-:W-:Y:S02]  /*34c50*/  IMAD.X R79, R79, 0x1, R3, P1 ;  /* 0x000000014f4f7824 */ /* 0x000fe400008e0603 */
[----:B-1----:R-:W-:Y:S02]  /*34c60*/  IMAD.MOV.U32 R6, RZ, RZ, R78 ;  /* 0x000000ffff067224 */ /* 0x002fe400078e004e */
[----:B------:R-:W-:Y:S01]  /*34c70*/  IMAD.MOV.U32 R7, RZ, RZ, R79 ;  /* 0x000000ffff077224 */ /* 0x000fe200078e004f */
[----:B------:R-:W-:Y:S04]  /*34c80*/  STL [R1+0x1948], R78 ;  /* 0x0019484e01007387 */ /* 0x000fe80000100800 */
[----:B------:R-:W-:Y:S04]  /*34c90*/  STL [R1+0x1944], R79 ;  /* 0x0019444f01007387 */ /* 0x000fe80000100800 */
[----:B------:R1:W-:Y:S01]  /*34ca0*/  LDGSTS.E [R0+0xaa00], [R6.64], P2 ;  /* 0x0aa0000006007fae */ /* 0x0003e20009121844 */
[----:B------:R-:W-:-:S05]  /*34cb0*/  IADD3 R68, P3, R68, R206, RZ ;  /* 0x000000ce44447210 */ /* 0x000fca0007f7e0ff */
[----:B------:R-:W-:Y:S01]  /*34cc0*/  IMAD.X R71, R71, 0x1, R3, P3 ;  /* 0x0000000147477824 */ /* 0x000fe200018e0603 */
[----:B------:R-:W-:Y:S01]  /*34cd0*/  STL [R1+0x1930], R68 ;  /* 0x0019304401007387 */ /* 0x000fe20000100800 */
[----:B-1----:R-:W-:Y:S02]  /*34ce0*/  MOV R6, R68 ;  /* 0x0000004400067202 */ /* 0x002fe40000000f00 */
[----:B------:R-:W-:Y:S01]  /*34cf0*/  IMAD.MOV.U32 R7, RZ, RZ, R71 ;  /* 0x000000ffff077224 */ /* 0x000fe200078e0047 */
[----:B------:R1:W-:Y:S04]  /*34d00*/  STL [R1+0x192c], R71 ;  /* 0x00192c4701007387 */ /* 0x0003e80000100800 */
[----:B------:R1:W-:Y:S04]  /*34d10*/  LDGSTS.E [R0+0xac00], [R6.64], P2 ;  /* 0x0ac0000006007fae */ /* 0x0003e80009121844 */
[----:B-1----:R-:W2:Y:S04]  /*34d20*/  LDL.LU R71, [R1+0x1914] ;  /* 0x0019140001477983 */ /* 0x002ea80000300800 */
[----:B------:R-:W2:Y:S01]  /*34d30*/  LDL.LU R68, [R1+0x1918] ;  /* 0x0019180001447983 */ /* 0x000ea20000300800 */
[----:B------:R-:W-:-:S05]  /*34d40*/  IADD3 R76, P3, R76, R206, RZ ;  /* 0x000000ce4c4c7210 */ /* 0x000fca0007f7e0ff */
[--C-:B------:R-:W-:Y:S01]  /*34d50*/  IMAD.X R77, R77, 0x1, R3.reuse, P3 ;  /* 0x000000014d4d7824 */ /* 0x100fe200018e0603 */
[----:B------:R-:W-:Y:S01]  /*34d60*/  IADD3 R70, P4, R70, R206, RZ ;  /* 0x000000ce46467210 */ /* 0x000fe20007f9e0ff */
[----:B------:R-:W-:Y:S04]  /*34d70*/  STL [R1+0x1938], R76 ;  /* 0x0019384c01007387 */ /* 0x000fe80000100800 */
[----:B------:R-:W-:Y:S01]  /*34d80*/  IMAD.X R73, R73, 0x1, R3, P4 ;  /* 0x0000000149497824 */ /* 0x000fe200020e0603 */
[----:B------:R1:W-:Y:S01]  /*34d90*/  STL [R1+0x1934], R77 ;  /* 0x0019344d01007387 */ /* 0x0003e20000100800 */
[----:B------:R-:W-:Y:S02]  /*34da0*/  IMAD.MOV.U32 R6, RZ, RZ, R76 ;  /* 0x000000ffff067224 */ /* 0x000fe400078e004c */
[----:B------:R-:W-:Y:S01]  /*34db0*/  IMAD.MOV.U32 R7, RZ, RZ, R77 ;  /* 0x000000ffff077224 */ /* 0x000fe200078e004d */
[----:B------:R-:W-:Y:S04]  /*34dc0*/  STL [R1+0x1920], R70 ;  /* 0x0019204601007387 */ /* 0x000fe80000100800 */
[----:B------:R1:W-:Y:S04]  /*34dd0*/  STL [R1+0x191c], R73 ;  /* 0x00191c4901007387 */ /* 0x0003e80000100800 */
[----:B-1----:R-:W2:Y:S04]  /*34de0*/  LDL.LU R77, [R1+0x18fc] ;  /* 0x0018fc00014d7983 */ /* 0x002ea80000300800 */
[----:B------:R-:W2:Y:S04]  /*34df0*/  LDL.LU R76, [R1+0x1900] ;  /* 0x00190000014c7983 */ /* 0x000ea80000300800 */
[----:B------:R1:W-:Y:S02]  /*34e00*/  LDGSTS.E [R0+0xae00], [R6.64], P2 ;  /* 0x0ae0000006007fae */ /* 0x0003e40009121844 */
[----:B-1----:R-:W-:Y:S01]  /*34e10*/  IMAD.MOV.U32 R7, RZ, RZ, R73 ;  /* 0x000000ffff077224 */ /* 0x002fe200078e0049 */
[----:B------:R-:W-:Y:S01]  /*34e20*/  MOV R6, R70 ;  /* 0x0000004600067202 */ /* 0x000fe20000000f00 */
[----:B------:R-:W2:Y:S04]  /*34e30*/  LDL.LU R73, [R1+0x1904] ;  /* 0x0019040001497983 */ /* 0x000ea80000300800 */
[----:B------:R-:W2:Y:S01]  /*34e40*/  LDL.LU R70, [R1+0x1908] ;  /* 0x0019080001467983 */ /* 0x000ea20000300800 */
[----:B------:R-:W-:-:S04]  /*34e50*/  ISETP.GT.AND P1, PT, R2, 0x19, PT ;  /* 0x000000190200780c */ /* 0x000fc80003f24270 */
[----:B------:R-:W-:-:S04]  /*34e60*/  SEL R5, RZ, 0x4, !P1 ;  /* 0x00000004ff057807 */ /* 0x000fc80004800000 */
[----:B------:R-:W-:-:S04]  /*34e70*/  SEL R5, R5, RZ, !P0 ;  /* 0x000000ff05057207 */ /* 0x000fc80004000000 */
[----:B------:R-:W-:Y:S01]  /*34e80*/  ISETP.NE.U32.AND P1, PT, R5, RZ, PT ;  /* 0x000000ff0500720c */ /* 0x000fe20003f25070 */
[----:B------:R-:W-:Y:S11]  /*34e90*/  HMMA.1688.F32.TF32 R128, R160, R130, R184 ;  /* 0x00000082a080723c */ /* 0x000ff600000810b8 */
[----:B------:R-:W-:Y:S01]  /*34ea0*/  @!UPT UIADD3 URZ, URZ, URZ, URZ ;  /* 0x0000003f3f3ff290 */ /* 0x000fe2000fffe03f */
[----:B------:R1:W-:Y:S01]  /*34eb0*/  LDGSTS.E [R0+0xc800], [R6.64], P1 ;  /* 0x0c80000006007fae */ /* 0x0003e20008921844 */
[-C--:B---3--:R-:W-:Y:S02]  /*34ec0*/  IADD3 R74, P2, R74, R206.reuse, RZ ;  /* 0x000000ce4a4a7210 */ /* 0x088fe40007f5e0ff */
[----:B----4-:R-:W-:-:S03]  /*34ed0*/  IADD3 R69, P3, R69, R206, RZ ;  /* 0x000000ce45457210 */ /* 0x010fc60007f7e0ff */
[----:B-1----:R-:W-:Y:S02]  /*34ee0*/  IMAD.MOV.U32 R6, RZ, RZ, R74 ;  /* 0x000000ffff067224 */ /* 0x002fe400078e004a */
[--C-:B--2---:R-:W-:Y:S01]  /*34ef0*/  IMAD.X R75, R75, 0x1, R3.reuse, P2 ;  /* 0x000000014b4b7824 */ /* 0x104fe200010e0603 */
[----:B------:R1:W-:Y:S01]  /*34f00*/  STL [R1+0x1928], R74 ;  /* 0x0019284a01007387 */ /* 0x0003e20000100800 */
[----:B------:R-:W-:Y:S02]  /*34f10*/  IMAD.X R72, R72, 0x1, R3, P3 ;  /* 0x0000000148487824 */ /* 0x000fe400018e0603 */
[----:B------:R-:W-:Y:S01]  /*34f20*/  IMAD.MOV.U32 R7, RZ, RZ, R75 ;  /* 0x000000ffff077224 */ /* 0x000fe200078e004b */
[----:B------:R-:W-:Y:S04]  /*34f30*/  STL [R1+0x1924], R75 ;  /* 0x0019244b01007387 */ /* 0x000fe80000100800 */
[----:B------:R3:W-:Y:S04]  /*34f40*/  STL [R1+0x1910], R69 ;  /* 0x0019104501007387 */ /* 0x0007e80000100800 */
[----:B------:R3:W-:Y:S04]  /*34f50*/  LDGSTS.E [R0+0xca00], [R6.64], P1 ;  /* 0x0ca0000006007fae */ /* 0x0007e80008921844 */
[----:B------:R4:W-:Y:S04]  /*34f60*/  STL [R1+0x190c], R72 ;  /* 0x00190c4801007387 */ /* 0x0009e80000100800 */
[----:B-1----:R-:W2:Y:S01]  /*34f70*/  LDL.LU R74, [R1+0x18f0] ;  /* 0x0018f000014a7983 */ /* 0x002ea20000300800 */
[----:B---3--:R-:W-:-:S03]  /*34f80*/  MOV R6, R69 ;  /* 0x0000004500067202 */ /* 0x008fc60000000f00 */
[----:B------:R-:W3:Y:S04]  /*34f90*/  LDL.LU R69, [R1+0x18f8] ;  /* 0x0018f80001457983 */ /* 0x000ee80000300800 */
[----:B------:R-:W3:Y:S04]  /*34fa0*/  LDL.LU R184, [R1+0xf20] ;  /* 0x000f200001b87983 */ /* 0x000ee80000300800 */
[----:B------:R-:W3:Y:S04]  /*34fb0*/  LDL.LU R185, [R1+0xf24] ;  /* 0x000f240001b97983 */ /* 0x000ee80000300800 */
[----:B------:R-:W3:Y:S04]  /*34fc0*/  LDL.LU R186, [R1+0xf28] ;  /* 0x000f280001ba7983 */ /* 0x000ee80000300800 */
[----:B------:R-:W3:Y:S01]  /*34fd0*/  LDL.LU R187, [R1+0xf2c] ;  /* 0x000f2c0001bb7983 */ /* 0x000ee20000300800 */
[----:B------:R-:W-:-:S03]  /*34fe0*/  IMAD.MOV.U32 R7, RZ, RZ, R72 ;  /* 0x000000ffff077224 */ /* 0x000fc600078e0048 */
[----:B------:R-:W3:Y:S04]  /*34ff0*/  LDL.LU R75, [R1+0x18ec] ;  /* 0x0018ec00014b7983 */ /* 0x000ee80000300800 */
[----:B----4-:R-:W4:Y:S01]  /*35000*/  LDL.LU R72, [R1+0x18f4] ;  /* 0x0018f40001487983 */ /* 0x010f220000300800 */
[----:B------:R-:W-:-:S03]  /*35010*/  ISETP.GT.AND P2, PT, R2, 0x1d, PT ;  /* 0x0000001d0200780c */ /* 0x000fc60003f44270 */
[----:B------:R1:W-:Y:S01]  /*35020*/  LDGSTS.E [R0+0xcc00], [R6.64], P1 ;  /* 0x0cc0000006007fae */ /* 0x0003e20008921844 */
[----:B------:R-:W-:-:S05]  /*35030*/  IADD3 R68, P3, R68, R206, RZ ;  /* 0x000000ce44447210 */ /* 0x000fca0007f7e0ff */
[----:B------:R-:W-:Y:S01]  /*35040*/  IMAD.X R71, R71, 0x1, R3, P3 ;  /* 0x0000000147477824 */ /* 0x000fe200018e0603 */
[----:B------:R-:W-:Y:S04]  /*35050*/  STL [R1+0x1918], R68 ;  /* 0x0019184401007387 */ /* 0x000fe80000100800 */
[----:B------:R1:W-:Y:S04]  /*35060*/  STL [R1+0x1914], R71 ;  /* 0x0019144701007387 */ /* 0x0003e80000100800 */
[----:B------:R-:W4:Y:S04]  /*35070*/  LDL.LU R180, [R1+0xe00] ;  /* 0x000e000001b47983 */ /* 0x000f280000300800 */
[----:B------:R-:W4:Y:S04]  /*35080*/  LDL.LU R181, [R1+0xe04] ;  /* 0x000e040001b57983 */ /* 0x000f280000300800 */
[----:B------:R-:W4:Y:S04]  /*35090*/  LDL.LU R182, [R1+0xe08] ;  /* 0x000e080001b67983 */ /* 0x000f280000300800 */
[----:B------:R-:W4:Y:S01]  /*350a0*/  LDL.LU R183, [R1+0xe0c] ;  /* 0x000e0c0001b77983 */ /* 0x000f220000300800 */
[----:B------:R-:W-:Y:S01]  /*350b0*/  SEL R5, RZ, 0x4, !P2 ;  /* 0x00000004ff057807 */ /* 0x000fe20005000000 */
[----:B-1----:R-:W-:-:S02]  /*350c0*/  IMAD.MOV.U32 R6, RZ, RZ, R68 ;  /* 0x000000ffff067224 */ /* 0x002fc400078e0044 */
[----:B------:R-:W-:Y:S01]  /*350d0*/  IMAD.MOV.U32 R7, RZ, RZ, R71 ;  /* 0x000000ffff077224 */ /* 0x000fe200078e0047 */
[----:B------:R-:W-:Y:S01]  /*350e0*/  SEL R5, R5, RZ, !P0 ;  /* 0x000000ff05057207 */ /* 0x000fe20004000000 */
[----:B------:R-:W4:Y:S04]  /*350f0*/  LDL.LU R71, [R1+0x16e4] ;  /* 0x0016e40001477983 */ /* 0x000f280000300800 */
[----:B------:R-:W4:Y:S01]  /*35100*/  LDL.LU R68, [R1+0x16e8] ;  /* 0x0016e80001447983 */ /* 0x000f220000300800 */
[----:B------:R-:W-:-:S03]  /*35110*/  ISETP.NE.U32.AND P2, PT, R5, RZ, PT ;  /* 0x000000ff0500720c */ /* 0x000fc60003f45070 */
        /* <DEDUP_REMOVED lines=8> */
[----:B------:R-:W-:-:S04]  /*351a0*/  IADD3 R70, P3, R70, R206, RZ ;  /* 0x000000ce46467210 */ /* 0x000fc80007f7e0ff */
[----:B------:R-:W-:Y:S01]  /*351b0*/  IADD3.X R73, R73, R3, RZ, P3, !PT ;  /* 0x0000000349497210 */ /* 0x000fe20001ffe4ff */
[----:B------:R-:W-:Y:S04]  /*351c0*/  STL [R1+0x1908], R70 ;  /* 0x0019084601007387 */ /* 0x000fe80000100800 */
[----:B------:R1:W-:Y:S02]  /*351d0*/  STL [R1+0x1904], R73 ;  /* 0x0019044901007387 */ /* 0x0003e40000100800 */
[----:B-1----:R-:W-:Y:S02]  /*351e0*/  IMAD.MOV.U32 R7, RZ, RZ, R73 ;  /* 0x000000ffff077224 */ /* 0x002fe400078e0049 */
[----:B------:R-:W-:Y:S01]  /*351f0*/  IMAD.MOV.U32 R6, RZ, RZ, R70 ;  /* 0x000000ffff067224 */ /* 0x000fe200078e0046 */
[----:B------:R-:W4:Y:S04]  /*35200*/  LDL.LU R78, [R1+0x16ec] ;  /* 0x0016ec00014e7983 */ /* 0x000f280000300800 */
[----:B------:R1:W-:Y:S04]  /*35210*/  LDGSTS.E [R0+0xea00], [R6.64], P2 ;  /* 0x0ea0000006007fae */ /* 0x0003e80009121844 */
[----:B------:R-:W4:Y:S04]  /*35220*/  LDL.LU R73, [R1+0x16f0] ;  /* 0x0016f00001497983 */ /* 0x000f280000300800 */
[----:B------:R-:W4:Y:S04]  /*35230*/  LDL.LU R70, [R1+0x16f4] ;  /* 0x0016f40001467983 */ /* 0x000f280000300800 */
[----:B------:R-:W4:Y:S01]  /*35240*/  LDL.LU R5, [R1+0x16f8] ;  /* 0x0016f80001057983 */ /* 0x000f220000300800 */
[----:B------:R-:W-:-:S05]  /*35250*/  LOP3.LUT R149, R149, 0x7f, RZ, 0xc0, !PT ;  /* 0x0000007f95957812 */ /* 0x000fca00078ec0ff */
[----:B------:R-:W-:Y:S01]  /*35260*/  IMAD.SHL.U32 R149, R149, 0x4, RZ ;  /* 0x0000000495957824 */ /* 0x000fe200078e00ff */
[-C--:B--2---:R-:W-:Y:S02]  /*35270*/  IADD3 R74, P1, R74, R206.reuse, RZ ;  /* 0x000000ce4a4a7210 */ /* 0x084fe40007f3e0ff */
[----:B---3--:R-:W-:Y:S01]  /*35280*/  IADD3 R69, P3, R69, R206, RZ ;  /* 0x000000ce45457210 */ /* 0x008fe20007f7e0ff */
[----:B------:R-:W-:Y:S02]  /*35290*/  HMMA.1688.F32.TF32 R80, R160, R138, R184 ;  /* 0x0000008aa050723c */ /* 0x000fe400000810b8 */
[----:B------:R-:W-:Y:S01]  /*352a0*/  IMAD.X R75, R75, 0x1, R3, P1 ;  /* 0x000000014b4b7824 */ /* 0x000fe200008e0603 */
[----:B------:R-:W-:Y:S01]  /*352b0*/  STL [R1+0x18f0], R74 ;  /* 0x0018f04a01007387 */ /* 0x000fe20000100800 */
[----:B----4-:R-:W-:-:S03]  /*352c0*/  IADD3.X R72, R72, R3, RZ, P3, !PT ;  /* 0x0000000348487210 */ /* 0x010fc60001ffe4ff */
[----:B------:R2:W-:Y:S04]  /*352d0*/  STL [R1+0x18ec], R75 ;  /* 0x0018ec4b01007387 */ /* 0x0005e80000100800 */
[----:B------:R-:W-:Y:S04]  /*352e0*/  STL [R1+0x18f8], R69 ;  /* 0x0018f84501007387 */ /* 0x000fe80000100800 */
[----:B------:R-:W-:Y:S04]  /*352f0*/  STL [R1+0x18f4], R72 ;  /* 0x0018f44801007387 */ /* 0x000fe80000100800 */
[----:B------:R-:W3:Y:S04]  /*35300*/  LDL.LU R77, [R1+0x16fc] ;  /* 0x0016fc00014d7983 */ /* 0x000ee80000300800 */
[----:B------:R-:W4:Y:S04]  /*35310*/  LDL.LU R76, [R1+0x1700] ;  /* 0x00170000014c7983 */ /* 0x000f280000300800 */
[----:B------:R-:W-:Y:S04]  /*35320*/  STL.64 [R1+0x2b0], R80 ;  /* 0x0002b05001007387 */ /* 0x000fe80000100a00 */
[----:B------:R2:W-:Y:S01]  /*35330*/  STL.64 [R1+0x2b8], R82 ;  /* 0x0002b85201007387 */ /* 0x0005e20000100a00 */
[----:B-1----:R-:W-:-:S02]  /*35340*/  IMAD.MOV.U32 R6, RZ, RZ, R74 ;  /* 0x000000ffff067224 */ /* 0x002fc400078e004a */
[----:B------:R-:W-:Y:S01]  /*35350*/  IMAD.MOV.U32 R7, RZ, RZ, R75 ;  /* 0x000000ffff077224 */ /* 0x000fe200078e004b */
[----:B------:R-:W-:Y:S01]  /*35360*/  ISETP.GT.AND P1, PT, R2, 0x2, PT ;  /* 0x000000020200780c */ /* 0x000fe20003f24270 */
[----:B--2---:R-:W2:Y:S04]  /*35370*/  LDL.LU R75, [R1+0x1724] ;  /* 0x00172400014b7983 */ /* 0x004ea80000300800 */
[----:B------:R1:W-:Y:S01]  /*35380*/  LDGSTS.E [R0+0xec00], [R6.64], P2 ;  /* 0x0ec0000006007fae */ /* 0x0003e20009121844 */
[----:B------:R-:W-:Y:S01]  /*35390*/  HMMA.1688.F32.TF32 R80, R160, R142, R180 ;  /* 0x0000008ea050723c */ /* 0x000fe200000810b4 */
[----:B-1----:R-:W-:Y:S02]  /*353a0*/  IMAD.MOV.U32 R6, RZ, RZ, R69 ;  /* 0x000000ffff067224 */ /* 0x002fe400078e0045 */
[----:B------:R-:W-:Y:S01]  /*353b0*/  IMAD.MOV.U32 R7, RZ, RZ, R72 ;  /* 0x000000ffff077224 */ /* 0x000fe200078e0048 */
[----:B------:R-:W2:Y:S04]  /*353c0*/  LDL.LU R69, [R1+0x1728] ;  /* 0x0017280001457983 */ /* 0x000ea80000300800 */
[----:B------:R1:W-:Y:S01]  /*353d0*/  LDGSTS.E [R0+0xee00], [R6.64], P2 ;  /* 0x0ee0000006007fae */ /* 0x0003e20009121844 */
[----:B------:R-:W-:-:S02]  /*353e0*/  IADD3 R68, P2, R68, R206, RZ ;  /* 0x000000ce44447210 */ /* 0x000fc40007f5e0ff */
[----:B------:R-:W-:Y:S02]  /*353f0*/  LOP3.LUT R72, R149, 0x40, RZ, 0x3c, !PT ;  /* 0x0000004095487812 */ /* 0x000fe400078e3cff */
[----:B------:R-:W-:Y:S02]  /*35400*/  IADD3.X R71, R71, R3, RZ, P2, !PT ;  /* 0x0000000347477210 */ /* 0x000fe400017fe4ff */
[----:B-1----:R-:W-:-:S08]  /*35410*/  SEL R0, RZ, 0x4, !P1 ;  /* 0x00000004ff007807 */ /* 0x002fd00004800000 */
[----:B------:R-:W-:Y:S01]  /*35420*/  STL.64 [R1+0x370], R80 ;  /* 0x0003705001007387 */ /* 0x000fe20000100a00 */
[----:B------:R-:W-:-:S03]  /*35430*/  SEL R0, R0, RZ, !P0 ;  /* 0x000000ff00007207 */ /* 0x000fc60004000000 */
[----:B------:R-:W-:Y:S01]  /*35440*/  STL.64 [R1+0x378], R82 ;  /* 0x0003785201007387 */ /* 0x000fe20000100a00 */
[----:B------:R-:W-:Y:S01]  /*35450*/  IMAD.MOV.U32 R7, RZ, RZ, R71 ;  /* 0x000000ffff077224 */ /* 0x000fe200078e0047 */
[----:B------:R-:W-:Y:S02]  /*35460*/  ISETP.NE.U32.AND P1, PT, R0, RZ, PT ;  /* 0x000000ff0000720c */ /* 0x000fe40003f25070 */
[----:B------:R-:W-:Y:S01]  /*35470*/  STL [R1+0x16e8], R68 ;  /* 0x0016e84401007387 */ /* 0x000fe20000100800 */
[----:B------:R-:W-:-:S03]  /*35480*/  IMAD R0, R93, 0x10000, R72 ;  /* 0x000100005d007824 */ /* 0x000fc600078e0248 */
[----:B------:R1:W-:Y:S01]  /*35490*/  STL [R1+0x16e4], R71 ;  /* 0x0016e44701007387 */ /* 0x0003e20000100800 */
[----:B------:R-:W-:-:S03]  /*354a0*/  IMAD.MOV.U32 R6, RZ, RZ, R68 ;  /* 0x000000ffff067224 */ /* 0x000fc600078e0044 */
[----:B------:R-:W2:Y:S04]  /*354b0*/  LDL.LU R74, [R1+0x172c] ;  /* 0x00172c00014a7983 */ /* 0x000ea80000300800 */
[----:B------:R-:W2:Y:S04]  /*354c0*/  LDL.LU R72, [R1+0x1730] ;  /* 0x0017300001487983 */ /* 0x000ea80000300800 */
[----:B-1----:R-:W2:Y:S04]  /*354d0*/  LDL.LU R71, [R1+0x1734] ;  /* 0x0017340001477983 */ /* 0x002ea80000300800 */
[----:B------:R-:W2:Y:S04]  /*354e0*/  LDL.LU R68, [R1+0x1738] ;  /* 0x0017380001447983 */ /* 0x000ea80000300800 */
[----:B------:R1:W-:Y:S01]  /*354f0*/  LDGSTS.E [R0+0x1000], [R6.64], P1 ;  /* 0x0100000006007fae */ /* 0x0003e20008921844 */
[----:B------:R-:W-:-:S05]  /*35500*/  IADD3 R73, P2, R73, R206, RZ ;  /* 0x000000ce49497210 */ /* 0x000fca0007f5e0ff */
[--C-:B------:R-:W-:Y:S01]  /*35510*/  IMAD.X R78, R78, 0x1, R3.reuse, P2 ;  /* 0x000000014e4e7824 */ /* 0x100fe200010e0603 */
[----:B------:R-:W-:Y:S01]  /*35520*/  IADD3 R5, P3, R5, R206, RZ ;  /* 0x000000ce05057210 */ /* 0x000fe20007f7e0ff */
[----:B------:R-:W-:Y:S01]  /*35530*/  STL [R1+0x16f0], R73 ;  /* 0x0016f04901007387 */ /* 0x000fe20000100800 */
[----:B-1----:R-:W-:Y:S01]  /*35540*/  MOV R6, R73 ;  /* 0x0000004900067202 */ /* 0x002fe20000000f00 */
[----:B------:R-:W-:Y:S02]  /*35550*/  IMAD.MOV.U32 R7, RZ, RZ, R78 ;  /* 0x000000ffff077224 */ /* 0x000fe400078e004e */
[----:B------:R-:W-:Y:S01]  /*35560*/  IMAD.X R70, R70, 0x1, R3, P3 ;  /* 0x0000000146467824 */ /* 0x000fe200018e0603 */
[----:B------:R1:W-:Y:S04]  /*35570*/  STL [R1+0x16ec], R78 ;  /* 0x0016ec4e01007387 */ /* 0x0003e80000100800 */
[----:B------:R-:W-:Y:S04]  /*35580*/  STL [R1+0x16f8], R5 ;  /* 0x0016f80501007387 */ /* 0x000fe80000100800 */
[----:B------:R1:W-:Y:S04]  /*35590*/  STL [R1+0x16f4], R70 ;  /* 0x0016f44601007387 */ /* 0x0003e80000100800 */
[----:B------:R-:W2:Y:S04]  /*355a0*/  LDL.LU R79, [R1+0x173c] ;  /* 0x00173c00014f7983 */ /* 0x000ea80000300800 */
[----:B------:R1:W-:Y:S04]  /*355b0*/  LDGSTS.E [R0+0x1200], [R6.64], P1 ;  /* 0x0120000006007fae */ /* 0x0003e80008921844 */
[----:B-1----:R-:W2:Y:S04]  /*355c0*/  LDL.LU R78, [R1+0x1740] ;  /* 0x00174000014e7983 */ /* 0x002ea80000300800 */
[----:B------:R-:W2:Y:S01]  /*355d0*/  LDL.LU R73, [R1+0x1764] ;  /* 0x0017640001497983 */ /* 0x000ea20000300800 */
[----:B------:R-:W-:-:S03]  /*355e0*/  IMAD.MOV.U32 R7, RZ, RZ, R70 ;  /* 0x000000ffff077224 */ /* 0x000fc600078e0046 */
[----:B------:R-:W2:Y:S01]  /*355f0*/  LDL.LU R70, [R1+0x1768] ;  /* 0x0017680001467983 */ /* 0x000ea20000300800 */
[----:B------:R-:W-:Y:S01]  /*35600*/  ISETP.GT.AND P2, PT, R2, 0x6, PT ;  /* 0x000000060200780c */ /* 0x000fe20003f44270 */
[----:B------:R-:W-:-:S03]  /*35610*/  IMAD.MOV.U32 R6, RZ, RZ, R5 ;  /* 0x000000ffff067224 */ /* 0x000fc600078e0005 */
[----:B------:R-:W-:Y:S02]  /*35620*/  SEL R5, RZ, 0x4, !P2 ;  /* 0x00000004ff057807 */ /* 0x000fe40005000000 */
[----:B------:R1:W-:Y:S02]  /*35630*/  LDGSTS.E [R0+0x1400], [R6.64], P1 ;  /* 0x0140000006007fae */ /* 0x0003e40008921844 */
[----:B------:R-:W-:-:S04]  /*35640*/  SEL R5, R5, RZ, !P0 ;  /* 0x000000ff05057207 */ /* 0x000fc80004000000 */
[----:B------:R-:W-:Y:S02]  /*35650*/  ISETP.NE.U32.AND P2, PT, R5, RZ, PT ;  /* 0x000000ff0500720c */ /* 0x000fe40003f45070 */
[----:B----4-:R-:W-:-:S05]  /*35660*/  IADD3 R76, P3, R76, R206, RZ ;  /* 0x000000ce4c4c7210 */ /* 0x010fca0007f7e0ff */
[----:B---3--:R-:W-:Y:S01]  /*35670*/  IMAD.X R77, R77, 0x1, R3, P3 ;  /* 0x000000014d4d7824 */ /* 0x008fe200018e0603 */
[----:B-1----:R-:W-:Y:S01]  /*35680*/  MOV R6, R76 ;  /* 0x0000004c00067202 */ /* 0x002fe20000000f00 */
[----:B------:R-:W-:Y:S02]  /*35690*/  STL [R1+0x1700], R76 ;  /* 0x0017004c01007387 */ /* 0x000fe40000100800 */
[----:B------:R-:W-:Y:S02]  /*356a0*/  IMAD.MOV.U32 R7, RZ, RZ, R77 ;  /* 0x000000ffff077224 */ /* 0x000fe400078e004d */
[----:B------:R1:W-:Y:S04]  /*356b0*/  STL [R1+0x16fc], R77 ;  /* 0x0016fc4d01007387 */ /* 0x0003e80000100800 */
[----:B------:R3:W-:Y:S01]  /*356c0*/  LDGSTS.E [R0+0x1600], [R6.64], P1 ;  /* 0x0160000006007fae */ /* 0x0007e20008921844 */
[----:B--2---:R-:W-:-:S05]  /*356d0*/  IADD3 R69, P4, R69, R206, RZ ;  /* 0x000000ce45457210 */ /* 0x004fca0007f9e0ff */
[----:B------:R-:W-:Y:S01]  /*356e0*/  IMAD.X R75, R75, 0x1, R3, P4 ;  /* 0x000000014b4b7824 */ /* 0x000fe200020e0603 */
[----:B------:R-:W-:Y:S01]  /*356f0*/  STL [R1+0x1728], R69 ;  /* 0x0017284501007387 */ /* 0x000fe20000100800 */
[----:B---3--:R-:W-:-:S03]  /*35700*/  IMAD.MOV.U32 R6, RZ, RZ, R69 ;  /* 0x000000ffff067224 */ /* 0x008fc600078e0045 */
[----:B------:R2:W-:Y:S01]  /*35710*/  STL [R1+0x1724], R75 ;  /* 0x0017244b01007387 */ /* 0x0005e20000100800 */
[----:B------:R-:W-:-:S03]  /*35720*/  IMAD.MOV.U32 R7, RZ, RZ, R75 ;  /* 0x000000ffff077224 */ /* 0x000fc600078e004b */
[----:B-1----:R-:W3:Y:S04]  /*35730*/  LDL.LU R77, [R1+0x176c] ;  /* 0x00176c00014d7983 */ /* 0x002ee80000300800 */
[----:B------:R-:W4:Y:S04]  /*35740*/  LDL.LU R76, [R1+0x1770] ;  /* 0x00177000014c7983 */ /* 0x000f280000300800 */
[----:B--2---:R-:W2:Y:S04]  /*35750*/  LDL.LU R75, [R1+0x1774] ;  /* 0x00177400014b7983 */ /* 0x004ea80000300800 */
        /* <DEDUP_REMOVED lines=12> */
[----:B-1----:R-:W2:Y:S04]  /*35820*/  LDL.LU R74, [R1+0x177c] ;  /* 0x00177c00014a7983 */ /* 0x002ea80000300800 */
[----:B------:R1:W-:Y:S04]  /*35830*/  LDGSTS.E [R0+0x3200], [R6.64], P2 ;  /* 0x0320000006007fae */ /* 0x0003e80009121844 */
[----:B------:R-:W2:Y:S01]  /*35840*/  LDL.LU R72, [R1+0x1780] ;  /* 0x0017800001487983 */ /* 0x000ea20000300800 */
[----:B-1----:R-:W-:-:S02]  /*35850*/  IMAD.MOV.U32 R7, RZ, RZ, R71 ;  /* 0x000000ffff077224 */ /* 0x002fc400078e0047 */
[----:B------:R-:W-:Y:S01]  /*35860*/  IMAD.MOV.U32 R6, RZ, RZ, R68 ;  /* 0x000000ffff067224 */ /* 0x000fe200078e0044 */
[----:B------:R-:W2:Y:S04]  /*35870*/  LDL.LU R71, [R1+0x17e0] ;  /* 0x0017e00001477983 */ /* 0x000ea80000300800 */
[----:B------:R-:W2:Y:S04]  /*35880*/  LDL.LU R68, [R1+0x17e4] ;  /* 0x0017e40001447983 */ /* 0x000ea80000300800 */
[----:B------:R1:W-:Y:S01]  /*35890*/  LDGSTS.E [R0+0x3400], [R6.64], P2 ;  /* 0x0340000006007fae */ /* 0x0003e20009121844 */
[----:B------:R-:W-:-:S05]  /*358a0*/  IADD3 R78, P3, R78, R206, RZ ;  /* 0x000000ce4e4e7210 */ /* 0x000fca0007f7e0ff */
[--C-:B------:R-:W-:Y:S01]  /*358b0*/  IMAD.X R79, R79, 0x1, R3.reuse, P3 ;  /* 0x000000014f4f7824 */ /* 0x100fe200018e0603 */
[----:B------:R-:W-:Y:S01]  /*358c0*/  IADD3 R70, P4, R70, R206, RZ ;  /* 0x000000ce46467210 */ /* 0x000fe20007f9e0ff */
[----:B------:R-:W-:Y:S04]  /*358d0*/  STL [R1+0x1740], R78 ;  /* 0x0017404e01007387 */ /* 0x000fe80000100800 */
[----:B------:R-:W-:Y:S01]  /*358e0*/  IMAD.X R73, R73, 0x1, R3, P4 ;  /* 0x0000000149497824 */ /* 0x000fe200020e0603 */
[----:B------:R1:W-:Y:S02]  /*358f0*/  STL [R1+0x173c], R79 ;  /* 0x00173c4f01007387 */ /* 0x0003e40000100800 */
[----:B-1----:R-:W-:Y:S01]  /*35900*/  MOV R6, R78 ;  /* 0x0000004e00067202 */ /* 0x002fe20000000f00 */
[----:B------:R-:W-:Y:S01]  /*35910*/  IMAD.MOV.U32 R7, RZ, RZ, R79 ;  /* 0x000000ffff077224 */ /* 0x000fe200078e004f */
[----:B------:R-:W-:Y:S04]  /*35920*/  STL [R1+0x1768], R70 ;  /* 0x0017684601007387 */ /* 0x000fe80000100800 */
        /* <DEDUP_REMOVED lines=15> */
[--C-:B---3--:R-:W-:Y:S01]  /*35a20*/  IMAD.X R77, R77, 0x1, R3.reuse, P2 ;  /* 0x000000014d4d7824 */ /* 0x108fe200010e0603 */
[----:B--2---:R-:W-:Y:S01]  /*35a30*/  IADD3 R69, P3, R69, R206, RZ ;  /* 0x000000ce45457210 */ /* 0x004fe20007f7e0ff */
[----:B------:R-:W-:Y:S04]  /*35a40*/  STL [R1+0x1770], R76 ;  /* 0x0017704c01007387 */ /* 0x000fe80000100800 */
[----:B------:R-:W-:Y:S01]  /*35a50*/  IMAD.X R75, R75, 0x1, R3, P3 ;  /* 0x000000014b4b7824 */ /* 0x000fe200018e0603 */
[----:B------:R2:W-:Y:S01]  /*35a60*/  STL [R1+0x176c], R77 ;  /* 0x00176c4d01007387 */ /* 0x0005e20000100800 */
[----:B-1----:R-:W-:Y:S01]  /*35a70*/  MOV R6, R76 ;  /* 0x0000004c00067202 */ /* 0x002fe20000000f00 */
[----:B------:R-:W-:Y:S02]  /*35a80*/  IMAD.MOV.U32 R7, RZ, RZ, R77 ;  /* 0x000000ffff077224 */ /* 0x000fe400078e004d */
[----:B------:R-:W-:Y:S04]  /*35a90*/  STL [R1+0x1778], R69 ;  /* 0x0017784501007387 */ /* 0x000fe80000100800 */
[----:B------:R1:W-:Y:S04]  /*35aa0*/  STL [R1+0x1774], R75 ;  /* 0x0017744b01007387 */ /* 0x0003e80000100800 */
[----:B--2---:R-:W2:Y:S01]  /*35ab0*/  LDL.LU R77, [R1+0x17f8] ;  /* 0x0017f800014d7983 */ /* 0x004ea20000300800 */
[----:B------:R-:W-:-:S03]  /*35ac0*/  ISETP.GT.AND P2, PT, R2, 0xe, PT ;  /* 0x0000000e0200780c */ /* 0x000fc60003f44270 */
[----:B------:R-:W3:Y:S04]  /*35ad0*/  LDL.LU R76, [R1+0x17fc] ;  /* 0x0017fc00014c7983 */ /* 0x000ee80000300800 */
[----:B------:R4:W-:Y:S01]  /*35ae0*/  LDGSTS.E [R0+0x5200], [R6.64], P1 ;  /* 0x0520000006007fae */ /* 0x0009e20008921844 */
[----:B------:R-:W-:Y:S01]  /*35af0*/  SEL R5, RZ, 0x4, !P2 ;  /* 0x00000004ff057807 */ /* 0x000fe20005000000 */
[----:B----4-:R-:W-:Y:S02]  /*35b00*/  IMAD.MOV.U32 R6, RZ, RZ, R69 ;  /* 0x000000ffff067224 */ /* 0x010fe400078e0045 */
[----:B------:R-:W-:Y:S02]  /*35b10*/  IMAD.MOV.U32 R7, RZ, RZ, R75 ;  /* 0x000000ffff077224 */ /* 0x000fe400078e004b */
[----:B-1----:R-:W4:Y:S01]  /*35b20*/  LDL.LU R75, [R1+0x1820] ;  /* 0x00182000014b7983 */ /* 0x002f220000300800 */
[----:B------:R-:W-:-:S03]  /*35b30*/  IADD3 R72, P3, R72, R206, RZ ;  /* 0x000000ce48487210 */ /* 0x000fc60007f7e0ff */
[----:B------:R-:W4:Y:S02]  /*35b40*/  LDL.LU R69, [R1+0x1824] ;  /* 0x0018240001457983 */ /* 0x000f240000300800 */
[----:B------:R-:W-:Y:S02]  /*35b50*/  IMAD.X R74, R74, 0x1, R3, P3 ;  /* 0x000000014a4a7824 */ /* 0x000fe400018e0603 */
[----:B------:R1:W-:Y:S01]  /*35b60*/  LDGSTS.E [R0+0x5400], [R6.64], P1 ;  /* 0x0540000006007fae */ /* 0x0003e20008921844 */
[----:B------:R-:W-:Y:S02]  /*35b70*/  SEL R5, R5, RZ, !P0 ;  /* 0x000000ff05057207 */ /* 0x000fe40004000000 */
[----:B------:R-:W-:Y:S01]  /*35b80*/  IADD3 R68, P4, R68, R206, RZ ;  /* 0x000000ce44447210 */ /* 0x000fe20007f9e0ff */
[----:B------:R-:W-:Y:S01]  /*35b90*/  STL [R1+0x1780], R72 ;  /* 0x0017804801007387 */ /* 0x000fe20000100800 */
[----:B-1----:R-:W-:Y:S01]  /*35ba0*/  MOV R6, R72 ;  /* 0x0000004800067202 */ /* 0x002fe20000000f00 */
[----:B------:R-:W-:-:S02]  /*35bb0*/  IMAD.MOV.U32 R7, RZ, RZ, R74 ;  /* 0x000000ffff077224 */ /* 0x000fc400078e004a */
[----:B------:R-:W-:Y:S01]  /*35bc0*/  IMAD.X R71, R71, 0x1, R3, P4 ;  /* 0x0000000147477824 */ /* 0x000fe200020e0603 */
[----:B------:R1:W-:Y:S01]  /*35bd0*/  STL [R1+0x177c], R74 ;  /* 0x00177c4a01007387 */ /* 0x0003e20000100800 */
[----:B------:R-:W-:-:S03]  /*35be0*/  ISETP.NE.U32.AND P2, PT, R5, RZ, PT ;  /* 0x000000ff0500720c */ /* 0x000fc60003f45070 */
[----:B------:R-:W-:Y:S04]  /*35bf0*/  STL [R1+0x17e4], R68 ;  /* 0x0017e44401007387 */ /* 0x000fe80000100800 */
[----:B------:R1:W-:Y:S04]  /*35c00*/  STL [R1+0x17e0], R71 ;  /* 0x0017e04701007387 */ /* 0x0003e80000100800 */
[----:B------:R1:W-:Y:S04]  /*35c10*/  LDGSTS.E [R0+0x5600], [R6.64], P1 ;  /* 0x0560000006007fae */ /* 0x0003e80008921844 */
[----:B-1----:R-:W4:Y:S04]  /*35c20*/  LDL.LU R74, [R1+0x1828] ;  /* 0x00182800014a7983 */ /* 0x002f280000300800 */
[----:B------:R-:W4:Y:S01]  /*35c30*/  LDL.LU R72, [R1+0x182c] ;  /* 0x00182c0001487983 */ /* 0x000f220000300800 */
[----:B------:R-:W-:-:S02]  /*35c40*/  IMAD.MOV.U32 R7, RZ, RZ, R71 ;  /* 0x000000ffff077224 */ /* 0x000fc400078e0047 */
[----:B------:R-:W-:Y:S01]  /*35c50*/  IMAD.MOV.U32 R6, RZ, RZ, R68 ;  /* 0x000000ffff067224 */ /* 0x000fe200078e0044 */
[----:B------:R-:W4:Y:S04]  /*35c60*/  LDL.LU R71, [R1+0x1830] ;  /* 0x0018300001477983 */ /* 0x000f280000300800 */
[----:B------:R-:W4:Y:S04]  /*35c70*/  LDL.LU R68, [R1+0x1834] ;  /* 0x0018340001447983 */ /* 0x000f280000300800 */
[----:B------:R1:W-:Y:S01]  /*35c80*/  LDGSTS.E [R0+0x7000], [R6.64], P2 ;  /* 0x0700000006007fae */ /* 0x0003e20009121844 */
[----:B------:R-:W-:-:S05]  /*35c90*/  IADD3 R78, P1, R78, R206, RZ ;  /* 0x000000ce4e4e7210 */ /* 0x000fca0007f3e0ff */
[----:B------:R-:W-:Y:S01]  /*35ca0*/  IMAD.X R79, R79, 0x1, R3, P1 ;  /* 0x000000014f4f7824 */ /* 0x000fe200008e0603 */
[----:B-1----:R-:W-:-:S03]  /*35cb0*/  MOV R6, R78 ;  /* 0x0000004e00067202 */ /* 0x002fc60000000f00 */
[----:B------:R-:W-:Y:S01]  /*35cc0*/  IMAD.MOV.U32 R7, RZ, RZ, R79 ;  /* 0x000000ffff077224 */ /* 0x000fe200078e004f */
[----:B------:R-:W-:Y:S04]  /*35cd0*/  STL [R1+0x17ec], R78 ;  /* 0x0017ec4e01007387 */ /* 0x000fe80000100800 */
[----:B------:R-:W-:Y:S04]  /*35ce0*/  STL [R1+0x17e8], R79 ;  /* 0x0017e84f01007387 */ /* 0x000fe80000100800 */
[----:B------:R1:W-:Y:S01]  /*35cf0*/  LDGSTS.E [R0+0x7200], [R6.64], P2 ;  /* 0x0720000006007fae */ /* 0x0003e20009121844 */
[----:B------:R-:W-:-:S05]  /*35d00*/  IADD3 R70, P3, R70, R206, RZ ;  /* 0x000000ce46467210 */ /* 0x000fca0007f7e0ff */
[----:B------:R-:W-:Y:S01]  /*35d10*/  IMAD.X R73, R73, 0x1, R3, P3 ;  /* 0x0000000149497824 */ /* 0x000fe200018e0603 */
[----:B------:R-:W-:Y:S01]  /*35d20*/  STL [R1+0x17f4], R70 ;  /* 0x0017f44601007387 */ /* 0x000fe20000100800 */
[----:B-1----:R-:W-:Y:S02]  /*35d30*/  IMAD.MOV.U32 R6, RZ, RZ, R70 ;  /* 0x000000ffff067224 */ /* 0x002fe400078e0046 */
[----:B------:R-:W-:Y:S01]  /*35d40*/  IMAD.MOV.U32 R7, RZ, RZ, R73 ;  /* 0x000000ffff077224 */ /* 0x000fe200078e0049 */
[----:B------:R1:W-:Y:S01]  /*35d50*/  STL [R1+0x17f0], R73 ;  /* 0x0017f04901007387 */ /* 0x0003e20000100800 */
[----:B------:R-:W-:-:S03]  /*35d60*/  ISETP.GT.AND P1, PT, R2, 0x12, PT ;  /* 0x000000120200780c */ /* 0x000fc60003f24270 */
[----:B------:R2:W-:Y:S04]  /*35d70*/  LDGSTS.E [R0+0x7400], [R6.64], P2 ;  /* 0x0740000006007fae */ /* 0x0005e80009121844 */
[----:B-1----:R-:W4:Y:S04]  /*35d80*/  LDL.LU R73, [R1+0x1838] ;  /* 0x0018380001497983 */ /* 0x002f280000300800 */
[----:B------:R-:W4:Y:S04]  /*35d90*/  LDL.LU R70, [R1+0x183c] ;  /* 0x00183c0001467983 */ /* 0x000f280000300800 */
[----:B------:R-:W4:Y:S04]  /*35da0*/  LDL.LU R81, [R1+0x1860] ;  /* 0x0018600001517983 */ /* 0x000f280000300800 */
[----:B------:R-:W4:Y:S01]  /*35db0*/  LDL.LU R80, [R1+0x1864] ;  /* 0x0018640001507983 */ /* 0x000f220000300800 */
[----:B------:R-:W-:-:S04]  /*35dc0*/  SEL R5, RZ, 0x4, !P1 ;  /* 0x00000004ff057807 */ /* 0x000fc80004800000 */
[----:B------:R-:W-:-:S04]  /*35dd0*/  SEL R5, R5, RZ, !P0 ;  /* 0x000000ff05057207 */ /* 0x000fc80004000000 */
[----:B------:R-:W-:Y:S02]  /*35de0*/  ISETP.NE.U32.AND P1, PT, R5, RZ, PT ;  /* 0x000000ff0500720c */ /* 0x000fe40003f25070 */
[----:B---3--:R-:W-:-:S05]  /*35df0*/  IADD3 R76, P3, R76, R206, RZ ;  /* 0x000000ce4c4c7210 */ /* 0x008fca0007f7e0ff */
[----:B--2---:R-:W-:Y:S01]  /*35e00*/  IMAD.X R77, R77, 0x1, R3, P3 ;  /* 0x000000014d4d7824 */ /* 0x004fe200018e0603 */
[----:B------:R-:W-:-:S03]  /*35e10*/  MOV R6, R76 ;  /* 0x0000004c00067202 */ /* 0x000fc60000000f00 */
[----:B------:R-:W-:Y:S01]  /*35e20*/  IMAD.MOV.U32 R7, RZ, RZ, R77 ;  /* 0x000000ffff077224 */ /* 0x000fe200078e004d */
[----:B------:R1:W-:Y:S04]  /*35e30*/  STL [R1+0x17fc], R76 ;  /* 0x0017fc4c01007387 */ /* 0x0003e80000100800 */
[----:B------:R-:W-:Y:S04]  /*35e40*/  STL [R1+0x17f8], R77 ;  /* 0x0017f84d01007387 */ /* 0x000fe80000100800 */
[----:B------:R2:W-:Y:S01]  /*35e50*/  LDGSTS.E [R0+0x7600], [R6.64], P2 ;  /* 0x0760000006007fae */ /* 0x0005e20009121844 */
[----:B----4-:R-:W-:-:S05]  /*35e60*/  IADD3 R69, P4, R69, R206, RZ ;  /* 0x000000ce45457210 */ /* 0x010fca0007f9e0ff */
[----:B------:R-:W-:Y:S01]  /*35e70*/  IMAD.X R75, R75, 0x1, R3, P4 ;  /* 0x000000014b4b7824 */ /* 0x000fe200020e0603 */
[----:B------:R3:W-:Y:S04]  /*35e80*/  STL [R1+0x1824], R69 ;  /* 0x0018244501007387 */ /* 0x0007e80000100800 */
[----:B------:R3:W-:Y:S04]  /*35e90*/  STL [R1+0x1820], R75 ;  /* 0x0018204b01007387 */ /* 0x0007e80000100800 */
[----:B------:R-:W4:Y:S04]  /*35ea0*/  LDL.LU R79, [R1+0x1868] ;  /* 0x00186800014f7983 */ /* 0x000f280000300800 */
[----:B------:R-:W4:Y:S01]  /*35eb0*/  LDL.LU R78, [R1+0x186c] ;  /* 0x00186c00014e7983 */ /* 0x000f220000300800 */
[----:B--2---:R-:W-:-:S03]  /*35ec0*/  IMAD.MOV.U32 R6, RZ, RZ, R69 ;  /* 0x000000ffff067224 */ /* 0x004fc600078e0045 */
[----:B-1----:R-:W2:Y:S04]  /*35ed0*/  LDL.LU R76, [R1+0x1870] ;  /* 0x00187000014c7983 */ /* 0x002ea80000300800 */
[----:B---3--:R-:W3:Y:S01]  /*35ee0*/  LDL.LU R69, [R1+0x1874] ;  /* 0x0018740001457983 */ /* 0x008ee20000300800 */
[----:B------:R-:W-:-:S05]  /*35ef0*/  IMAD.MOV.U32 R7, RZ, RZ, R75 ;  /* 0x000000ffff077224 */ /* 0x000fca00078e004b */
[----:B------:R1:W-:Y:S01]  /*35f00*/  LDGSTS.E [R0+0x9000], [R6.64], P1 ;  /* 0x0900000006007fae */ /* 0x0003e20008921844 */
[----:B------:R-:W-:-:S05]  /*35f10*/  IADD3 R72, P2, R72, R206, RZ ;  /* 0x000000ce48487210 */ /* 0x000fca0007f5e0ff */
[--C-:B------:R-:W-:Y:S01]  /*35f20*/  IMAD.X R74, R74, 0x1, R3.reuse, P2 ;  /* 0x000000014a4a7824 */ /* 0x100fe200010e0603 */
[----:B------:R-:W-:Y:S01]  /*35f30*/  IADD3 R68, P3, R68, R206, RZ ;  /* 0x000000ce44447210 */ /* 0x000fe20007f7e0ff */
[----:B------:R-:W-:Y:S04]  /*35f40*/  STL [R1+0x182c], R72 ;  /* 0x00182c4801007387 */ /* 0x000fe80000100800 */
[----:B------:R-:W-:Y:S01]  /*35f50*/  IMAD.X R71, R71, 0x1, R3, P3 ;  /* 0x0000000147477824 */ /* 0x000fe200018e0603 */
[----:B------:R1:W-:Y:S04]  /*35f60*/  STL [R1+0x1828], R74 ;  /* 0x0018284a01007387 */ /* 0x0003e80000100800 */
[----:B------:R-:W-:Y:S04]  /*35f70*/  STL [R1+0x1834], R68 ;  /* 0x0018344401007387 */ /* 0x000fe80000100800 */
[----:B------:R1:W-:Y:S04]  /*35f80*/  STL [R1+0x1830], R71 ;  /* 0x0018304701007387 */ /* 0x0003e80000100800 */
[----:B------:R-:W2:Y:S04]  /*35f90*/  LDL.LU R77, [R1+0x1878] ;  /* 0x00187800014d7983 */ /* 0x000ea80000300800 */
[----:B------:R-:W2:Y:S01]  /*35fa0*/  LDL.LU R75, [R1+0x187c] ;  /* 0x00187c00014b7983 */ /* 0x000ea20000300800 */
[----:B-1----:R-:W-:Y:S01]  /*35fb0*/  MOV R6, R72 ;  /* 0x0000004800067202 */ /* 0x002fe20000000f00 */
[----:B------:R-:W-:-:S02]  /*35fc0*/  IMAD.MOV.U32 R7, RZ, RZ, R74 ;  /* 0x000000ffff077224 */ /* 0x000fc400078e004a */
[----:B------:R-:W2:Y:S04]  /*35fd0*/  LDL.LU R74, [R1+0x18a0] ;  /* 0x0018a000014a7983 */ /* 0x000ea80000300800 */
[----:B------:R-:W2:Y:S04]  /*35fe0*/  LDL.LU R72, [R1+0x18a4] ;  /* 0x0018a40001487983 */ /* 0x000ea80000300800 */
[----:B------:R1:W-:Y:S02]  /*35ff0*/  LDGSTS.E [R0+0x9200], [R6.64], P1 ;  /* 0x0920000006007fae */ /* 0x0003e40008921844 */
[----:B-1----:R-:W-:-:S02]  /*36000*/  IMAD.MOV.U32 R6, RZ, RZ, R68 ;  /* 0x000000ffff067224 */ /* 0x002fc400078e0044 */
[----:B------:R-:W-:Y:S02]  /*36010*/  IMAD.MOV.U32 R7, RZ, RZ, R71 ;  /* 0x000000ffff077224 */ /* 0x000fe400078e0047 */
[----:B------:R-:W2:Y:S04]  /*36020*/  LDL.LU R71, [R1+0x18ac] ;  /* 0x0018ac0001477983 */ /* 0x000ea80000300800 */
[----:B------:R-:W2:Y:S01]  /*36030*/  LDL.LU R68, [R1+0x18b4] ;  /* 0x0018b40001447983 */ /* 0x000ea20000300800 */
[----:B------:R-:W-:-:S03]  /*36040*/  IADD3 R70, P3, R70, R206, RZ ;  /* 0x000000ce46467210 */ /* 0x000fc60007f7e0ff */
[----:B------:R1:W-:Y:S02]  /*36050*/  LDGSTS.E [R0+0x9400], [R6.64], P1 ;  /* 0x0940000006007fae */ /* 0x0003e40008921844 */
[----:B------:R-:W-:Y:S01]  /*36060*/  IMAD.X R73, R73, 0x1, R3, P3 ;  /* 0x0000000149497824 */ /* 0x000fe200018e0603 */
[----:B------:R-:W-:Y:S01]  /*36070*/  IADD3 R80, P4, R80, R206, RZ ;  /* 0x000000ce50507210 */ /* 0x000fe20007f9e0ff */
[----:B------:R-:W-:Y:S04]  /*36080*/  STL [R1+0x183c], R70 ;  /* 0x00183c4601007387 */ /* 0x000fe80000100800 */
[----:B------:R1:W-:Y:S02]  /*36090*/  STL [R1+0x1838], R73 ;  /* 0x0018384901007387 */ /* 0x0003e40000100800 */
[----:B-1----:R-:W-:-:S02]  /*360a0*/  IMAD.MOV.U32 R7, RZ, RZ, R73 ;  /* 0x000000ffff077224 */ /* 0x002fc400078e0049 */
[----:B------:R-:W-:Y:S01]  /*360b0*/  STL [R1+0x1864], R80 ;  /* 0x0018645001007387 */ /* 0x000fe20000100800 */
[----:B------:R-:W-:-:S03]  /*360c0*/  IMAD.X R81, R81, 0x1, R3, P4 ;  /* 0x0000000151517824 */ /* 0x000fc600020e0603 */
[----:B------:R-:W2:Y:S01]  /*360d0*/  LDL.LU R73, [R1+0x18a8] ;  /* 0x0018a80001497983 */ /* 0x000ea20000300800 */
[----:B------:R-:W-:-:S03]  /*360e0*/  MOV R6, R70 ;  /* 0x0000004600067202 */ /* 0x000fc60000000f00 */
[----:B------:R-:W-:Y:S04]  /*360f0*/  STL [R1+0x1860], R81 ;  /* 0x0018605101007387 */ /* 0x000fe80000100800 */
[----:B------:R-:W2:Y:S01]  /*36100*/  LDL.LU R70, [R1+0x18b0] ;  /* 0x0018b00001467983 */ /* 0x000ea20000300800 */
[----:B------:R-:W-:-:S03]  /*36110*/  ISETP.GT.AND P2, PT, R2, 0x16, PT ;  /* 0x000000160200780c */ /* 0x000fc60003f44270 */
[----:B------:R1:W-:Y:S01]  /*36120*/  LDGSTS.E [R0+0x9600], [R6.64], P1 ;  /* 0x0960000006007fae */ /* 0x0003e20008921844 */
[----:B------:R-:W-:-:S04]  /*36130*/  SEL R5, RZ, 0x4, !P2 ;  /* 0x00000004ff057807 */ /* 0x000fc80005000000 */
[----:B------:R-:W-:-:S04]  /*36140*/  SEL R5, R5, RZ, !P0 ;  /* 0x000000ff05057207 */ /* 0x000fc80004000000 */
[----:B------:R-:W-:Y:S01]  /*36150*/  ISETP.NE.U32.AND P2, PT, R5, RZ, PT ;  /* 0x000000ff0500720c */ /* 0x000fe20003f45070 */
[----:B-1----:R-:W-:Y:S02]  /*36160*/  IMAD.MOV.U32 R6, RZ, RZ, R80 ;  /* 0x000000ffff067224 */ /* 0x002fe400078e0050 */
[----:B------:R-:W-:-:S10]  /*36170*/  IMAD.MOV.U32 R7, RZ, RZ, R81 ;  /* 0x000000ffff077224 */ /* 0x000fd400078e0051 */
[----:B------:R1:W-:Y:S01]  /*36180*/  LDGSTS.E [R0+0xb000], [R6.64], P2 ;  /* 0x0b00000006007fae */ /* 0x0003e20009121844 */
[----:B------:R-:W-:Y:S01]  /*36190*/  IMAD.MOV.U32 R184, RZ, RZ, R4 ;  /* 0x000000ffffb87224 */ /* 0x000fe200078e0004 */
[----:B----4-:R-:W-:-:S05]  /*361a0*/  IADD3 R78, P1, R78, R206, RZ ;  /* 0x000000ce4e4e7210 */ /* 0x010fca0007f3e0ff */
[----:B------:R-:W-:Y:S01]  /*361b0*/  IMAD.X R79, R79, 0x1, R3, P1 ;  /* 0x000000014f4f7824 */ /* 0x000fe200008e0603 */
[----:B---3--:R-:W-:-:S03]  /*361c0*/  IADD3 R69, P3, R69, R206, RZ ;  /* 0x000000ce45457210 */ /* 0x008fc60007f7e0ff */
[----:B-1----:R-:W-:Y:S01]  /*361d0*/  IMAD.MOV.U32 R7, RZ, RZ, R79 ;  /* 0x000000ffff077224 */ /* 0x002fe200078e004f */
[----:B------:R-:W-:Y:S01]  /*361e0*/  MOV R6, R78 ;  /* 0x0000004e00067202 */ /* 0x000fe20000000f00 */
[----:B--2---:R-:W-:Y:S01]  /*361f0*/  IMAD.X R76, R76, 0x1, R3, P3 ;  /* 0x000000014c4c7824 */ /* 0x004fe200018e0603 */
[----:B------:R-:W-:Y:S04]  /*36200*/  STL [R1+0x186c], R78 ;  /* 0x00186c4e01007387 */ /* 0x000fe80000100800 */
[----:B------:R1:W-:Y:S04]  /*36210*/  LDGSTS.E [R0+0xb200], [R6.64], P2 ;  /* 0x0b20000006007fae */ /* 0x0003e80009121844 */
[----:B------:R-:W-:Y:S04]  /*36220*/  STL [R1+0x1868], R79 ;  /* 0x0018684f01007387 */ /* 0x000fe80000100800 */
[----:B------:R-:W-:Y:S01]  /*36230*/  STL [R1+0x1874], R69 ;  /* 0x0018744501007387 */ /* 0x000fe20000100800 */
[----:B-1----:R-:W-:-:S02]  /*36240*/  IMAD.MOV.U32 R6, RZ, RZ, R69 ;  /* 0x000000ffff067224 */ /* 0x002fc400078e0045 */
[----:B------:R-:W-:Y:S01]  /*36250*/  IMAD.MOV.U32 R7, RZ, RZ, R76 ;  /* 0x000000ffff077224 */ /* 0x000fe200078e004c */
[----:B------:R1:W-:Y:S04]  /*36260*/  STL [R1+0x1870], R76 ;  /* 0x0018704c01007387 */ /* 0x0003e80000100800 */
[----:B------:R2:W-:Y:S04]  /*36270*/  LDGSTS.E [R0+0xb400], [R6.64], P2 ;  /* 0x0b40000006007fae */ /* 0x0005e80009121844 */
[----:B-1----:R-:W3:Y:S04]  /*36280*/  LDL.LU R76, [R1+0x18b8] ;  /* 0x0018b800014c7983 */ /* 0x002ee80000300800 */
[----:B------:R-:W4:Y:S01]  /*36290*/  LDL.LU R69, [R1+0x18bc] ;  /* 0x0018bc0001457983 */ /* 0x000f220000300800 */
[----:B------:R-:W-:-:S05]  /*362a0*/  IADD3 R75, P3, R75, R206, RZ ;  /* 0x000000ce4b4b7210 */ /* 0x000fca0007f7e0ff */
[----:B------:R-:W-:Y:S01]  /*362b0*/  IMAD.X R77, R77, 0x1, R3, P3 ;  /* 0x000000014d4d7824 */ /* 0x000fe200018e0603 */
[----:B--2---:R-:W-:-:S03]  /*362c0*/  MOV R6, R75 ;  /* 0x0000004b00067202 */ /* 0x004fc60000000f00 */
[----:B------:R-:W-:Y:S01]  /*362d0*/  IMAD.MOV.U32 R7, RZ, RZ, R77 ;  /* 0x000000ffff077224 */ /* 0x000fe200078e004d */
[----:B------:R-:W-:-:S04]  /*362e0*/  IADD3 R72, P4, R72, R206, RZ ;  /* 0x000000ce48487210 */ /* 0x000fc80007f9e0ff */
[----:B------:R1:W-:Y:S01]  /*362f0*/  LDGSTS.E [R0+0xb600], [R6.64], P2 ;  /* 0x0b60000006007fae */ /* 0x0003e20009121844 */
[----:B------:R-:W-:Y:S01]  /*36300*/  IMAD.X R74, R74, 0x1, R3, P4 ;  /* 0x000000014a4a7824 */ /* 0x000fe200020e0603 */
[----:B------:R-:W-:Y:S02]  /*36310*/  ISETP.GT.AND P1, PT, R2, 0x1a, PT ;  /* 0x0000001a0200780c */ /* 0x000fe40003f24270 */
[----:B------:R2:W-:Y:S04]  /*36320*/  STL [R1+0x187c], R75 ;  /* 0x00187c4b01007387 */ /* 0x0005e80000100800 */
[----:B------:R-:W-:Y:S01]  /*36330*/  STL [R1+0x1878], R77 ;  /* 0x0018784d01007387 */ /* 0x000fe20000100800 */
[----:B------:R-:W-:-:S03]  /*36340*/  IADD3 R71, P2, R71, R206, RZ ;  /* 0x000000ce47477210 */ /* 0x000fc60007f5e0ff */
[----:B------:R2:W-:Y:S01]  /*36350*/  STL [R1+0x18a4], R72 ;  /* 0x0018a44801007387 */ /* 0x0005e20000100800 */
[----:B-1----:R-:W-:Y:S01]  /*36360*/  IMAD.MOV.U32 R6, RZ, RZ, R72 ;  /* 0x000000ffff067224 */ /* 0x002fe200078e0048 */
[----:B------:R-:W-:Y:S02]  /*36370*/  IADD3 R68, P3, R68, R206, RZ ;  /* 0x000000ce44447210 */ /* 0x000fe40007f7e0ff */
[----:B------:R1:W-:Y:S01]  /*36380*/  STL [R1+0x18a0], R74 ;  /* 0x0018a04a01007387 */ /* 0x0003e20000100800 */
[----:B------:R-:W-:-:S03]  /*36390*/  SEL R5, RZ, 0x4, !P1 ;  /* 0x00000004ff057807 */ /* 0x000fc60004800000 */
[----:B--2---:R-:W2:Y:S04]  /*363a0*/  LDL.LU R75, [R1+0x18d0] ;  /* 0x0018d000014b7983 */ /* 0x004ea80000300800 */
[----:B------:R-:W2:Y:S04]  /*363b0*/  LDL.LU R72, [R1+0x18d8] ;  /* 0x0018d80001487983 */ /* 0x000ea80000300800 */
[----:B------:R1:W-:Y:S01]  /*363c0*/  STL [R1+0x18ac], R71 ;  /* 0x0018ac4701007387 */ /* 0x0003e20000100800 */
[----:B------:R-:W-:Y:S01]  /*363d0*/  SEL R5, R5, RZ, !P0 ;  /* 0x000000ff05057207 */ /* 0x000fe20004000000 */
[----:B------:R-:W-:-:S05]  /*363e0*/  IMAD.X R73, R73, 0x1, R3, P2 ;  /* 0x0000000149497824 */ /* 0x000fca00010e0603 */
[----:B------:R-:W-:Y:S01]  /*363f0*/  STL [R1+0x18a8], R73 ;  /* 0x0018a84901007387 */ /* 0x000fe20000100800 */
[----:B------:R-:W-:-:S03]  /*36400*/  IMAD.X R70, R70, 0x1, R3, P3 ;  /* 0x0000000146467824 */ /* 0x000fc600018e0603 */
[----:B------:R1:W-:Y:S04]  /*36410*/  STL [R1+0x18b4], R68 ;  /* 0x0018b44401007387 */ /* 0x0003e80000100800 */
[----:B------:R-:W2:Y:S01]  /*36420*/  LDL.LU R77, [R1+0x18cc] ;  /* 0x0018cc00014d7983 */ /* 0x000ea20000300800 */
[----:B------:R-:W-:Y:S01]  /*36430*/  ISETP.NE.U32.AND P1, PT, R5, RZ, PT ;  /* 0x000000ff0500720c */ /* 0x000fe20003f25070 */
[----:B------:R-:W-:Y:S02]  /*36440*/  IMAD.MOV.U32 R7, RZ, RZ, R74 ;  /* 0x000000ffff077224 */ /* 0x000fe400078e004a */
[----:B------:R1:W-:Y:S04]  /*36450*/  STL [R1+0x18b0], R70 ;  /* 0x0018b04601007387 */ /* 0x0003e80000100800 */
[----:B-1----:R-:W2:Y:S06]  /*36460*/  LDL.LU R74, [R1+0x18d4] ;  /* 0x0018d400014a7983 */ /* 0x002eac0000300800 */
[----:B------:R1:W-:Y:S02]  /*36470*/  LDGSTS.E [R0+0xd000], [R6.64], P1 ;  /* 0x0d00000006007fae */ /* 0x0003e40008921844 */
[----:B-1----:R-:W-:Y:S01]  /*36480*/  MOV R6, R71 ;  /* 0x0000004700067202 */ /* 0x002fe20000000f00 */
[----:B------:R-:W-:Y:S01]  /*36490*/  IMAD.MOV.U32 R7, RZ, RZ, R73 ;  /* 0x000000ffff077224 */ /* 0x000fe200078e0049 */
[----:B------:R-:W2:Y:S04]  /*364a0*/  LDL.LU R71, [R1+0x18e0] ;  /* 0x0018e00001477983 */ /* 0x000ea80000300800 */
[----:B------:R1:W-:Y:S02]  /*364b0*/  LDGSTS.E [R0+0xd200], [R6.64], P1 ;  /* 0x0d20000006007fae */ /* 0x0003e40008921844 */
[----:B-1----:R-:W-:-:S02]  /*364c0*/  IMAD.MOV.U32 R6, RZ, RZ, R68 ;  /* 0x000000ffff067224 */ /* 0x002fc400078e0044 */
[----:B------:R-:W2:Y:S01]  /*364d0*/  LDL.LU R68, [R1+0x18e8] ;  /* 0x0018e80001447983 */ /* 0x000ea20000300800 */
[----:B------:R-:W-:-:S03]  /*364e0*/  IMAD.MOV.U32 R7, RZ, RZ, R70 ;  /* 0x000000ffff077224 */ /* 0x000fc600078e0046 */
[----:B------:R-:W2:Y:S04]  /*364f0*/  LDL.LU R4, [R1+0x1c7c] ;  /* 0x001c7c0001047983 */ /* 0x000ea80000300800 */
[----:B------:R-:W2:Y:S04]  /*36500*/  LDL.LU R73, [R1+0x18dc] ;  /* 0x0018dc0001497983 */ /* 0x000ea80000300800 */
[----:B------:R-:W2:Y:S01]  /*36510*/  LDL.LU R70, [R1+0x18e4] ;  /* 0x0018e40001467983 */ /* 0x000ea20000300800 */
[----:B------:R-:W-:-:S03]  /*36520*/  ISETP.GT.AND P2, PT, R2, 0x1e, PT ;  /* 0x0000001e0200780c */ /* 0x000fc60003f44270 */
[----:B------:R1:W-:Y:S01]  /*36530*/  LDGSTS.E [R0+0xd400], [R6.64], P1 ;  /* 0x0d40000006007fae */ /* 0x0003e20008921844 */
[----:B------:R-:W-:-:S04]  /*36540*/  SEL R5, RZ, 0x4, !P2 ;  /* 0x00000004ff057807 */ /* 0x000fc80005000000 */
[----:B------:R-:W-:-:S04]  /*36550*/  SEL R5, R5, RZ, !P0 ;  /* 0x000000ff05057207 */ /* 0x000fc80004000000 */
[----:B------:R-:W-:Y:S02]  /*36560*/  ISETP.NE.U32.AND P2, PT, R5, RZ, PT ;  /* 0x000000ff0500720c */ /* 0x000fe40003f45070 */
[----:B----4-:R-:W-:-:S05]  /*36570*/  IADD3 R69, P3, R69, R206, RZ ;  /* 0x000000ce45457210 */ /* 0x010fca0007f7e0ff */
[----:B---3--:R-:W-:Y:S02]  /*36580*/  IMAD.X R76, R76, 0x1, R3, P3 ;  /* 0x000000014c4c7824 */ /* 0x008fe400018e0603 */
[----:B-1----:R-:W-:Y:S02]  /*36590*/  IMAD.MOV.U32 R6, RZ, RZ, R69 ;  /* 0x000000ffff067224 */ /* 0x002fe400078e0045 */
[----:B------:R-:W-:Y:S01]  /*365a0*/  IMAD.MOV.U32 R7, RZ, RZ, R76 ;  /* 0x000000ffff077224 */ /* 0x000fe200078e004c */
[----:B------:R-:W-:Y:S04]  /*365b0*/  STL [R1+0x18bc], R69 ;  /* 0x0018bc4501007387 */ /* 0x000fe80000100800 */
[----:B------:R1:W-:Y:S04]  /*365c0*/  LDGSTS.E [R0+0xd600], [R6.64], P1 ;  /* 0x0d60000006007fae */ /* 0x0003e80008921844 */
[----:B------:R3:W-:Y:S04]  /*365d0*/  STL [R1+0x18b8], R76 ;  /* 0x0018b84c01007387 */ /* 0x0007e80000100800 */
[----:B------:R-:W4:Y:S04]  /*365e0*/  LDL.LU R78, [R1+0x1704] ;  /* 0x00170400014e7983 */ /* 0x000f280000300800 */
[----:B---3--:R-:W3:Y:S04]  /*365f0*/  LDL.LU R76, [R1+0x1708] ;  /* 0x00170800014c7983 */ /* 0x008ee80000300800 */
[----:B------:R-:W4:Y:S01]  /*36600*/  LDL.LU R69, [R1+0x1710] ;  /* 0x0017100001457983 */ /* 0x000f220000300800 */
[----:B--2---:R-:W-:-:S02]  /*36610*/  IADD3 R75, P1, R75, R206, RZ ;  /* 0x000000ce4b4b7210 */ /* 0x004fc40007f3e0ff */
[----:B------:R-:W-:-:S03]  /*36620*/  IADD3 R72, P3, R72, R206, RZ ;  /* 0x000000ce48487210 */ /* 0x000fc60007f7e0ff */
[----:B-1----:R-:W-:Y:S01]  /*36630*/  IMAD.MOV.U32 R6, RZ, RZ, R75 ;  /* 0x000000ffff067224 */ /* 0x002fe200078e004b */
[----:B------:R-:W-:Y:S01]  /*36640*/  STL [R1+0x18d0], R75 ;  /* 0x0018d04b01007387 */ /* 0x000fe20000100800 */
[----:B------:R-:W-:-:S05]  /*36650*/  IMAD.X R77, R77, 0x1, R3, P1 ;  /* 0x000000014d4d7824 */ /* 0x000fca00008e0603 */
[----:B------:R-:W-:Y:S01]  /*36660*/  MOV R7, R77 ;  /* 0x0000004d00077202 */ /* 0x000fe20000000f00 */
[----:B------:R-:W-:Y:S01]  /*36670*/  IMAD.X R74, R74, 0x1, R3, P3 ;  /* 0x000000014a4a7824 */ /* 0x000fe200018e0603 */
[----:B------:R-:W-:Y:S04]  /*36680*/  STL [R1+0x18cc], R77 ;  /* 0x0018cc4d01007387 */ /* 0x000fe80000100800 */
[----:B------:R-:W-:Y:S04]  /*36690*/  STL [R1+0x18d8], R72 ;  /* 0x0018d84801007387 */ /* 0x000fe80000100800 */
[----:B------:R1:W-:Y:S04]  /*366a0*/  LDGSTS.E [R0+0xf000], [R6.64], P2 ;  /* 0x0f00000006007fae */ /* 0x0003e80009121844 */
[----:B------:R2:W-:Y:S01]  /*366b0*/  STL [R1+0x18d4], R74 ;  /* 0x0018d44a01007387 */ /* 0x0005e20000100800 */
[----:B-1----:R-:W-:-:S03]  /*366c0*/  IMAD.MOV.U32 R7, RZ, RZ, R74 ;  /* 0x000000ffff077224 */ /* 0x002fc600078e004a */
[----:B--2---:R-:W2:Y:S01]  /*366d0*/  LDL.LU R74, [R1+0x170c] ;  /* 0x00170c00014a7983 */ /* 0x004ea20000300800 */
[-C--:B------:R-:W-:Y:S01]  /*366e0*/  IADD3 R71, P1, R71, R206.reuse, RZ ;  /* 0x000000ce47477210 */ /* 0x080fe20007f3e0ff */
[----:B------:R-:W-:Y:S02]  /*366f0*/  IMAD.MOV.U32 R6, RZ, RZ, R72 ;  /* 0x000000ffff067224 */ /* 0x000fe400078e0048 */
[----:B------:R-:W2:Y:S04]  /*36700*/  LDL.LU R72, [R1+0x1714] ;  /* 0x0017140001487983 */ /* 0x000ea80000300800 */
[----:B------:R-:W2:Y:S01]  /*36710*/  LDL.LU R5, [R1+0x1718] ;  /* 0x0017180001057983 */ /* 0x000ea20000300800 */
[----:B------:R-:W-:-:S03]  /*36720*/  IADD3 R68, P3, R68, R206, RZ ;  /* 0x000000ce44447210 */ /* 0x000fc60007f7e0ff */
[----:B------:R-:W-:Y:S04]  /*36730*/  STL [R1+0x18e0], R71 ;  /* 0x0018e04701007387 */ /* 0x000fe80000100800 */
[----:B------:R1:W-:Y:S01]  /*36740*/  LDGSTS.E [R0+0xf200], [R6.64], P2 ;  /* 0x0f20000006007fae */ /* 0x0003e20009121844 */
[--C-:B------:R-:W-:Y:S02]  /*36750*/  IMAD.X R73, R73, 0x1, R3.reuse, P1 ;  /* 0x0000000149497824 */ /* 0x100fe400008e0603 */
[----:B------:R-:W-:-:S03]  /*36760*/  IMAD.X R70, R70, 0x1, R3, P3 ;  /* 0x0000000146467824 */ /* 0x000fc600018e0603 */
[----:B------:R1:W-:Y:S04]  /*36770*/  STL [R1+0x18dc], R73 ;  /* 0x0018dc4901007387 */ /* 0x0003e80000100800 */
[----:B------:R-:W-:Y:S01]  /*36780*/  STL [R1+0x18e8], R68 ;  /* 0x0018e84401007387 */ /* 0x000fe20000100800 */
[----:B-1----:R-:W-:-:S03]  /*36790*/  MOV R7, R73 ;  /* 0x0000004900077202 */ /* 0x002fc60000000f00 */
[----:B------:R1:W-:Y:S04]  /*367a0*/  STL [R1+0x18e4], R70 ;  /* 0x0018e44601007387 */ /* 0x0003e80000100800 */
[----:B------:R-:W2:Y:S04]  /*367b0*/  LDL.LU R75, [R1+0x171c] ;  /* 0x00171c00014b7983 */ /* 0x000ea80000300800 */
[----:B------:R-:W2:Y:S01]  /*367c0*/  LDL.LU R73, [R1+0x1720] ;  /* 0x0017200001497983 */ /* 0x000ea20000300800 */
[----:B------:R-:W-:Y:S01]  /*367d0*/  IMAD.MOV.U32 R185, RZ, RZ, R145 ;  /* 0x000000ffffb97224 */ /* 0x000fe200078e0091 */
[----:B------:R-:W-:Y:S01]  /*367e0*/  MOV R186, R144 ;  /* 0x0000009000ba7202 */ /* 0x000fe20000000f00 */
[----:B------:R-:W-:-:S07]  /*367f0*/  IMAD.MOV.U32 R187, RZ, RZ, R141 ;  /* 0x000000ffffbb7224 */ /* 0x000fce00078e008d */
[----:B------:R-:W-:Y:S01]  /*36800*/  HMMA.1688.F32.TF32 R80, R160, R146, R184 ;  /* 0x00000092a050723c */ /* 0x000fe200000810b8 */
[----:B------:R-:W-:Y:S01]  /*36810*/  IMAD.MOV.U32 R180, RZ, RZ, R140 ;  /* 0x000000ffffb47224 */ /* 0x000fe200078e008c */
[----:B------:R-:W-:Y:S01]  /*36820*/  MOV R181, R137 ;  /* 0x0000008900b57202 */ /* 0x000fe20000000f00 */
[----:B------:R-:W-:Y:S02]  /*36830*/  IMAD.MOV.U32 R182, RZ, RZ, R136 ;  /* 0x000000ffffb67224 */ /* 0x000fe400078e0088 */
[----:B------:R-:W-:Y:S02]  /*36840*/  IMAD.MOV.U32 R183, RZ, RZ, R132 ;  /* 0x000000ffffb77224 */ /* 0x000fe400078e0084 */
[----:B------:R-:W-:Y:S01]  /*36850*/  IMAD.MOV.U32 R6, RZ, RZ, R71 ;  /* 0x000000ffff067224 */ /* 0x000fe200078e0047 */
[----:B------:R-:W-:-:S04]  /*36860*/  ISETP.GT.AND P1, PT, R2, 0x3, PT ;  /* 0x000000030200780c */ /* 0x000fc80003f24270 */
[----:B------:R1:W-:Y:S11]  /*36870*/  LDGSTS.E [R0+0xf400], [R6.64], P2 ;  /* 0x0f40000006007fae */ /* 0x0003f60009121844 */
[----:B------:R-:W-:Y:S04]  /*36880*/  STL.64 [R1+0x860], R80 ;  /* 0x0008605001007387 */ /* 0x000fe80000100a00 */
[----:B------:R1:W-:Y:S02]  /*36890*/  STL.64 [R1+0x868], R82 ;  /* 0x0008685201007387 */ /* 0x0003e40000100a00 */
[----:B-1----:R-:W-:-:S02]  /*368a0*/  IMAD.MOV.U32 R6, RZ, RZ, R68 ;  /* 0x000000ffff067224 */ /* 0x002fc400078e0044 */
[----:B------:R-:W-:Y:S02]  /*368b0*/  IMAD.MOV.U32 R7, RZ, RZ, R70 ;  /* 0x000000ffff077224 */ /* 0x000fe400078e0046 */
[----:B------:R-:W-:Y:S01]  /*368c0*/  IMAD.SHL.U32 R133, R133, 0x4, RZ ;  /* 0x0000000485857824 */ /* 0x000fe200078e00ff */
[----:B------:R-:W2:Y:S04]  /*368d0*/  LDL.LU R70, [R1+0x1748] ;  /* 0x0017480001467983 */ /* 0x000ea80000300800 */
[----:B------:R1:W-:Y:S01]  /*368e0*/  LDGSTS.E [R0+0xf600], [R6.64], P2 ;  /* 0x0f60000006007fae */ /* 0x0003e20009121844 */
[----:B------:R-:W-:Y:S01]  /*368f0*/  HMMA.1688.F32.TF32 R80, R160, R150, R180 ;  /* 0x00000096a050723c */ /* 0x000fe200000810b4 */
[----:B------:R-:W-:Y:S02]  /*36900*/  LOP3.LUT R68, R133, 0x60, RZ, 0x3c, !PT ;  /* 0x0000006085447812 */ /* 0x000fe400078e3cff */
[----:B------:R-:W2:Y:S04]  /*36910*/  LDL.LU R71, [R1+0x1750] ;  /* 0x0017500001477983 */ /* 0x000ea80000300800 */
[----:B------:R-:W2:Y:S01]  /*36920*/  LDL.LU R77, [R1+0x1744] ;  /* 0x00174400014d7983 */ /* 0x000ea20000300800 */
[----:B-1----:R-:W-:-:S04]  /*36930*/  SEL R0, RZ, 0x4, !P1 ;  /* 0x00000004ff007807 */ /* 0x002fc80004800000 */
[----:B------:R-:W-:-:S04]  /*36940*/  SEL R0, R0, RZ, !P0 ;  /* 0x000000ff00007207 */ /* 0x000fc80004000000 */
[----:B------:R-:W-:Y:S01]  /*36950*/  ISETP.NE.U32.AND P1, PT, R0, RZ, PT ;  /* 0x000000ff0000720c */ /* 0x000fe20003f25070 */
[----:B------:R-:W-:-:S06]  /*36960*/  IMAD R0, R93, 0x10000, R68 ;  /* 0x000100005d007824 */ /* 0x000fcc00078e0244 */
[----:B------:R-:W-:Y:S04]  /*36970*/  STL.64 [R1+0x840], R80 ;  /* 0x0008405001007387 */ /* 0x000fe80000100a00 */
[----:B------:R-:W-:Y:S01]  /*36980*/  STL.64 [R1+0x848], R82 ;  /* 0x0008485201007387 */ /* 0x000fe20000100a00 */
[----:B---3--:R-:W-:-:S05]  /*36990*/  IADD3 R76, P2, R76, R206, RZ ;  /* 0x000000ce4c4c7210 */ /* 0x008fca0007f5e0ff */
[----:B----4-:R-:W-:Y:S01]  /*369a0*/  IMAD.X R78, R78, 0x1, R3, P2 ;  /* 0x000000014e4e7824 */ /* 0x010fe200010e0603 */
[----:B------:R-:W-:Y:S01]  /*369b0*/  IADD3 R69, P2, R69, R206, RZ ;  /* 0x000000ce45457210 */ /* 0x000fe20007f5e0ff */
[----:B------:R1:W-:Y:S01]  /*369c0*/  STL [R1+0x1708], R76 ;  /* 0x0017084c01007387 */ /* 0x0003e20000100800 */
[----:B------:R-:W-:Y:S01]  /*369d0*/  MOV R6, R76 ;  /* 0x0000004c00067202 */ /* 0x000fe20000000f00 */
[----:B------:R-:W-:Y:S02]  /*369e0*/  IMAD.MOV.U32 R7, RZ, RZ, R78 ;  /* 0x000000ffff077224 */ /* 0x000fe400078e004e */
[----:B------:R-:W3:Y:S04]  /*369f0*/  LDL.LU R68, [R1+0x1758] ;  /* 0x0017580001447983 */ /* 0x000ee80000300800 */
[----:B------:R-:W-:Y:S04]  /*36a00*/  STL [R1+0x1704], R78 ;  /* 0x0017044e01007387 */ /* 0x000fe80000100800 */
[----:B-1----:R-:W4:Y:S04]  /*36a10*/  LDL.LU R76, [R1+0x174c] ;  /* 0x00174c00014c7983 */ /* 0x002f280000300800 */
[----:B------:R1:W-:Y:S04]  /*36a20*/  LDGSTS.E [R0+0x1800], [R6.64], P1 ;  /* 0x0180000006007fae */ /* 0x0003e80008921844 */
[----:B------:R2:W-:Y:S01]  /*36a30*/  STL [R1+0x1710], R69 ;  /* 0x0017104501007387 */ /* 0x0005e20000100800 */
[----:B-1----:R-:W-:-:S02]  /*36a40*/  IMAD.MOV.U32 R6, RZ, RZ, R69 ;  /* 0x000000ffff067224 */ /* 0x002fc400078e0045 */
[----:B--2---:R-:W-:-:S05]  /*36a50*/  IMAD.X R74, R74, 0x1, R3, P2 ;  /* 0x000000014a4a7824 */ /* 0x004fca00010e0603 */
[----:B------:R1:W-:Y:S04]  /*36a60*/  STL [R1+0x170c], R74 ;  /* 0x00170c4a01007387 */ /* 0x0003e80000100800 */
[----:B------:R-:W2:Y:S01]  /*36a70*/  LDL.LU R69, [R1+0x1754] ;  /* 0x0017540001457983 */ /* 0x000ea20000300800 */
[----:B------:R-:W-:Y:S01]  /*36a80*/  IADD3 R5, P2, R5, R206, RZ ;  /* 0x000000ce05057210 */ /* 0x000fe20007f5e0ff */
[----:B------:R-:W-:-:S04]  /*36a90*/  IMAD.MOV.U32 R7, RZ, RZ, R74 ;  /* 0x000000ffff077224 */ /* 0x000fc800078e004a */
[----:B------:R-:W-:Y:S01]  /*36aa0*/  IMAD.X R72, R72, 0x1, R3, P2 ;  /* 0x0000000148487824 */ /* 0x000fe200010e0603 */
[----:B------:R1:W-:Y:S04]  /*36ab0*/  LDGSTS.E [R0+0x1a00], [R6.64], P1 ;  /* 0x01a0000006007fae */ /* 0x0003e80008921844 */
[----:B------:R-:W-:Y:S04]  /*36ac0*/  STL [R1+0x1718], R5 ;  /* 0x0017180501007387 */ /* 0x000fe80000100800 */
[----:B------:R1:W-:Y:S02]  /*36ad0*/  STL [R1+0x1714], R72 ;  /* 0x0017144801007387 */ /* 0x0003e40000100800 */
[----:B-1----:R-:W-:Y:S01]  /*36ae0*/  MOV R6, R5 ;  /* 0x0000000500067202 */ /* 0x002fe20000000f00 */
[----:B------:R-:W-:Y:S01]  /*36af0*/  IMAD.MOV.U32 R7, RZ, RZ, R72 ;  /* 0x000000ffff077224 */ /* 0x000fe200078e0048 */
[----:B------:R-:W2:Y:S04]  /*36b00*/  LDL.LU R74, [R1+0x1760] ;  /* 0x00176000014a7983 */ /* 0x000ea80000300800 */
[----:B------:R-:W2:Y:S04]  /*36b10*/  LDL.LU R72, [R1+0x1788] ;  /* 0x0017880001487983 */ /* 0x000ea80000300800 */
        /* <DEDUP_REMOVED lines=9> */
[----:B-1----:R-:W2:Y:S04]  /*36bb0*/  LDL.LU R75, [R1+0x175c] ;  /* 0x00175c00014b7983 */ /* 0x002ea80000300800 */
[----:B------:R-:W2:Y:S01]  /*36bc0*/  LDL.LU R73, [R1+0x1784] ;  /* 0x0017840001497983 */ /* 0x000ea20000300800 */
[----:B------:R-:W-:-:S04]  /*36bd0*/  SEL R5, RZ, 0x4, !P2 ;  /* 0x00000004ff057807 */ /* 0x000fc80005000000 */
[----:B------:R-:W-:-:S04]  /*36be0*/  SEL R5, R5, RZ, !P0 ;  /* 0x000000ff05057207 */ /* 0x000fc80004000000 */
[----:B------:R-:W-:Y:S02]  /*36bf0*/  ISETP.NE.U32.AND P2, PT, R5, RZ, PT ;  /* 0x000000ff0500720c */ /* 0x000fe40003f45070 */
[----:B------:R-:W-:-:S04]  /*36c00*/  IADD3 R70, P3, R70, R206, RZ ;  /* 0x000000ce46467210 */ /* 0x000fc80007f7e0ff */
[----:B------:R-:W-:Y:S02]  /*36c10*/  MOV R6, R70 ;  /* 0x0000004600067202 */ /* 0x000fe40000000f00 */
[----:B------:R-:W-:Y:S01]  /*36c20*/  IADD3 R71, P1, R71, R206, RZ ;  /* 0x000000ce47477210 */ /* 0x000fe20007f3e0ff */
[----:B------:R-:W-:Y:S01]  /*36c30*/  IMAD.X R77, R77, 0x1, R3, P3 ;  /* 0x000000014d4d7824 */ /* 0x000fe200018e0603 */
[----:B------:R1:W-:Y:S03]  /*36c40*/  STL [R1+0x1748], R70 ;  /* 0x0017484601007387 */ /* 0x0003e60000100800 */
[----:B------:R-:W-:Y:S01]  /*36c50*/  IMAD.MOV.U32 R7, RZ, RZ, R77 ;  /* 0x000000ffff077224 */ /* 0x000fe200078e004d */
[----:B------:R-:W-:Y:S04]  /*36c60*/  STL [R1+0x1744], R77 ;  /* 0x0017444d01007387 */ /* 0x000fe80000100800 */
[----:B------:R-:W2:Y:S04]  /*36c70*/  LDL.LU R80, [R1+0x1790] ;  /* 0x0017900001507983 */ /* 0x000ea80000300800 */
[----:B-1----:R-:W2:Y:S04]  /*36c80*/  LDL.LU R70, [R1+0x17d4] ;  /* 0x0017d40001467983 */ /* 0x002ea80000300800 */
[----:B------:R1:W-:Y:S04]  /*36c90*/  STL [R1+0x1750], R71 ;  /* 0x0017504701007387 */ /* 0x0003e80000100800 */
[----:B------:R1:W-:Y:S02]  /*36ca0*/  LDGSTS.E [R0+0x3800], [R6.64], P2 ;  /* 0x0380000006007fae */ /* 0x0003e40009121844 */
[----:B-1----:R-:W-:-:S02]  /*36cb0*/  IMAD.MOV.U32 R6, RZ, RZ, R71 ;  /* 0x000000ffff067224 */ /* 0x002fc400078e0047 */
[----:B----4-:R-:W-:Y:S01]  /*36cc0*/  IMAD.X R76, R76, 0x1, R3, P1 ;  /* 0x000000014c4c7824 */ /* 0x010fe200008e0603 */
[----:B---3--:R-:W-:-:S03]  /*36cd0*/  IADD3 R68, P1, R68, R206, RZ ;  /* 0x000000ce44447210 */ /* 0x008fc60007f3e0ff */
[----:B------:R-:W-:Y:S01]  /*36ce0*/  IMAD.MOV.U32 R7, RZ, RZ, R76 ;  /* 0x000000ffff077224 */ /* 0x000fe200078e004c */
[----:B------:R-:W-:Y:S04]  /*36cf0*/  STL [R1+0x174c], R76 ;  /* 0x00174c4c01007387 */ /* 0x000fe80000100800 */
[----:B------:R-:W3:Y:S04]  /*36d00*/  LDL.LU R81, [R1+0x178c] ;  /* 0x00178c0001517983 */ /* 0x000ee80000300800 */
[----:B------:R-:W4:Y:S04]  /*36d10*/  LDL.LU R71, [R1+0x1794] ;  /* 0x0017940001477983 */ /* 0x000f280000300800 */
[----:B------:R-:W-:Y:S04]  /*36d20*/  STL [R1+0x1758], R68 ;  /* 0x0017584401007387 */ /* 0x000fe80000100800 */
[----:B------:R1:W-:Y:S02]  /*36d30*/  LDGSTS.E [R0+0x3a00], [R6.64], P2 ;  /* 0x03a0000006007fae */ /* 0x0003e40009121844 */
[----:B-1----:R-:W-:Y:S01]  /*36d40*/  MOV R6, R68 ;  /* 0x0000004400067202 */ /* 0x002fe20000000f00 */
[----:B--2---:R-:W-:-:S04]  /*36d50*/  IMAD.X R69, R69, 0x1, R3, P1 ;  /* 0x0000000145457824 */ /* 0x004fc800008e0603 */
[----:B------:R-:W-:Y:S01]  /*36d60*/  IMAD.MOV.U32 R7, RZ, RZ, R69 ;  /* 0x000000ffff077224 */ /* 0x000fe200078e0045 */
[----:B------:R1:W-:Y:S04]  /*36d70*/  STL [R1+0x1754], R69 ;  /* 0x0017544501007387 */ /* 0x0003e80000100800 */
[----:B------:R2:W-:Y:S04]  /*36d80*/  LDGSTS.E [R0+0x3c00], [R6.64], P2 ;  /* 0x03c0000006007fae */ /* 0x0005e80009121844 */
[----:B-1----:R-:W4:Y:S04]  /*36d90*/  LDL.LU R69, [R1+0x17d8] ;  /* 0x0017d80001457983 */ /* 0x002f280000300800 */
[----:B------:R-:W4:Y:S04]  /*36da0*/  LDL.LU R68, [R1+0x17dc] ;  /* 0x0017dc0001447983 */ /* 0x000f280000300800 */
[----:B------:R-:W4:Y:S04]  /*36db0*/  LDL.LU R79, [R1+0x1800] ;  /* 0x00180000014f7983 */ /* 0x000f280000300800 */
[----:B------:R-:W4:Y:S01]  /*36dc0*/  LDL.LU R78, [R1+0x1804] ;  /* 0x00180400014e7983 */ /* 0x000f220000300800 */
[----:B------:R-:W-:-:S03]  /*36dd0*/  IADD3 R74, P3, R74, R206, RZ ;  /* 0x000000ce4a4a7210 */ /* 0x000fc60007f7e0ff */
[----:B------:R-:W4:Y:S01]  /*36de0*/  LDL.LU R77, [R1+0x1808] ;  /* 0x00180800014d7983 */ /* 0x000f220000300800 */
[----:B------:R-:W-:-:S03]  /*36df0*/  IADD3 R72, P4, R72, R206, RZ ;  /* 0x000000ce48487210 */ /* 0x000fc60007f9e0ff */
[----:B------:R-:W4:Y:S01]  /*36e00*/  LDL.LU R76, [R1+0x180c] ;  /* 0x00180c00014c7983 */ /* 0x000f220000300800 */
[----:B--2---:R-:W-:-:S03]  /*36e10*/  IMAD.MOV.U32 R6, RZ, RZ, R74 ;  /* 0x000000ffff067224 */ /* 0x004fc600078e004a */
[----:B------:R-:W-:Y:S01]  /*36e20*/  STL [R1+0x1760], R74 ;  /* 0x0017604a01007387 */ /* 0x000fe20000100800 */
[--C-:B------:R-:W-:Y:S02]  /*36e30*/  IMAD.X R75, R75, 0x1, R3.reuse, P3 ;  /* 0x000000014b4b7824 */ /* 0x100fe400018e0603 */
[----:B------:R-:W-:-:S03]  /*36e40*/  IMAD.X R73, R73, 0x1, R3, P4 ;  /* 0x0000000149497824 */ /* 0x000fc600020e0603 */
[----:B------:R1:W-:Y:S01]  /*36e50*/  STL [R1+0x175c], R75 ;  /* 0x00175c4b01007387 */ /* 0x0003e20000100800 */
[----:B------:R-:W-:-:S03]  /*36e60*/  IMAD.MOV.U32 R7, RZ, RZ, R75 ;  /* 0x000000ffff077224 */ /* 0x000fc600078e004b */
[----:B------:R-:W-:Y:S04]  /*36e70*/  STL [R1+0x1788], R72 ;  /* 0x0017884801007387 */ /* 0x000fe80000100800 */
[----:B------:R2:W-:Y:S04]  /*36e80*/  STL [R1+0x1784], R73 ;  /* 0x0017844901007387 */ /* 0x0005e80000100800 */
[----:B-1----:R-:W4:Y:S04]  /*36e90*/  LDL.LU R75, [R1+0x1810] ;  /* 0x00181000014b7983 */ /* 0x002f280000300800 */
[----:B------:R-:W4:Y:S04]  /*36ea0*/  LDL.LU R74, [R1+0x1814] ;  /* 0x00181400014a7983 */ /* 0x000f280000300800 */
[----:B------:R1:W-:Y:S02]  /*36eb0*/  LDGSTS.E [R0+0x3e00], [R6.64], P2 ;  /* 0x03e0000006007fae */ /* 0x0003e40009121844 */
[----:B-1----:R-:W-:Y:S01]  /*36ec0*/  IMAD.MOV.U32 R7, RZ, RZ, R73 ;  /* 0x000000ffff077224 */ /* 0x002fe200078e0049 */
[----:B------:R-:W-:Y:S01]  /*36ed0*/  MOV R6, R72 ;  /* 0x0000004800067202 */ /* 0x000fe20000000f00 */
[----:B--2---:R-:W2:Y:S04]  /*36ee0*/  LDL.LU R73, [R1+0x1818] ;  /* 0x0018180001497983 */ /* 0x004ea80000300800 */
[----:B------:R-:W2:Y:S01]  /*36ef0*/  LDL.LU R72, [R1+0x181c] ;  /* 0x00181c0001487983 */ /* 0x000ea20000300800 */
[----:B------:R-:W-:-:S04]  /*36f00*/  ISETP.GT.AND P1, PT, R2, 0xb, PT ;  /* 0x0000000b0200780c */ /* 0x000fc80003f24270 */
[----:B------:R-:W-:-:S04]  /*36f10*/  SEL R5, RZ, 0x4, !P1 ;  /* 0x00000004ff057807 */ /* 0x000fc80004800000 */
[----:B------:R-:W-:-:S04]  /*36f20*/  SEL R5, R5, RZ, !P0 ;  /* 0x000000ff05057207 */ /* 0x000fc80004000000 */
[----:B------:R-:W-:Y:S02]  /*36f30*/  ISETP.NE.U32.AND P1, PT, R5, RZ, PT ;  /* 0x000000ff0500720c */ /* 0x000fe40003f25070 */
[-C--:B------:R-:W-:Y:S02]  /*36f40*/  IADD3 R80, P2, R80, R206.reuse, RZ ;  /* 0x000000ce50507210 */ /* 0x080fe40007f5e0ff */
[----:B------:R-:W-:-:S09]  /*36f50*/  IADD3 R70, P3, R70, R206, RZ ;  /* 0x000000ce46467210 */ /* 0x000fd20007f7e0ff */
[----:B------:R1:W-:Y:S02]  /*36f60*/  LDGSTS.E [R0+0x5800], [R6.64], P1 ;  /* 0x0580000006007fae */ /* 0x0003e40008921844 */
[----:B-1----:R-:W-:Y:S02]  /*36f70*/  IMAD.MOV.U32 R6, RZ, RZ, R80 ;  /* 0x000000ffff067224 */ /* 0x002fe400078e0050 */
[----:B------:R-:W-:Y:S01]  /*36f80*/  STL [R1+0x1790], R80 ;  /* 0x0017905001007387 */ /* 0x000fe20000100800 */
[----:B------:R-:W-:Y:S01]  /*36f90*/  MOV R98, R101 ;  /* 0x0000006500627202 */ /* 0x000fe20000000f00 */
[----:B------:R-:W-:Y:S01]  /*36fa0*/  IMAD.MOV.U32 R99, RZ, RZ, R100 ;  /* 0x000000ffff637224 */ /* 0x000fe200078e0064 */
[-C--:B------:R-:W-:Y:S08]  /*36fb0*/  HMMA.1688.F32.TF32 R104, R164, R102.reuse, R104 ;  /* 0x00000066a468723c */ /* 0x080ff00000081068 */
[----:B------:R-:W-:Y:S01]  /*36fc0*/  HMMA.1688.F32.TF32 R100, R160, R102, R96 ;  /* 0x00000066a064723c */ /* 0x000fe20000081060 */
[----:B---3--:R-:W-:-:S04]  /*36fd0*/  IMAD.X R81, R81, 0x1, R3, P2 ;  /* 0x0000000151517824 */ /* 0x008fc800010e0603 */
[----:B------:R-:W-:Y:S02]  /*36fe0*/  IMAD.MOV.U32 R7, RZ, RZ, R81 ;  /* 0x000000ffff077224 */ /* 0x000fe400078e0051 */
[----:B----4-:R-:W-:-:S03]  /*36ff0*/  IMAD.X R71, R71, 0x1, R3, P3 ;  /* 0x0000000147477824 */ /* 0x010fc600018e0603 */
[----:B------:R1:W-:Y:S02]  /*37000*/  LDGSTS.E [R0+0x5a00], [R6.64], P1 ;  /* 0x05a0000006007fae */ /* 0x0003e40008921844 */
[----:B-1----:R-:W-:Y:S01]  /*37010*/  MOV R6, R70 ;  /* 0x0000004600067202 */ /* 0x002fe20000000f00 */
[----:B------:R-:W-:-:S05]  /*37020*/  IMAD.MOV.U32 R7, RZ, RZ, R71 ;  /* 0x000000ffff077224 */ /* 0x000fca00078e0047 */
[----:B------:R1:W-:Y:S04]  /*37030*/  LDGSTS.E [R0+0x5c00], [R6.64], P1 ;  /* 0x05c0000006007fae */ /* 0x0003e80008921844 */
[----:B------:R-:W-:Y:S04]  /*37040*/  STL [R1+0x178c], R81 ;  /* 0x00178c5101007387 */ /* 0x000fe80000100800 */
[----:B------:R-:W-:Y:S04]  /*37050*/  STL [R1+0x17d4], R70 ;  /* 0x0017d44601007387 */ /* 0x000fe80000100800 */
[----:B------:R3:W-:Y:S01]  /*37060*/  STL [R1+0x1794], R71 ;  /* 0x0017944701007387 */ /* 0x0007e20000100800 */
[----:B------:R-:W-:-:S05]  /*37070*/  IADD3 R68, P3, R68, R206, RZ ;  /* 0x000000ce44447210 */ /* 0x000fca0007f7e0ff */
[----:B------:R-:W-:Y:S02]  /*37080*/  IMAD.X R69, R69, 0x1, R3, P3 ;  /* 0x0000000145457824 */ /* 0x000fe400018e0603 */
[----:B-1----:R-:W-:Y:S02]  /*37090*/  IMAD.MOV.U32 R6, RZ, RZ, R68 ;  /* 0x000000ffff067224 */ /* 0x002fe400078e0044 */
[----:B------:R-:W-:-:S05]  /*370a0*/  IMAD.MOV.U32 R7, RZ, RZ, R69 ;  /* 0x000000ffff077224 */ /* 0x000fca00078e0045 */
[----:B------:R1:W-:Y:S01]  /*370b0*/  LDGSTS.E [R0+0x5e00], [R6.64], P1 ;  /* 0x05e0000006007fae */ /* 0x0003e20008921844 */
[-C--:B------:R-:W-:Y:S02]  /*370c0*/  IADD3 R78, P1, R78, R206.reuse, RZ ;  /* 0x000000ce4e4e7210 */ /* 0x080fe40007f3e0ff */
[----:B------:R-:W-:Y:S01]  /*370d0*/  IADD3 R76, P3, R76, R206, RZ ;  /* 0x000000ce4c4c7210 */ /* 0x000fe20007f7e0ff */
[----:B------:R-:W-:Y:S02]  /*370e0*/  STL [R1+0x17dc], R68 ;  /* 0x0017dc4401007387 */ /* 0x000fe40000100800 */
[----:B------:R-:W-:Y:S02]  /*370f0*/  IMAD.X R79, R79, 0x1, R3, P1 ;  /* 0x000000014f4f7824 */ /* 0x000fe400008e0603 */
[----:B------:R4:W-:Y:S01]  /*37100*/  STL [R1+0x17d8], R69 ;  /* 0x0017d84501007387 */ /* 0x0009e20000100800 */
[----:B------:R-:W-:-:S03]  /*37110*/  IADD3.X R77, R77, R3, RZ, P3, !PT ;  /* 0x000000034d4d7210 */ /* 0x000fc60001ffe4ff */
[----:B---3--:R-:W3:Y:S04]  /*37120*/  LDL.LU.64 R70, [R1+0x16a0] ;  /* 0x0016a00001467983 */ /* 0x008ee80000300a00 */
[----:B----4-:R-:W4:Y:S04]  /*37130*/  LDL.LU.64 R68, [R1+0x1698] ;  /* 0x0016980001447983 */ /* 0x010f280000300a00 */
[----:B------:R-:W-:Y:S04]  /*37140*/  STL [R1+0x1804], R78 ;  /* 0x0018044e01007387 */ /* 0x000fe80000100800 */
[----:B------:R1:W-:Y:S04]  /*37150*/  STL [R1+0x1800], R79 ;  /* 0x0018004f01007387 */ /* 0x0003e80000100800 */
[----:B------:R-:W-:Y:S04]  /*37160*/  STL [R1+0x180c], R76 ;  /* 0x00180c4c01007387 */ /* 0x000fe80000100800 */
[----:B------:R-:W4:Y:S04]  /*37170*/  LDL.LU.64 R98, [R1+0x1690] ;  /* 0x0016900001627983 */ /* 0x000f280000300a00 */
[----:B------:R1:W-:Y:S04]  /*37180*/  STL [R1+0x1808], R77 ;  /* 0x0018084d01007387 */ /* 0x0003e80000100800 */
[----:B------:R-:W4:Y:S01]  /*37190*/  LDL.LU.64 R94, [R1+0x1688] ;  /* 0x00168800015e7983 */ /* 0x000f220000300a00 */
[----:B------:R-:W-:-:S03]  /*371a0*/  IADD3 R74, P1, R74, R206, RZ ;  /* 0x000000ce4a4a7210 */ /* 0x000fc60007f3e0ff */
[----:B------:R-:W4:Y:S04]  /*371b0*/  LDL.LU.64 R90, [R1+0x1680] ;  /* 0x00168000015a7983 */ /* 0x000f280000300a00 */
[----:B------:R-:W4:Y:S01]  /*371c0*/  LDL.LU.64 R88, [R1+0x1678] ;  /* 0x0016780001587983 */ /* 0x000f220000300a00 */
[----:B------:R-:W-:-:S03]  /*371d0*/  IMAD.X R75, R75, 0x1, R3, P1 ;  /* 0x000000014b4b7824 */ /* 0x000fc600008e0603 */
[----:B------:R-:W-:Y:S04]  /*371e0*/  STL [R1+0x1814], R74 ;  /* 0x0018144a01007387 */ /* 0x000fe80000100800 */
[----:B------:R3:W-:Y:S01]  /*371f0*/  STL [R1+0x1810], R75 ;  /* 0x0018104b01007387 */ /* 0x0007e20000100800 */
[----:B--2---:R-:W-:-:S05]  /*37200*/  IADD3 R72, P3, R72, R206, RZ ;  /* 0x000000ce48487210 */ /* 0x004fca0007f7e0ff */
[----:B------:R-:W-:Y:S04]  /*37210*/  STL [R1+0x181c], R72 ;  /* 0x00181c4801007387 */ /* 0x000fe80000100800 */
[----:B------:R-:W2:Y:S01]  /*37220*/  LDL.LU.64 R96, [R1+0x1670] ;  /* 0x0016700001607983 */ /* 0x000ea20000300a00 */
[----:B------:R-:W-:-:S04]  /*37230*/  ISETP.GT.AND P2, PT, R2, 0xf, PT ;  /* 0x0000000f0200780c */ /* 0x000fc80003f44270 */
[----:B------:R-:W-:-:S04]  /*37240*/  SEL R5, RZ, 0x4, !P2 ;  /* 0x00000004ff057807 */ /* 0x000fc80005000000 */
[----:B------:R-:W-:-:S04]  /*37250*/  SEL R5, R5, RZ, !P0 ;  /* 0x000000ff05057207 */ /* 0x000fc80004000000 */
[----:B------:R-:W-:Y:S01]  /*37260*/  ISETP.NE.U32.AND P2, PT, R5, RZ, PT ;  /* 0x000000ff0500720c */ /* 0x000fe20003f45070 */
[----:B-1----:R-:W-:Y:S02]  /*37270*/  IMAD.MOV.U32 R6, RZ, RZ, R78 ;  /* 0x000000ffff067224 */ /* 0x002fe400078e004e */
[----:B------:R-:W-:Y:S01]  /*37280*/  IMAD.MOV.U32 R7, RZ, RZ, R79 ;  /* 0x000000ffff077224 */ /* 0x000fe200078e004f */
[----:B------:R-:W-:Y:S01]  /*37290*/  IADD3.X R73, R73, R3, RZ, P3, !PT ;  /* 0x0000000349497210 */ /* 0x000fe20001ffe4ff */
[----:B------:R-:W-:-:S08]  /*372a0*/  IMAD.MOV.U32 R205, RZ, RZ, c[0x0][0x18c] ;  /* 0x00006300ffcd7624 */ /* 0x000fd000078e00ff */
[----:B------:R1:W-:Y:S01]  /*372b0*/  LDGSTS.E [R0+0x7800], [R6.64], P2 ;  /* 0x0780000006007fae */ /* 0x0003e20009121844 */
[----:B------:R-:W-:-:S03]  /*372c0*/  IMAD.SHL.U32 R205, R205, 0x20, RZ ;  /* 0x00000020cdcd7824 */ /* 0x000fc600078e00ff */
[----:B------:R4:W-:Y:S04]  /*372d0*/  STL [R1+0x1818], R73 ;  /* 0x0018184901007387 */ /* 0x0009e80000100800 */
[----:B------:R-:W2:Y:S01]  /*372e0*/  LDL.LU.64 R84, [R1+0x1668] ;  /* 0x0016680001547983 */ /* 0x000ea20000300a00 */
[----:B-1----:R-:W-:-:S03]  /*372f0*/  IMAD.MOV.U32 R6, RZ, RZ, R76 ;  /* 0x000000ffff067224 */ /* 0x002fc600078e004c */
[----:B------:R-:W2:Y:S01]  /*37300*/  LDL.LU.64 R82, [R1+0x1660] ;  /* 0x0016600001527983 */ /* 0x000ea20000300a00 */
[----:B------:R-:W-:Y:S02]  /*37310*/  IMAD.MOV.U32 R7, RZ, RZ, R77 ;  /* 0x000000ffff077224 */ /* 0x000fe400078e004d */
[----:B------:R-:W-:Y:S01]  /*37320*/  IMAD.SHL.U32 R205, R205, 0x4, RZ ;  /* 0x00000004cdcd7824 */ /* 0x000fe200078e00ff */
[----:B------:R-:W2:Y:S04]  /*37330*/  LDL.LU.64 R80, [R1+0x1658] ;  /* 0x0016580001507983 */ /* 0x000ea80000300a00 */
[----:B------:R1:W-:Y:S04]  /*37340*/  LDGSTS.E [R0+0x7a00], [R6.64], P2 ;  /* 0x07a0000006007fae */ /* 0x0003e80009121844 */
[----:B------:R-:W2:Y:S04]  /*37350*/  LDL.LU.64 R78, [R1+0x1650] ;  /* 0x00165000014e7983 */ /* 0x000ea80000300a00 */
[----:B------:R-:W2:Y:S01]  /*37360*/  LDL.LU.64 R76, [R1+0x1648] ;  /* 0x00164800014c7983 */ /* 0x000ea20000300a00 */
[----:B-1----:R-:W-:-:S02]  /*37370*/  IMAD.MOV.U32 R6, RZ, RZ, R74 ;  /* 0x000000ffff067224 */ /* 0x002fc400078e004a */
[----:B------:R-:W-:-:S05]  /*37380*/  IMAD.MOV.U32 R7, RZ, RZ, R75 ;  /* 0x000000ffff077224 */ /* 0x000fca00078e004b */
[----:B------:R1:W-:Y:S01]  /*37390*/  LDGSTS.E [R0+0x7c00], [R6.64], P2 ;  /* 0x07c0000006007fae */ /* 0x0003e20009121844 */
[----:B------:R-:W-:Y:S03]  /*373a0*/  HMMA.1688.F32.TF32 R36, R164, R22, R116 ;  /* 0x00000016a424723c */ /* 0x000fe60000081074 */
[----:B------:R-:W2:Y:S04]  /*373b0*/  LDL.LU.64 R116, [R1+0x1640] ;  /* 0x0016400001747983 */ /* 0x000ea80000300a00 */
[----:B------:R-:W2:Y:S01]  /*373c0*/  LDL.LU.64 R86, [R1+0x1638] ;  /* 0x0016380001567983 */ /* 0x000ea20000300a00 */
[----:B-1----:R-:W-:Y:S01]  /*373d0*/  MOV R6, R72 ;  /* 0x0000004800067202 */ /* 0x002fe20000000f00 */
[----:B------:R-:W-:-:S05]  /*373e0*/  IMAD.MOV.U32 R7, RZ, RZ, R73 ;  /* 0x000000ffff077224 */ /* 0x000fca00078e0049 */
[----:B------:R1:W-:Y:S01]  /*373f0*/  LDGSTS.E [R0+0x7e00], [R6.64], P2 ;  /* 0x07e0000006007fae */ /* 0x0003e20009121844 */
[C---:B------:R-:W-:Y:S08]  /*37400*/  HMMA.1688.F32.TF32 R48, R164.reuse, R34, R48 ;  /* 0x00000022a430723c */ /* 0x040ff00000081030 */
[C---:B------:R-:W-:Y:S08]  /*37410*/  HMMA.1688.F32.TF32 R44, R164.reuse, R30, R44 ;  /* 0x0000001ea42c723c */ /* 0x040ff0000008102c */
[----:B------:R-:W-:Y:S01]  /*37420*/  HMMA.1688.F32.TF32 R244, R164, R18, R244 ;  /* 0x00000012a4f4723c */ /* 0x000fe200000810f4 */
[----:B---3--:R-:W-:-:S02]  /*37430*/  IADD3 R75, P1, R70, R205, RZ ;  /* 0x000000cd464b7210 */ /* 0x008fc40007f3e0ff */
[----:B----4-:R-:W-:-:S03]  /*37440*/  IADD3 R73, P2, R68, R205, RZ ;  /* 0x000000cd44497210 */ /* 0x010fc60007f5e0ff */
[--C-:B------:R-:W-:Y:S02]  /*37450*/  IMAD.X R146, R71, 0x1, R4.reuse, P1 ;  /* 0x0000000147927824 */ /* 0x100fe400008e0604 */
[----:B------:R-:W-:Y:S01]  /*37460*/  IMAD.X R148, R69, 0x1, R4, P2 ;  /* 0x0000000145947824 */ /* 0x000fe200010e0604 */
[-C--:B------:R-:W-:Y:S02]  /*37470*/  IADD3 R71, P1, R98, R205.reuse, RZ ;  /* 0x000000cd62477210 */ /* 0x080fe40007f3e0ff */
[----:B------:R-:W-:-:S03]  /*37480*/  IADD3 R69, P2, R94, R205, RZ ;  /* 0x000000cd5e457210 */ /* 0x000fc60007f5e0ff */
[--C-:B------:R-:W-:Y:S02]  /*37490*/  IMAD.X R150, R99, 0x1, R4.reuse, P1 ;  /* 0x0000000163967824 */ /* 0x100fe400008e0604 */
[----:B------:R-:W3:Y:S01]  /*374a0*/  LDL.LU.64 R98, [R1+0x1630] ;  /* 0x0016300001627983 */ /* 0x000ee20000300a00 */
[-C--:B------:R-:W-:Y:S01]  /*374b0*/  IADD3 R68, P1, R90, R205.reuse, RZ ;  /* 0x000000cd5a447210 */ /* 0x080fe20007f3e0ff */
[--C-:B------:R-:W-:Y:S02]  /*374c0*/  IMAD.X R152, R95, 0x1, R4.reuse, P2 ;  /* 0x000000015f987824 */ /* 0x100fe400010e0604 */
[----:B------:R-:W4:Y:S01]  /*374d0*/  LDL.LU.64 R94, [R1+0x1628] ;  /* 0x00162800015e7983 */ /* 0x000f220000300a00 */
[----:B------:R-:W-:Y:S02]  /*374e0*/  IADD3 R70, P2, R88, R205, RZ ;  /* 0x000000cd58467210 */ /* 0x000fe40007f5e0ff */
[----:B------:R-:W-:Y:S02]  /*374f0*/  IADD3.X R156, R91, R4, RZ, P1, !PT ;  /* 0x000000045b9c7210 */ /* 0x000fe40000ffe4ff */
[----:B------:R-:W4:Y:S01]  /*37500*/  LDL.LU.64 R90, [R1+0x1620] ;  /* 0x00162000015a7983 */ /* 0x000f220000300a00 */
[----:B------:R-:W-:-:S03]  /*37510*/  IMAD.X R164, R89, 0x1, R4, P2 ;  /* 0x0000000159a47824 */ /* 0x000fc600010e0604 */
[----:B------:R-:W4:Y:S04]  /*37520*/  LDL.LU.64 R88, [R1+0x1618] ;  /* 0x0016180001587983 */ /* 0x000f280000300a00 */
[----:B------:R-:W4:Y:S01]  /*37530*/  LDL.LU.64 R120, [R1+0x1610] ;  /* 0x0016100001787983 */ /* 0x000f220000300a00 */
[----:B--2---:R-:W-:-:S05]  /*37540*/  IADD3 R72, P1, R96, R205, RZ ;  /* 0x000000cd60487210 */ /* 0x004fca0007f3e0ff */
[----:B------:R-:W-:Y:S02]  /*37550*/  IMAD.X R166, R97, 0x1, R4, P1 ;  /* 0x0000000161a67824 */ /* 0x000fe400008e0604 */
[----:B------:R-:W2:Y:S04]  /*37560*/  LDL.LU.64 R96, [R1+0x1608] ;  /* 0x0016080001607983 */ /* 0x000ea80000300a00 */
[----:B------:R-:W2:Y:S04]  /*37570*/  LDL.LU.64 R110, [R1+0x1600] ;  /* 0x00160000016e7983 */ /* 0x000ea80000300a00 */
[----:B-1----:R-:W2:Y:S01]  /*37580*/  LDL.LU.64 R6, [R1+0x15f8] ;  /* 0x0015f80001067983 */ /* 0x002ea20000300a00 */
[----:B------:R-:W-:Y:S01]  /*37590*/  MOV R168, R21 ;  /* 0x0000001500a87202 */ /* 0x000fe20000000f00 */
[----:B------:R-:W-:-:S02]  /*375a0*/  IMAD.MOV.U32 R169, RZ, RZ, R20 ;  /* 0x000000ffffa97224 */ /* 0x000fc400078e0014 */
[----:B------:R-:W-:Y:S01]  /*375b0*/  IMAD.MOV.U32 R170, RZ, RZ, R17 ;  /* 0x000000ffffaa7224 */ /* 0x000fe200078e0011 */
[----:B------:R-:W2:Y:S01]  /*375c0*/  LDL.LU.64 R122, [R1+0x15e8] ;  /* 0x0015e800017a7983 */ /* 0x000ea20000300a00 */
[----:B------:R-:W-:Y:S01]  /*375d0*/  IMAD.MOV.U32 R171, RZ, RZ, R16 ;  /* 0x000000ffffab7224 */ /* 0x000fe200078e0010 */
[C---:B------:R-:W-:Y:S08]  /*375e0*/  HMMA.1688.F32.TF32 R20, R160.reuse, R22, R172 ;  /* 0x00000016a014723c */ /* 0x040ff000000810ac */
[----:B------:R-:W-:Y:S01]  /*375f0*/  HMMA.1688.F32.TF32 R16, R160, R18, R168 ;  /* 0x00000012a010723c */ /* 0x000fe200000810a8 */
[----:B------:R-:W-:-:S06]  /*37600*/  IADD3 R74, P2, R84, R205, RZ ;  /* 0x000000cd544a7210 */ /* 0x000fcc0007f5e0ff */
[--C-:B------:R-:W-:Y:S01]  /*37610*/  IMAD.X R168, R85, 0x1, R4.reuse, P2 ;  /* 0x0000000155a87824 */ /* 0x100fe200010e0604 */
[-C--:B------:R-:W-:Y:S01]  /*37620*/  IADD3 R112, P1, R82, R205.reuse, RZ ;  /* 0x000000cd52707210 */ /* 0x080fe20007f3e0ff */
[----:B------:R-:W-:Y:S01]  /*37630*/  IMAD.MOV.U32 R240, RZ, RZ, R29 ;  /* 0x000000fffff07224 */ /* 0x000fe200078e001d */
[----:B------:R-:W2:Y:S01]  /*37640*/  LDL.LU.64 R84, [R1+0x15d8] ;  /* 0x0015d80001547983 */ /* 0x000ea20000300a00 */
[----:B------:R-:W-:Y:S02]  /*37650*/  IADD3 R114, P2, R80, R205, RZ ;  /* 0x000000cd50727210 */ /* 0x000fe40007f5e0ff */
[----:B------:R-:W-:-:S03]  /*37660*/  IMAD.X R170, R83, 0x1, R4, P1 ;  /* 0x0000000153aa7824 */ /* 0x000fc600008e0604 */
[----:B------:R-:W-:Y:S01]  /*37670*/  IMAD.X R172, R81, 0x1, R4, P2 ;  /* 0x0000000151ac7824 */ /* 0x000fe200010e0604 */
[-C--:B------:R-:W-:Y:S01]  /*37680*/  IADD3 R83, P1, R78, R205.reuse, RZ ;  /* 0x000000cd4e537210 */ /* 0x080fe20007f3e0ff */
[----:B------:R-:W-:Y:S01]  /*37690*/  IMAD.MOV.U32 R241, RZ, RZ, R28 ;  /* 0x000000fffff17224 */ /* 0x000fe200078e001c */
[----:B------:R-:W-:Y:S01]  /*376a0*/  IADD3 R81, P2, R76, R205, RZ ;  /* 0x000000cd4c517210 */ /* 0x000fe20007f5e0ff */
[----:B------:R-:W-:Y:S01]  /*376b0*/  HMMA.1688.F32.TF32 R28, R160, R30, R176 ;  /* 0x0000001ea01c723c */ /* 0x000fe200000810b0 */
[----:B------:R-:W-:-:S06]  /*376c0*/  IADD3.X R174, R79, R4, RZ, P1, !PT ;  /* 0x000000044fae7210 */ /* 0x000fcc0000ffe4ff */
[----:B------:R-:W-:Y:S01]  /*376d0*/  IMAD.X R176, R77, 0x1, R4, P2 ;  /* 0x000000014db07824 */ /* 0x000fe200010e0604 */
[----:B------:R-:W-:Y:S01]  /*376e0*/  HMMA.1688.F32.TF32 R32, R160, R34, R124 ;  /* 0x00000022a020723c */ /* 0x000fe2000008107c */
[----:B------:R-:W2:Y:S01]  /*376f0*/  LDL.LU.64 R124, [R1+0x15c8] ;  /* 0x0015c800017c7983 */ /* 0x000ea20000300a00 */
[-C--:B------:R-:W-:Y:S02]  /*37700*/  IADD3 R79, P1, R116, R205.reuse, RZ ;  /* 0x000000cd744f7210 */ /* 0x080fe40007f3e0ff */
[----:B------:R-:W-:-:S03]  /*37710*/  IADD3 R77, P2, R86, R205, RZ ;  /* 0x000000cd564d7210 */ /* 0x000fc60007f5e0ff */
[--C-:B------:R-:W-:Y:S02]  /*37720*/  IMAD.X R178, R117, 0x1, R4.reuse, P1 ;  /* 0x0000000175b27824 */ /* 0x100fe400008e0604 */
[----:B------:R-:W-:Y:S02]  /*37730*/  IMAD.X R180, R87, 0x1, R4, P2 ;  /* 0x0000000157b47824 */ /* 0x000fe400010e0604 */
[----:B------:R-:W2:Y:S01]  /*37740*/  LDL.LU.64 R86, [R1+0x15b8] ;  /* 0x0015b80001567983 */ /* 0x000ea20000300a00 */
[-C--:B---3--:R-:W-:Y:S02]  /*37750*/  IADD3 R76, P1, R98, R205.reuse, RZ ;  /* 0x000000cd624c7210 */ /* 0x088fe40007f3e0ff */
[----:B----4-:R-:W-:-:S03]  /*37760*/  IADD3 R78, P2, R94, R205, RZ ;  /* 0x000000cd5e4e7210 */ /* 0x010fc60007f5e0ff */
[--C-:B------:R-:W-:Y:S02]  /*37770*/  IMAD.X R182, R99, 0x1, R4.reuse, P1 ;  /* 0x0000000163b67824 */ /* 0x100fe400008e0604 */
[----:B------:R-:W3:Y:S01]  /*37780*/  LDL.LU.64 R98, [R1+0x15b0] ;  /* 0x0015b00001627983 */ /* 0x000ee20000300a00 */
[----:B------:R-:W-:Y:S01]  /*37790*/  IMAD.X R184, R95, 0x1, R4, P2 ;  /* 0x000000015fb87824 */ /* 0x000fe200010e0604 */
[-C--:B------:R-:W-:Y:S02]  /*377a0*/  IADD3 R80, P1, R90, R205.reuse, RZ ;  /* 0x000000cd5a507210 */ /* 0x080fe40007f3e0ff */
[----:B------:R-:W4:Y:S01]  /*377b0*/  LDL.LU.64 R94, [R1+0x15a8] ;  /* 0x0015a800015e7983 */ /* 0x000f220000300a00 */
[----:B------:R-:W-:Y:S02]  /*377c0*/  IADD3 R82, P2, R88, R205, RZ ;  /* 0x000000cd58527210 */ /* 0x000fe40007f5e0ff */
[----:B------:R-:W-:-:S03]  /*377d0*/  IADD3.X R186, R91, R4, RZ, P1, !PT ;  /* 0x000000045bba7210 */ /* 0x000fc60000ffe4ff */
[----:B------:R-:W-:Y:S02]  /*377e0*/  IMAD.X R188, R89, 0x1, R4, P2 ;  /* 0x0000000159bc7824 */ /* 0x000fe400010e0604 */
[----:B------:R-:W4:Y:S01]  /*377f0*/  LDL.LU.64 R88, [R1+0x15a0] ;  /* 0x0015a00001587983 */ /* 0x000f220000300a00 */
[----:B------:R-:W-:-:S03]  /*37800*/  IADD3 R116, P1, R120, R205, RZ ;  /* 0x000000cd78747210 */ /* 0x000fc60007f3e0ff */
[----:B------:R-:W4:Y:S02]  /*37810*/  LDL.LU.64 R90, [R1+0x1598] ;  /* 0x00159800015a7983 */ /* 0x000f240000300a00 */
[----:B------:R-:W-:Y:S02]  /*37820*/  IMAD.X R190, R121, 0x1, R4, P1 ;  /* 0x0000000179be7824 */ /* 0x000fe400008e0604 */
[----:B------:R-:W4:Y:S01]  /*37830*/  LDL.LU.64 R120, [R1+0x1590] ;  /* 0x0015900001787983 */ /* 0x000f220000300a00 */
[----:B--2---:R-:W-:-:S05]  /*37840*/  IADD3 R118, P2, R96, R205, RZ ;  /* 0x000000cd60767210 */ /* 0x004fca0007f5e0ff */
[----:B------:R-:W-:Y:S02]  /*37850*/  IMAD.X R191, R97, 0x1, R4, P2 ;  /* 0x0000000161bf7824 */ /* 0x000fe400010e0604 */
[----:B------:R-:W2:Y:S01]  /*37860*/  LDL.LU.64 R96, [R1+0x1588] ;  /* 0x0015880001607983 */ /* 0x000ea20000300a00 */
[----:B------:R-:W-:-:S05]  /*37870*/  IADD3 R222, P2, R6, R205, RZ ;  /* 0x000000cd06de7210 */ /* 0x000fca0007f5e0ff */
[----:B------:R-:W-:Y:S02]  /*37880*/  IMAD.X R193, R7, 0x1, R4, P2 ;  /* 0x0000000107c17824 */ /* 0x000fe400010e0604 */
[----:B------:R-:W2:Y:S01]  /*37890*/  LDL.LU.64 R6, [R1+0x1580] ;  /* 0x0015800001067983 */ /* 0x000ea20000300a00 */
[----:B------:R-:W-:-:S03]  /*378a0*/  IADD3 R220, P1, R110, R205, RZ ;  /* 0x000000cd6edc7210 */ /* 0x000fc60007f3e0ff */
[----:B------:R-:W2:Y:S02]  /*378b0*/  LDL.LU.64 R134, [R1+0x1578] ;  /* 0x0015780001867983 */ /* 0x000ea40000300a00 */
[----:B------:R-:W-:Y:S01]  /*378c0*/  IMAD.X R192, R111, 0x1, R4, P1 ;  /* 0x000000016fc07824 */ /* 0x000fe200008e0604 */
[----:B------:R-:W-:-:S04]  /*378d0*/  IADD3 R224, P1, R122, R205, RZ ;  /* 0x000000cd7ae07210 */ /* 0x000fc80007f3e0ff */
[----:B------:R-:W-:Y:S02]  /*378e0*/  IADD3.X R194, R123, R4, RZ, P1, !PT ;  /* 0x000000047bc27210 */ /* 0x000fe40000ffe4ff */
[----:B------:R-:W2:Y:S01]  /*378f0*/  LDL.LU.64 R122, [R1+0x1570] ;  /* 0x00157000017a7983 */ /* 0x000ea20000300a00 */
[----:B------:R-:W-:Y:S02]  /*37900*/  IMAD.MOV.U32 R242, RZ, RZ, R25 ;  /* 0x000000fffff27224 */ /* 0x000fe400078e0019 */
[----:B------:R-:W-:Y:S01]  /*37910*/  IMAD.MOV.U32 R243, RZ, RZ, R24 ;  /* 0x000000fffff37224 */ /* 0x000fe200078e0018 */
[----:B------:R-:W-:-:S06]  /*37920*/  IADD3 R110, P2, R84, R205, RZ ;  /* 0x000000cd546e7210 */ /* 0x000fcc0007f5e0ff */
[----:B------:R-:W-:Y:S01]  /*37930*/  HMMA.1688.F32.TF32 R24, R160, R26, R240 ;  /* 0x0000001aa018723c */ /* 0x000fe200000810f0 */
[----:B------:R-:W-:Y:S02]  /*37940*/  IMAD.X R195, R85, 0x1, R4, P2 ;  /* 0x0000000155c37824 */ /* 0x000fe400010e0604 */
[----:B------:R-:W2:Y:S04]  /*37950*/  LDL.LU.64 R84, [R1+0x1568] ;  /* 0x0015680001547983 */ /* 0x000ea80000300a00 */
[----:B------:R-:W2:Y:S01]  /*37960*/  LDL.LU.64 R132, [R1+0x1560] ;  /* 0x0015600001847983 */ /* 0x000ea20000300a00 */
[----:B------:R-:W-:-:S05]  /*37970*/  IADD3 R111, P1, R124, R205, RZ ;  /* 0x000000cd7c6f7210 */ /* 0x000fca0007f3e0ff */
[----:B------:R-:W-:Y:S01]  /*37980*/  IMAD.X R196, R125, 0x1, R4, P1 ;  /* 0x000000017dc47824 */ /* 0x000fe200008e0604 */
[----:B------:R-:W-:-:S05]  /*37990*/  IADD3 R226, P2, R86, R205, RZ ;  /* 0x000000cd56e27210 */ /* 0x000fca0007f5e0ff */
[----:B------:R-:W-:Y:S02]  /*379a0*/  IMAD.X R197, R87, 0x1, R4, P2 ;  /* 0x0000000157c57824 */ /* 0x000fe400010e0604 */
[----:B------:R-:W2:Y:S04]  /*379b0*/  LDL.LU.64 R86, [R1+0x1558] ;  /* 0x0015580001567983 */ /* 0x000ea80000300a00 */
[----:B------:R-:W2:Y:S01]  /*379c0*/  LDL.LU.64 R138, [R1+0x1550] ;  /* 0x00155000018a7983 */ /* 0x000ea20000300a00 */
[-C--:B---3--:R-:W-:Y:S02]  /*379d0*/  IADD3 R243, P1, R98, R205.reuse, RZ ;  /* 0x000000cd62f37210 */ /* 0x088fe40007f3e0ff */
[----:B----4-:R-:W-:-:S03]  /*379e0*/  IADD3 R241, P2, R94, R205, RZ ;  /* 0x000000cd5ef17210 */ /* 0x010fc60007f5e0ff */
[--C-:B------:R-:W-:Y:S02]  /*379f0*/  IMAD.X R198, R99, 0x1, R4.reuse, P1 ;  /* 0x0000000163c67824 */ /* 0x100fe400008e0604 */
[--C-:B------:R-:W-:Y:S01]  /*37a00*/  IMAD.X R199, R95, 0x1, R4.reuse, P2 ;  /* 0x000000015fc77824 */ /* 0x100fe200010e0604 */
[-C--:B------:R-:W-:Y:S02]  /*37a10*/  IADD3 R127, P1, R88, R205.reuse, RZ ;  /* 0x000000cd587f7210 */ /* 0x080fe40007f3e0ff */
[-C--:B------:R-:W-:Y:S02]  /*37a20*/  IADD3 R125, P2, R90, R205.reuse, RZ ;  /* 0x000000cd5a7d7210 */ /* 0x080fe40007f5e0ff */
[----:B------:R-:W-:Y:S02]  /*37a30*/  IADD3.X R200, R89, R4, RZ, P1, !PT ;  /* 0x0000000459c87210 */ /* 0x000fe40000ffe4ff */
[----:B------:R-:W3:Y:S01]  /*37a40*/  LDL.LU.64 R88, [R1+0x1548] ;  /* 0x0015480001587983 */ /* 0x000ee20000300a00 */
[----:B------:R-:W-:Y:S01]  /*37a50*/  IMAD.X R201, R91, 0x1, R4, P2 ;  /* 0x000000015bc97824 */ /* 0x000fe200010e0604 */
[----:B------:R-:W-:-:S02]  /*37a60*/  IADD3 R99, P2, R120, R205, RZ ;  /* 0x000000cd78637210 */ /* 0x000fc40007f5e0ff */
[----:B------:R-:W4:Y:S04]  /*37a70*/  LDL.LU.64 R94, [R1+0x1540] ;  /* 0x00154000015e7983 */ /* 0x000f280000300a00 */
[----:B------:R-:W4:Y:S01]  /*37a80*/  LDL.LU.64 R90, [R1+0x1538] ;  /* 0x00153800015a7983 */ /* 0x000f220000300a00 */
[----:B------:R-:W-:-:S03]  /*37a90*/  IMAD.X R202, R121, 0x1, R4, P2 ;  /* 0x0000000179ca7824 */ /* 0x000fc600010e0604 */
[----:B------:R-:W4:Y:S01]  /*37aa0*/  LDL.LU.64 R120, [R1+0x1530] ;  /* 0x0015300001787983 */ /* 0x000f220000300a00 */
[----:B--2---:R-:W-:-:S05]  /*37ab0*/  IADD3 R98, P1, R96, R205, RZ ;  /* 0x000000cd60627210 */ /* 0x004fca0007f3e0ff */
[----:B------:R-:W-:Y:S02]  /*37ac0*/  IMAD.X R145, R97, 0x1, R4, P1 ;  /* 0x0000000161917824 */ /* 0x000fe400008e0604 */
[----:B------:R-:W2:Y:S01]  /*37ad0*/  LDL.LU.64 R96, [R1+0x1528] ;  /* 0x0015280001607983 */ /* 0x000ea20000300a00 */
[----:B------:R-:W-:-:S05]  /*37ae0*/  IADD3 R124, P1, R6, R205, RZ ;  /* 0x000000cd067c7210 */ /* 0x000fca0007f3e0ff */
[----:B------:R-:W-:Y:S02]  /*37af0*/  IMAD.X R147, R7, 0x1, R4, P1 ;  /* 0x0000000107937824 */ /* 0x000fe400008e0604 */
[----:B------:R-:W2:Y:S01]  /*37b00*/  LDL.LU.64 R6, [R1+0x1520] ;  /* 0x0015200001067983 */ /* 0x000ea20000300a00 */
[----:B------:R-:W-:-:S04]  /*37b10*/  IADD3 R240, P1, R122, R205, RZ ;  /* 0x000000cd7af07210 */ /* 0x000fc80007f3e0ff */
[----:B------:R-:W-:Y:S02]  /*37b20*/  IADD3.X R151, R123, R4, RZ, P1, !PT ;  /* 0x000000047b977210 */ /* 0x000fe40000ffe4ff */
[----:B------:R-:W2:Y:S04]  /*37b30*/  LDL.LU.64 R122, [R1+0x1518] ;  /* 0x00151800017a7983 */ /* 0x000ea80000300a00 */
[----:B------:R-:W2:Y:S04]  /*37b40*/  LDL.LU.64 R142, [R1+0x1510] ;  /* 0x00151000018e7983 */ /* 0x000ea80000300a00 */
[----:B------:R-:W2:Y:S04]  /*37b50*/  LDL.LU.64 R140, [R1+0x1508] ;  /* 0x00150800018c7983 */ /* 0x000ea80000300a00 */
[----:B------:R-:W2:Y:S01]  /*37b60*/  LDL.LU.64 R136, [R1+0x1500] ;  /* 0x0015000001887983 */ /* 0x000ea20000300a00 */
[----:B------:R-:W-:-:S05]  /*37b70*/  IADD3 R126, P2, R134, R205, RZ ;  /* 0x000000cd867e7210 */ /* 0x000fca0007f5e0ff */
[----:B------:R-:W-:Y:S01]  /*37b80*/  IMAD.X R149, R135, 0x1, R4, P2 ;  /* 0x0000000187957824 */ /* 0x000fe200010e0604 */
[-C--:B------:R-:W-:Y:S02]  /*37b90*/  IADD3 R242, P2, R84, R205.reuse, RZ ;  /* 0x000000cd54f27210 */ /* 0x080fe40007f5e0ff */
[----:B------:R-:W-:-:S03]  /*37ba0*/  IADD3 R227, P1, R132, R205, RZ ;  /* 0x000000cd84e37210 */ /* 0x000fc60007f3e0ff */
[--C-:B------:R-:W-:Y:S02]  /*37bb0*/  IMAD.X R153, R85, 0x1, R4.reuse, P2 ;  /* 0x0000000155997824 */ /* 0x100fe400010e0604 */
[----:B------:R-:W-:Y:S02]  /*37bc0*/  IMAD.X R157, R133, 0x1, R4, P1 ;  /* 0x00000001859d7824 */ /* 0x000fe400008e0604 */
[----:B------:R-:W2:Y:S04]  /*37bd0*/  LDL.LU.64 R132, [R1+0x14f8] ;  /* 0x0014f80001847983 */ /* 0x000ea80000300a00 */
[----:B------:R-:W2:Y:S01]  /*37be0*/  LDL.LU.64 R134, [R1+0x14f0] ;  /* 0x0014f00001867983 */ /* 0x000ea20000300a00 */
[-C--:B------:R-:W-:Y:S02]  /*37bf0*/  IADD3 R84, P2, R86, R205.reuse, RZ ;  /* 0x000000cd56547210 */ /* 0x080fe40007f5e0ff */
[----:B------:R-:W-:-:S03]  /*37c00*/  IADD3 R85, P1, R138, R205, RZ ;  /* 0x000000cd8a557210 */ /* 0x000fc60007f3e0ff */
[--C-:B------:R-:W-:Y:S02]  /*37c10*/  IMAD.X R165, R87, 0x1, R4.reuse, P2 ;  /* 0x0000000157a57824 */ /* 0x100fe400010e0604 */
[----:B------:R-:W-:Y:S01]  /*37c20*/  IMAD.X R167, R139, 0x1, R4, P1 ;  /* 0x000000018ba77824 */ /* 0x000fe200008e0604 */
[-C--:B---3--:R-:W-:Y:S02]  /*37c30*/  IADD3 R86, P2, R88, R205.reuse, RZ ;  /* 0x000000cd58567210 */ /* 0x088fe40007f5e0ff */
[----:B----4-:R-:W-:-:S03]  /*37c40*/  IADD3 R87, P1, R94, R205, RZ ;  /* 0x000000cd5e577210 */ /* 0x010fc60007f3e0ff */
[--C-:B------:R-:W-:Y:S01]  /*37c50*/  IMAD.X R169, R89, 0x1, R4.reuse, P2 ;  /* 0x0000000159a97824 */ /* 0x100fe200010e0604 */
[-C--:B------:R-:W-:Y:S02]  /*37c60*/  IADD3 R88, P2, R90, R205.reuse, RZ ;  /* 0x000000cd5a587210 */ /* 0x080fe40007f5e0ff */
[----:B------:R-:W-:Y:S02]  /*37c70*/  IADD3.X R171, R95, R4, RZ, P1, !PT ;  /* 0x000000045fab7210 */ /* 0x000fe40000ffe4ff */
[-C--:B------:R-:W-:Y:S01]  /*37c80*/  IADD3 R89, P1, R120, R205.reuse, RZ ;  /* 0x000000cd78597210 */ /* 0x080fe20007f3e0ff */
[--C-:B------:R-:W-:Y:S01]  /*37c90*/  IMAD.X R173, R91, 0x1, R4.reuse, P2 ;  /* 0x000000015bad7824 */ /* 0x100fe200010e0604 */
[----:B------:R-:W3:Y:S03]  /*37ca0*/  LDL.LU.64 R94, [R1+0x14e8] ;  /* 0x0014e800015e7983 */ /* 0x000ee60000300a00 */
[----:B------:R-:W-:Y:S01]  /*37cb0*/  IMAD.X R175, R121, 0x1, R4, P1 ;  /* 0x0000000179af7824 */ /* 0x000fe200008e0604 */
[----:B------:R-:W4:Y:S01]  /*37cc0*/  LDL.LU.64 R138, [R1+0x14e0] ;  /* 0x0014e000018a7983 */ /* 0x000f220000300a00 */
[----:B--2---:R-:W-:-:S05]  /*37cd0*/  IADD3 R90, P2, R96, R205, RZ ;  /* 0x000000cd605a7210 */ /* 0x004fca0007f5e0ff */
[----:B------:R-:W-:Y:S02]  /*37ce0*/  IMAD.X R177, R97, 0x1, R4, P2 ;  /* 0x0000000161b17824 */ /* 0x000fe400010e0604 */
[----:B------:R-:W2:Y:S01]  /*37cf0*/  LDL.LU.64 R96, [R1+0x15f0] ;  /* 0x0015f00001607983 */ /* 0x000ea20000300a00 */
[----:B------:R-:W-:-:S05]  /*37d00*/  IADD3 R91, P1, R6, R205, RZ ;  /* 0x000000cd065b7210 */ /* 0x000fca0007f3e0ff */
[----:B------:R-:W-:Y:S02]  /*37d10*/  IMAD.X R179, R7, 0x1, R4, P1 ;  /* 0x0000000107b37824 */ /* 0x000fe400008e0604 */
[----:B------:R-:W2:Y:S01]  /*37d20*/  LDL.LU.64 R6, [R1+0x15e0] ;  /* 0x0015e00001067983 */ /* 0x000ea20000300a00 */
[-C--:B------:R-:W-:Y:S02]  /*37d30*/  IADD3 R120, P2, R122, R205.reuse, RZ ;  /* 0x000000cd7a787210 */ /* 0x080fe40007f5e0ff */
[----:B------:R-:W-:-:S03]  /*37d40*/  IADD3 R121, P1, R142, R205, RZ ;  /* 0x000000cd8e797210 */ /* 0x000fc60007f3e0ff */
[----:B------:R-:W-:Y:S01]  /*37d50*/  IMAD.X R181, R123, 0x1, R4, P2 ;  /* 0x000000017bb57824 */ /* 0x000fe200010e0604 */
[----:B------:R-:W-:Y:S02]  /*37d60*/  IADD3.X R183, R143, R4, RZ, P1, !PT ;  /* 0x000000048fb77210 */ /* 0x000fe40000ffe4ff */
[----:B------:R-:W-:-:S05]  /*37d70*/  IADD3 R123, P1, R136, R205, RZ ;  /* 0x000000cd887b7210 */ /* 0x000fca0007f3e0ff */
[----:B------:R-:W-:Y:S02]  /*37d80*/  IMAD.X R187, R137, 0x1, R4, P1 ;  /* 0x0000000189bb7824 */ /* 0x000fe400008e0604 */
[----:B------:R-:W1:Y:S01]  /*37d90*/  S2R R137, SR_TID.X ;  /* 0x0000000000897919 */ /* 0x000e620000002100 */
[----:B------:R-:W-:-:S05]  /*37da0*/  IADD3 R122, P2, R140, R205, RZ ;  /* 0x000000cd8c7a7210 */ /* 0x000fca0007f5e0ff */
[--C-:B------:R-:W-:Y:S01]  /*37db0*/  IMAD.X R185, R141, 0x1, R4.reuse, P2 ;  /* 0x000000018db97824 */ /* 0x100fe200010e0604 */
[----:B------:R-:W-:Y:S02]  /*37dc0*/  IADD3 R228, P2, R132, R205, RZ ;  /* 0x000000cd84e47210 */ /* 0x000fe40007f5e0ff */
[C---:B------:R-:W-:Y:S02]  /*37dd0*/  ISETP.GT.AND P1, PT, R2.reuse, 0x13, PT ;  /* 0x000000130200780c */ /* 0x040fe40003f24270 */
[C---:B------:R-:W-:Y:S01]  /*37de0*/  ISETP.GT.AND P3, PT, R2.reuse, 0x1b, PT ;  /* 0x0000001b0200780c */ /* 0x040fe20003f64270 */
[----:B------:R-:W-:Y:S01]  /*37df0*/  IMAD.X R189, R133, 0x1, R4, P2 ;  /* 0x0000000185bd7824 */ /* 0x000fe200010e0604 */
[C---:B------:R-:W-:Y:S01]  /*37e00*/  ISETP.GT.AND P2, PT, R2.reuse, 0x17, PT ;  /* 0x000000170200780c */ /* 0x040fe20003f44270 */
[----:B------:R-:W2:Y:S01]  /*37e10*/  LDL.LU.64 R132, [R1+0x15d0] ;  /* 0x0015d00001847983 */ /* 0x000ea20000300a00 */
[----:B------:R-:W-:Y:S02]  /*37e20*/  ISETP.GT.AND P4, PT, R2, 0x1f, PT ;  /* 0x0000001f0200780c */ /* 0x000fe40003f84270 */
[----:B-1----:R-:W-:-:S02]  /*37e30*/  LOP3.LUT R5, R137, 0x1f, RZ, 0xc0, !PT ;  /* 0x0000001f89057812 */ /* 0x002fc400078ec0ff */
[-C--:B------:R-:W-:Y:S01]  /*37e40*/  IADD3 R229, P6, R134, R205.reuse, RZ ;  /* 0x000000cd86e57210 */ /* 0x080fe20007fde0ff */
[----:B------:R-:W2:Y:S01]  /*37e50*/  LDL.LU.64 R136, [R1+0x15c0] ;  /* 0x0015c00001887983 */ /* 0x000ea20000300a00 */
[----:B------:R-:W-:Y:S02]  /*37e60*/  ISETP.GE.AND P5, PT, R5, R2, PT ;  /* 0x000000020500720c */ /* 0x000fe40003fa6270 */
[----:B------:R-:W-:Y:S01]  /*37e70*/  SEL R2, RZ, 0x4, !P1 ;  /* 0x00000004ff027807 */ /* 0x000fe20004800000 */
[----:B------:R-:W-:Y:S02]  /*37e80*/  IMAD.X R140, R135, 0x1, R4, P6 ;  /* 0x00000001878c7824 */ /* 0x000fe400030e0604 */
[----:B------:R-:W2:Y:S01]  /*37e90*/  LDL.LU.64 R134, [R1+0x16c0] ;  /* 0x0016c00001867983 */ /* 0x000ea20000300a00 */
[-C--:B---3--:R-:W-:Y:S02]  /*37ea0*/  IADD3 R230, P1, R94, R205.reuse, RZ ;  /* 0x000000cd5ee67210 */ /* 0x088fe40007f3e0ff */
[----:B----4-:R-:W-:-:S03]  /*37eb0*/  IADD3 R231, P6, R138, R205, RZ ;  /* 0x000000cd8ae77210 */ /* 0x010fc60007fde0ff */
[----:B------:R-:W-:Y:S02]  /*37ec0*/  IMAD.X R141, R95, 0x1, R4, P1 ;  /* 0x000000015f8d7824 */ /* 0x000fe400008e0604 */
[----:B------:R-:W3:Y:S01]  /*37ed0*/  LDL.LU.64 R94, [R1+0x16b8] ;  /* 0x0016b800015e7983 */ /* 0x000ee20000300a00 */
[----:B------:R-:W-:Y:S02]  /*37ee0*/  IADD3.X R142, R139, R4, RZ, P6, !PT ;  /* 0x000000048b8e7210 */ /* 0x000fe400037fe4ff */
[----:B--2---:R-:W-:-:S05]  /*37ef0*/  IADD3 R232, P1, R96, R205, RZ ;  /* 0x000000cd60e87210 */ /* 0x004fca0007f3e0ff */
[----:B------:R-:W-:Y:S02]  /*37f00*/  IMAD.X R143, R97, 0x1, R4, P1 ;  /* 0x00000001618f7824 */ /* 0x000fe400008e0604 */
[----:B------:R-:W2:Y:S01]  /*37f10*/  LDL.LU.64 R96, [R1+0x16b0] ;  /* 0x0016b00001607983 */ /* 0x000ea20000300a00 */
[----:B------:R-:W-:-:S03]  /*37f20*/  IADD3 R233, P6, R6, R205, RZ ;  /* 0x000000cd06e97210 */ /* 0x000fc60007fde0ff */
[----:B------:R-:W4:Y:S02]  /*37f30*/  LDL.LU R212, [R1+0xb70] ;  /* 0x000b700001d47983 */ /* 0x000f240000300800 */
[----:B------:R-:W-:Y:S02]  /*37f40*/  IMAD.X R144, R7, 0x1, R4, P6 ;  /* 0x0000000107907824 */ /* 0x000fe400030e0604 */
[----:B------:R-:W4:Y:S04]  /*37f50*/  LDL.LU R213, [R1+0xb74] ;  /* 0x000b740001d57983 */ /* 0x000f280000300800 */
[----:B------:R-:W4:Y:S04]  /*37f60*/  LDL.LU R214, [R1+0xb78] ;  /* 0x000b780001d67983 */ /* 0x000f280000300800 */
[----:B------:R-:W4:Y:S04]  /*37f70*/  LDL.LU R215, [R1+0xb7c] ;  /* 0x000b7c0001d77983 */ /* 0x000f280000300800 */
[----:B------:R-:W4:Y:S04]  /*37f80*/  LDL.LU.64 R6, [R1+0x16a8] ;  /* 0x0016a80001067983 */ /* 0x000f280000300a00 */
[----:B------:R-:W4:Y:S04]  /*37f90*/  LDL.LU.64 R138, [R1+0x16d0] ;  /* 0x0016d000018a7983 */ /* 0x000f280000300a00 */
[----:B------:R-:W4:Y:S01]  /*37fa0*/  LDL.LU.64 R208, [R1+0x16c8] ;  /* 0x0016c80001d07983 */ /* 0x000f220000300a00 */
[----:B------:R-:W-:-:S03]  /*37fb0*/  SEL R2, R2, RZ, !P0 ;  /* 0x000000ff02027207 */ /* 0x000fc60004000000 */
[----:B------:R-:W4:Y:S01]  /*37fc0*/  LDL.LU R216, [R1+0xab0] ;  /* 0x000ab00001d87983 */ /* 0x000f220000300800 */
[----:B------:R-:W-:Y:S02]  /*37fd0*/  ISETP.NE.U32.AND P1, PT, R2, RZ, PT ;  /* 0x000000ff0200720c */ /* 0x000fe40003f25070 */
[----:B------:R-:W-:Y:S01]  /*37fe0*/  SEL R2, RZ, 0x4, !P2 ;  /* 0x00000004ff027807 */ /* 0x000fe20005000000 */
[----:B------:R-:W4:Y:S04]  /*37ff0*/  LDL.LU R217, [R1+0xab4] ;  /* 0x000ab40001d97983 */ /* 0x000f280000300800 */
[----:B------:R-:W4:Y:S01]  /*38000*/  LDL.LU R218, [R1+0xab8] ;  /* 0x000ab80001da7983 */ /* 0x000f220000300800 */
[----:B------:R-:W-:-:S03]  /*38010*/  IADD3 R203, P2, R132, R205, RZ ;  /* 0x000000cd84cb7210 */ /* 0x000fc60007f5e0ff */
[----:B------:R-:W4:Y:S02]  /*38020*/  LDL.LU R219, [R1+0xabc] ;  /* 0x000abc0001db7983 */ /* 0x000f240000300800 */
[----:B------:R-:W-:Y:S01]  /*38030*/  IMAD.X R132, R133, 0x1, R4, P2 ;  /* 0x0000000185847824 */ /* 0x000fe200010e0604 */
[----:B------:R-:W-:-:S05]  /*38040*/  IADD3 R234, P6, R136, R205, RZ ;  /* 0x000000cd88ea7210 */ /* 0x000fca0007fde0ff */
[----:B------:R-:W-:Y:S01]  /*38050*/  IMAD.X R133, R137, 0x1, R4, P6 ;  /* 0x0000000189857824 */ /* 0x000fe200030e0604 */
[----:B------:R-:W-:-:S05]  /*38060*/  IADD3 R235, P2, R134, R205, RZ ;  /* 0x000000cd86eb7210 */ /* 0x000fca0007f5e0ff */
[----:B------:R-:W-:Y:S01]  /*38070*/  IMAD.X R134, R135, 0x1, R4, P2 ;  /* 0x0000000187867824 */ /* 0x000fe200010e0604 */
[----:B------:R-:W-:-:S04]  /*38080*/  SEL R2, R2, RZ, !P0 ;  /* 0x000000ff02027207 */ /* 0x000fc80004000000 */
[----:B------:R-:W-:Y:S02]  /*38090*/  ISETP.NE.U32.AND P2, PT, R2, RZ, PT ;  /* 0x000000ff0200720c */ /* 0x000fe40003f45070 */
[----:B------:R-:W-:Y:S02]  /*380a0*/  SEL R2, RZ, 0x4, !P3 ;  /* 0x00000004ff027807 */ /* 0x000fe40005800000 */
[----:B---3--:R-:W-:-:S04]  /*380b0*/  IADD3 R92, P6, R94, R205, RZ ;  /* 0x000000cd5e5c7210 */ /* 0x008fc80007fde0ff */
[----:B------:R-:W-:Y:S02]  /*380c0*/  IADD3.X R135, R95, R4, RZ, P6, !PT ;  /* 0x000000045f877210 */ /* 0x000fe400037fe4ff */
[-C--:B--2---:R-:W-:Y:S01]  /*380d0*/  IADD3 R94, P3, R96, R205.reuse, RZ ;  /* 0x000000cd605e7210 */ /* 0x084fe20007f7e0ff */
[----:B----4-:R-:W-:Y:S01]  /*380e0*/  HMMA.1688.F32.TF32 R212, R160, R154, R212 ;  /* 0x0000009aa0d4723c */ /* 0x010fe200000810d4 */
[----:B------:R-:W-:Y:S02]  /*380f0*/  IADD3 R95, P6, R6, R205, RZ ;  /* 0x000000cd065f7210 */ /* 0x000fe40007fde0ff */
[----:B------:R-:W2:Y:S04]  /*38100*/  LDL.LU R6, [R1+0x1844] ;  /* 0x0018440001067983 */ /* 0x000ea80000300800 */
[----:B------:R-:W3:Y:S01]  /*38110*/  LDL.LU R115, [R1+0x184c] ;  /* 0x00184c0001737983 */ /* 0x000ee20000300800 */
[----:B------:R-:W-:-:S03]  /*38120*/  IMAD.X R137, R7, 0x1, R4, P6 ;  /* 0x0000000107897824 */ /* 0x000fc600030e0604 */
[----:B------:R-:W4:Y:S04]  /*38130*/  LDL.LU R119, [R1+0x1854] ;  /* 0x0018540001777983 */ /* 0x000f280000300800 */
[----:B------:R-:W4:Y:S04]  /*38140*/  LDL.LU R7, [R1+0x1840] ;  /* 0x0018400001077983 */ /* 0x000f280000300800 */
[----:B------:R-:W4:Y:S04]  /*38150*/  LDL.LU R211, [R1+0x1848] ;  /* 0x0018480001d37983 */ /* 0x000f280000300800 */
[----:B------:R-:W4:Y:S04]  /*38160*/  LDL.LU R113, [R1+0x185c] ;  /* 0x00185c0001717983 */ /* 0x000f280000300800 */
[----:B------:R-:W4:Y:S01]  /*38170*/  LDL.LU R210, [R1+0x1850] ;  /* 0x0018500001d27983 */ /* 0x000f220000300800 */
[----:B------:R-:W-:Y:S01]  /*38180*/  IMAD.X R136, R97, 0x1, R4, P3 ;  /* 0x0000000161887824 */ /* 0x000fe200018e0604 */
[----:B------:R-:W-:-:S02]  /*38190*/  IADD3 R96, P3, R138, R205, RZ ;  /* 0x000000cd8a607210 */ /* 0x000fc40007f7e0ff */
[----:B------:R-:W-:-:S03]  /*381a0*/  IADD3 R97, P6, R208, R205, RZ ;  /* 0x000000cdd0617210 */ /* 0x000fc60007fde0ff */
[--C-:B------:R-:W-:Y:S02]  /*381b0*/  IMAD.X R138, R139, 0x1, R4.reuse, P3 ;  /* 0x000000018b8a7824 */ /* 0x100fe400018e0604 */
[----:B------:R-:W-:Y:S02]  /*381c0*/  IMAD.X R139, R209, 0x1, R4, P6 ;  /* 0x00000001d18b7824 */ /* 0x000fe400030e0604 */
[----:B------:R-:W4:Y:S04]  /*381d0*/  LDL.LU R209, [R1+0x1858] ;  /* 0x0018580001d17983 */ /* 0x000f280000300800 */
[----:B------:R-:W-:Y:S04]  /*381e0*/  STL.64 [R1+0x830], R212 ;  /* 0x000830d401007387 */ /* 0x000fe80000100a00 */
[----:B------:R-:W-:Y:S04]  /*381f0*/  STL.64 [R1+0x838], R214 ;  /* 0x000838d601007387 */ /* 0x000fe80000100a00 */
[----:B------:R-:W4:Y:S01]  /*38200*/  LDL.LU R117, [R1+0x1884] ;  /* 0x0018840001757983 */ /* 0x000f220000300800 */
[----:B------:R-:W-:Y:S01]  /*38210*/  HMMA.1688.F32.TF32 R160, R160, R158, R216 ;  /* 0x0000009ea0a0723c */ /* 0x000fe200000810d8 */
[----:B------:R-:W-:-:S02]  /*38220*/  SEL R2, R2, RZ, !P0 ;  /* 0x000000ff02027207 */ /* 0x000fc40004000000 */
[----:B------:R-:W-:Y:S01]  /*38230*/  SEL R5, RZ, 0x4, !P4 ;  /* 0x00000004ff057807 */ /* 0x000fe20006000000 */
[----:B------:R-:W4:Y:S01]  /*38240*/  LDL.LU R207, [R1+0x188c] ;  /* 0x00188c0001cf7983 */ /* 0x000f220000300800 */
[----:B------:R-:W-:Y:S02]  /*38250*/  ISETP.NE.U32.AND P3, PT, R2, RZ, PT ;  /* 0x000000ff0200720c */ /* 0x000fe40003f65070 */
[----:B------:R-:W-:Y:S02]  /*38260*/  SEL R2, RZ, 0x4, P5 ;  /* 0x00000004ff027807 */ /* 0x000fe40002800000 */
[----:B------:R-:W-:Y:S02]  /*38270*/  SEL R5, R5, RZ, !P0 ;  /* 0x000000ff05057207 */ /* 0x000fe40004000000 */
[----:B------:R-:W-:Y:S02]  /*38280*/  SEL R2, R2, RZ, !P0 ;  /* 0x000000ff02027207 */ /* 0x000fe40004000000 */
[----:B--2---:R-:W-:-:S02]  /*38290*/  IADD3 R6, P5, R6, R206, RZ ;  /* 0x000000ce06067210 */ /* 0x004fc40007fbe0ff */
[-C--:B---3--:R-:W-:Y:S02]  /*382a0*/  IADD3 R115, P4, R115, R206.reuse, RZ ;  /* 0x000000ce73737210 */ /* 0x088fe40007f9e0ff */
[----:B----4-:R-:W-:Y:S01]  /*382b0*/  IADD3 R119, P0, R119, R206, RZ ;  /* 0x000000ce77777210 */ /* 0x010fe20007f1e0ff */
[----:B------:R1:W-:Y:S01]  /*382c0*/  STL [R1+0x1844], R6 ;  /* 0x0018440601007387 */ /* 0x0003e20000100800 */
[----:B------:R-:W-:-:S03]  /*382d0*/  IMAD.X R7, R7, 0x1, R3, P5 ;  /* 0x0000000107077824 */ /* 0x000fc600028e0603 */
[----:B------:R-:W-:Y:S01]  /*382e0*/  STL [R1+0x184c], R115 ;  /* 0x00184c7301007387 */ /* 0x000fe20000100800 */
[----:B------:R-:W-:-:S03]  /*382f0*/  IADD3.X R211, R211, R3, RZ, P4, !PT ;  /* 0x00000003d3d37210 */ /* 0x000fc600027fe4ff */
[----:B------:R-:W-:Y:S04]  /*38300*/  STL [R1+0x1854], R119 ;  /* 0x0018547701007387 */ /* 0x000fe80000100800 */
[----:B------:R2:W-:Y:S01]  /*38310*/  STL [R1+0x1840], R7 ;  /* 0x0018400701007387 */ /* 0x0005e20000100800 */
[----:B------:R-:W-:-:S03]  /*38320*/  IMAD.X R210, R210, 0x1, R3, P0 ;  /* 0x00000001d2d27824 */ /* 0x000fc600000e0603 */
[----:B------:R-:W-:Y:S01]  /*38330*/  STL [R1+0x1848], R211 ;  /* 0x001848d301007387 */ /* 0x000fe20000100800 */
[----:B------:R-:W-:-:S03]  /*38340*/  IADD3 R113, P0, R113, R206, RZ ;  /* 0x000000ce71717210 */ /* 0x000fc60007f1e0ff */
[----:B------:R-:W3:Y:S04]  /*38350*/  LDL.LU R208, [R1+0x1880] ;  /* 0x0018800001d07983 */ /* 0x000ee80000300800 */
[----:B------:R-:W-:Y:S04]  /*38360*/  STL [R1+0x1850], R210 ;  /* 0x001850d201007387 */ /* 0x000fe80000100800 */
[----:B------:R-:W-:Y:S04]  /*38370*/  STL.64 [R1+0x7a0], R160 ;  /* 0x0007a0a001007387 */ /* 0x000fe80000100a00 */
[----:B------:R-:W-:Y:S04]  /*38380*/  STL.64 [R1+0x7a8], R162 ;  /* 0x0007a8a201007387 */ /* 0x000fe80000100a00 */
[----:B------:R4:W-:Y:S04]  /*38390*/  STL [R1+0x185c], R113 ;  /* 0x00185c7101007387 */ /* 0x0009e80000100800 */
[----:B------:R-:W4:Y:S04]  /*383a0*/  LDL.LU R158, [R1+0x1888] ;  /* 0x00188800019e7983 */ /* 0x000f280000300800 */
[----:B------:R-:W4:Y:S01]  /*383b0*/  LDL.LU R155, [R1+0x1890] ;  /* 0x00189000019b7983 */ /* 0x000f220000300800 */
[----:B------:R-:W-:-:S03]  /*383c0*/  IMAD.X R209, R209, 0x1, R3, P0 ;  /* 0x00000001d1d17824 */ /* 0x000fc600000e0603 */
[----:B------:R-:W4:Y:S01]  /*383d0*/  LDL.LU R154, [R1+0x1894] ;  /* 0x00189400019a7983 */ /* 0x000f220000300800 */
[----:B------:R-:W-:-:S03]  /*383e0*/  IADD3 R117, P0, R117, R206, RZ ;  /* 0x000000ce75757210 */ /* 0x000fc60007f1e0ff */
[----:B------:R1:W-:Y:S01]  /*383f0*/  LDGSTS.E [R0+0x9800], [R6.64], P1 ;  /* 0x0980000006007fae */ /* 0x0003e20008921844 */
[----:B------:R-:W-:Y:S01]  /*38400*/  ISETP.NE.U32.AND P4, PT, R2, RZ, PT ;  /* 0x000000ff0200720c */ /* 0x000fe20003f85070 */
[----:B-1----:R-:W-:Y:S02]  /*38410*/  IMAD.MOV.U32 R6, RZ, RZ, R115 ;  /* 0x000000ffff067224 */ /* 0x002fe400078e0073 */
[----:B--2---:R-:W-:Y:S01]  /*38420*/  IMAD.MOV.U32 R7, RZ, RZ, R211 ;  /* 0x000000ffff077224 */ /* 0x004fe200078e00d3 */
[----:B------:R-:W2:Y:S04]  /*38430*/  LDL.LU R115, [R1+0x189c] ;  /* 0x00189c0001737983 */ /* 0x000ea80000300800 */
[----:B------:R-:W-:Y:S04]  /*38440*/  STL [R1+0x1858], R209 ;  /* 0x001858d101007387 */ /* 0x000fe80000100800 */
[----:B------:R1:W-:Y:S04]  /*38450*/  LDGSTS.E [R0+0x9a00], [R6.64], P1 ;  /* 0x09a0000006007fae */ /* 0x0003e80008921844 */
[----:B------:R3:W-:Y:S01]  /*38460*/  STL [R1+0x1884], R117 ;  /* 0x0018847501007387 */ /* 0x0007e20000100800 */
[----:B-1----:R-:W-:-:S03]  /*38470*/  IMAD.MOV.U32 R6, RZ, RZ, R119 ;  /* 0x000000ffff067224 */ /* 0x002fc600078e0077 */
[----:B------:R-:W2:Y:S04]  /*38480*/  LDL.LU R119, [R1+0x1898] ;  /* 0x0018980001777983 */ /* 0x000ea80000300800 */
[----:B------:R-:W2:Y:S01]  /*38490*/  LDL.LU R2, [R1+0x18c4] ;  /* 0x0018c40001027983 */ /* 0x000ea20000300800 */
[----:B------:R-:W-:-:S05]  /*384a0*/  MOV R7, R210 ;  /* 0x000000d200077202 */ /* 0x000fca0000000f00 */
[----:B------:R1:W-:Y:S01]  /*384b0*/  LDGSTS.E [R0+0x9c00], [R6.64], P1 ;  /* 0x09c0000006007fae */ /* 0x0003e20008921844 */
[----:B------:R-:W-:-:S03]  /*384c0*/  ISETP.NE.U32.AND P5, PT, R5, RZ, PT ;  /* 0x000000ff0500720c */ /* 0x000fc60003fa5070 */
[----:B------:R-:W2:Y:S01]  /*384d0*/  LDL.LU R5, [R1+0x18c0] ;  /* 0x0018c00001057983 */ /* 0x000ea20000300800 */
[----:B-1----:R-:W-:Y:S02]  /*384e0*/  IMAD.MOV.U32 R6, RZ, RZ, R113 ;  /* 0x000000ffff067224 */ /* 0x002fe400078e0071 */
[----:B------:R-:W-:-:S05]  /*384f0*/  IMAD.MOV.U32 R7, RZ, RZ, R209 ;  /* 0x000000ffff077224 */ /* 0x000fca00078e00d1 */
[----:B------:R1:W-:Y:S02]  /*38500*/  LDGSTS.E [R0+0x9e00], [R6.64], P1 ;  /* 0x09e0000006007fae */ /* 0x0003e40008921844 */
[----:B-1----:R-:W-:Y:S02]  /*38510*/  IMAD.MOV.U32 R6, RZ, RZ, R117 ;  /* 0x000000ffff067224 */ /* 0x002fe400078e0075 */
[----:B---3--:R-:W-:Y:S01]  /*38520*/  IMAD.X R208, R208, 0x1, R3, P0 ;  /* 0x00000001d0d07824 */ /* 0x008fe200000e0603 */
[----:B------:R-:W-:-:S04]  /*38530*/  IADD3 R207, P0, R207, R206, RZ ;  /* 0x000000cecfcf7210 */ /* 0x000fc80007f1e0ff */
[----:B------:R-:W-:Y:S04]  /*38540*/  STL [R1+0x1880], R208 ;  /* 0x001880d001007387 */ /* 0x000fe80000100800 */
[----:B----4-:R-:W3:Y:S04]  /*38550*/  LDL.LU R113, [R1+0x18c8] ;  /* 0x0018c80001717983 */ /* 0x010ee80000300800 */
[----:B------:R-:W-:Y:S04]  /*38560*/  STL [R1+0x188c], R207 ;  /* 0x00188ccf01007387 */ /* 0x000fe80000100800 */
[----:B------:R-:W4:Y:S01]  /*38570*/  LDL.LU R117, [R1+0x1798] ;  /* 0x0017980001757983 */ /* 0x000f220000300800 */
[----:B------:R-:W-:Y:S01]  /*38580*/  IMAD.X R158, R158, 0x1, R3, P0 ;  /* 0x000000019e9e7824 */ /* 0x000fe200000e0603 */
[----:B------:R-:W-:-:S05]  /*38590*/  IADD3 R154, P1, R154, R206, RZ ;  /* 0x000000ce9a9a7210 */ /* 0x000fca0007f3e0ff */
[----:B------:R-:W-:Y:S01]  /*385a0*/  STL [R1+0x1894], R154 ;  /* 0x0018949a01007387 */ /* 0x000fe20000100800 */
[----:B------:R-:W-:-:S03]  /*385b0*/  IMAD.X R155, R155, 0x1, R3, P1 ;  /* 0x000000019b9b7824 */ /* 0x000fc600008e0603 */
[----:B------:R1:W-:Y:S04]  /*385c0*/  STL [R1+0x1888], R158 ;  /* 0x0018889e01007387 */ /* 0x0003e80000100800 */
[----:B------:R-:W4:Y:S04]  /*385d0*/  LDL.LU R162, [R1+0x17d0] ;  /* 0x0017d00001a27983 */ /* 0x000f280000300800 */
[----:B------:R-:W4:Y:S01]  /*385e0*/  LDL.LU R163, [R1+0x179c] ;  /* 0x00179c0001a37983 */ /* 0x000f220000300800 */
[----:B--2---:R-:W-:-:S05]  /*385f0*/  IADD3 R115, P0, R115, R206, RZ ;  /* 0x000000ce73737210 */ /* 0x004fca0007f1e0ff */
[----:B------:R-:W-:Y:S04]  /*38600*/  STL [R1+0x189c], R115 ;  /* 0x00189c7301007387 */ /* 0x000fe80000100800 */
[----:B------:R2:W-:Y:S04]  /*38610*/  STL [R1+0x1890], R155 ;  /* 0x0018909b01007387 */ /* 0x0005e80000100800 */
[----:B------:R-:W4:Y:S01]  /*38620*/  LDL.LU R161, [R1+0x17a0] ;  /* 0x0017a00001a17983 */ /* 0x000f220000300800 */
[----:B------:R-:W-:Y:S01]  /*38630*/  IMAD.X R119, R119, 0x1, R3, P0 ;  /* 0x0000000177777824 */ /* 0x000fe200000e0603 */
[----:B------:R-:W-:-:S05]  /*38640*/  IADD3 R2, P1, R2, R206, RZ ;  /* 0x000000ce02027210 */ /* 0x000fca0007f3e0ff */
[----:B------:R1:W-:Y:S04]  /*38650*/  STL [R1+0x18c4], R2 ;  /* 0x0018c40201007387 */ /* 0x0003e80000100800 */
[----:B------:R1:W-:Y:S04]  /*38660*/  STL [R1+0x1898], R119 ;  /* 0x0018987701007387 */ /* 0x0003e80000100800 */
[----:B------:R-:W4:Y:S01]  /*38670*/  LDL.LU R160, [R1+0x17cc] ;  /* 0x0017cc0001a07983 */ /* 0x000f220000300800 */
[----:B------:R-:W-:Y:S01]  /*38680*/  MOV R7, R208 ;  /* 0x000000d000077202 */ /* 0x000fe20000000f00 */
[----:B------:R-:W-:-:S02]  /*38690*/  IMAD.X R5, R5, 0x1, R3, P1 ;  /* 0x0000000105057824 */ /* 0x000fc400008e0603 */
[----:B------:R-:W4:Y:S04]  /*386a0*/  LDL.LU R159, [R1+0x17a4] ;  /* 0x0017a400019f7983 */ /* 0x000f280000300800 */
[----:B------:R1:W-:Y:S02]  /*386b0*/  LDGSTS.E [R0+0xb800], [R6.64], P2 ;  /* 0x0b80000006007fae */ /* 0x0003e40009121844 */
[----:B-1----:R-:W-:Y:S02]  /*386c0*/  IMAD.MOV.U32 R6, RZ, RZ, R207 ;  /* 0x000000ffff067224 */ /* 0x002fe400078e00cf */
[----:B------:R-:W-:Y:S02]  /*386d0*/  IMAD.MOV.U32 R7, RZ, RZ, R158 ;  /* 0x000000ffff077224 */ /* 0x000fe400078e009e */
[----:B------:R-:W4:Y:S04]  /*386e0*/  LDL.LU R158, [R1+0x17c8] ;  /* 0x0017c800019e7983 */ /* 0x000f280000300800 */
[----:B------:R1:W-:Y:S02]  /*386f0*/  LDGSTS.E [R0+0xba00], [R6.64], P2 ;  /* 0x0ba0000006007fae */ /* 0x0003e40009121844 */
[----:B-1----:R-:W-:Y:S01]  /*38700*/  IMAD.MOV.U32 R6, RZ, RZ, R154 ;  /* 0x000000ffff067224 */ /* 0x002fe200078e009a */
[----:B------:R-:W-:-:S05]  /*38710*/  MOV R7, R155 ;  /* 0x0000009b00077202 */ /* 0x000fca0000000f00 */
[----:B------:R1:W-:Y:S02]  /*38720*/  LDGSTS.E [R0+0xbc00], [R6.64], P2 ;  /* 0x0bc0000006007fae */ /* 0x0003e40009121844 */
[----:B-1----:R-:W-:Y:S02]  /*38730*/  IMAD.MOV.U32 R6, RZ, RZ, R115 ;  /* 0x000000ffff067224 */ /* 0x002fe400078e0073 */
[----:B------:R-:W-:-:S05]  /*38740*/  IMAD.MOV.U32 R7, RZ, RZ, R119 ;  /* 0x000000ffff077224 */ /* 0x000fca00078e0077 */
[----:B------:R1:W-:Y:S02]  /*38750*/  LDGSTS.E [R0+0xbe00], [R6.64], P2 ;  /* 0x0be0000006007fae */ /* 0x0003e40009121844 */
[----:B-1----:R-:W-:Y:S01]  /*38760*/  IMAD.MOV.U32 R6, RZ, RZ, R2 ;  /* 0x000000ffff067224 */ /* 0x002fe200078e0002 */
[----:B------:R-:W-:-:S05]  /*38770*/  MOV R7, R5 ;  /* 0x0000000500077202 */ /* 0x000fca0000000f00 */
[----:B------:R1:W-:Y:S01]  /*38780*/  LDGSTS.E [R0+0xd800], [R6.64], P3 ;  /* 0x0d80000006007fae */ /* 0x0003e20009921844 */
[----:B---3--:R-:W-:-:S05]  /*38790*/  IADD3 R113, P0, R113, R206, RZ ;  /* 0x000000ce71717210 */ /* 0x008fca0007f1e0ff */
[----:B------:R-:W-:Y:S04]  /*387a0*/  STL [R1+0x18c8], R113 ;  /* 0x0018c87101007387 */ /* 0x000fe80000100800 */
[----:B------:R3:W-:Y:S01]  /*387b0*/  STL [R1+0x18c0], R5 ;  /* 0x0018c00501007387 */ /* 0x0007e20000100800 */
[----:B----4-:R-:W-:-:S03]  /*387c0*/  IMAD.X R117, R117, 0x1, R3, P0 ;  /* 0x0000000175757824 */ /* 0x010fc600000e0603 */
[----:B--2---:R-:W2:Y:S04]  /*387d0*/  LDL.LU R155, [R1+0x17a8] ;  /* 0x0017a800019b7983 */ /* 0x004ea80000300800 */
[----:B------:R-:W4:Y:S01]  /*387e0*/  LDL.LU R2, [R1+0x17c4] ;  /* 0x0017c40001027983 */ /* 0x000f220000300800 */
[----:B------:R-:W-:-:S05]  /*387f0*/  IADD3 R162, P1, R162, R206, RZ ;  /* 0x000000cea2a27210 */ /* 0x000fca0007f3e0ff */
[----:B------:R-:W-:Y:S04]  /*38800*/  STL [R1+0x17d0], R162 ;  /* 0x0017d0a201007387 */ /* 0x000fe80000100800 */
[----:B------:R1:W-:Y:S04]  /*38810*/  STL [R1+0x1798], R117 ;  /* 0x0017987501007387 */ /* 0x0003e80000100800 */
[----:B------:R-:W2:Y:S01]  /*38820*/  LDL.LU R119, [R1+0x17c0] ;  /* 0x0017c00001777983 */ /* 0x000ea20000300800 */
[----:B------:R-:W-:-:S03]  /*38830*/  IMAD.X R163, R163, 0x1, R3, P1 ;  /* 0x00000001a3a37824 */ /* 0x000fc600008e0603 */
[----:B------:R-:W2:Y:S04]  /*38840*/  LDL.LU R115, [R1+0x17bc] ;  /* 0x0017bc0001737983 */ /* 0x000ea80000300800 */
[----:B---3--:R-:W3:Y:S04]  /*38850*/  LDL.LU R5, [R1+0x17b8] ;  /* 0x0017b80001057983 */ /* 0x008ee80000300800 */
[----:B------:R-:W3:Y:S01]  /*38860*/  LDL.LU R154, [R1+0x17ac] ;  /* 0x0017ac00019a7983 */ /* 0x000ee20000300800 */
[----:B-1----:R-:W-:Y:S02]  /*38870*/  IMAD.MOV.U32 R7, RZ, RZ, R117 ;  /* 0x000000ffff077224 */ /* 0x002fe400078e0075 */
[----:B------:R-:W-:Y:S01]  /*38880*/  IMAD.MOV.U32 R6, RZ, RZ, R113 ;  /* 0x000000ffff067224 */ /* 0x000fe200078e0071 */
[----:B------:R-:W1:Y:S04]  /*38890*/  S2R R225, SR_TID.X ;  /* 0x0000000000e17919 */ /* 0x000e680000002100 */
[----:B------:R1:W-:Y:S01]  /*388a0*/  LDGSTS.E [R0+0xda00], [R6.64], P3 ;  /* 0x0da0000006007fae */ /* 0x0003e20009921844 */
[----:B------:R-:W-:-:S05]  /*388b0*/  IADD3 R160, P0, R160, R206, RZ ;  /* 0x000000cea0a07210 */ /* 0x000fca0007f1e0ff */
[----:B------:R-:W-:Y:S04]  /*388c0*/  STL [R1+0x17cc], R160 ;  /* 0x0017cca001007387 */ /* 0x000fe80000100800 */
[----:B------:R1:W-:Y:S04]  /*388d0*/  STL [R1+0x179c], R163 ;  /* 0x00179ca301007387 */ /* 0x0003e80000100800 */
[----:B------:R-:W3:Y:S04]  /*388e0*/  LDL.LU R117, [R1+0x17b0] ;  /* 0x0017b00001757983 */ /* 0x000ee80000300800 */
[----:B------:R-:W3:Y:S01]  /*388f0*/  LDL.LU R113, [R1+0x17b4] ;  /* 0x0017b40001717983 */ /* 0x000ee20000300800 */
[----:B-1----:R-:W-:Y:S01]  /*38900*/  IMAD.MOV.U32 R6, RZ, RZ, R162 ;  /* 0x000000ffff067224 */ /* 0x002fe200078e00a2 */
[----:B------:R-:W-:Y:S01]  /*38910*/  MOV R7, R163 ;  /* 0x000000a300077202 */ /* 0x000fe20000000f00 */
[----:B------:R-:W-:Y:S01]  /*38920*/  IMAD.X R161, R161, 0x1, R3, P0 ;  /* 0x00000001a1a17824 */ /* 0x000fe200000e0603 */
[----:B------:R-:W-:-:S03]  /*38930*/  IADD3 R158, P1, R158, R206, RZ ;  /* 0x000000ce9e9e7210 */ /* 0x000fc60007f3e0ff */
[----:B------:R1:W-:Y:S02]  /*38940*/  LDGSTS.E [R0+0xdc00], [R6.64], P3 ;  /* 0x0dc0000006007fae */ /* 0x0003e40009921844 */
[----:B------:R-:W-:Y:S02]  /*38950*/  IMAD.X R159, R159, 0x1, R3, P1 ;  /* 0x000000019f9f7824 */ /* 0x000fe400008e0603 */
[----:B-1----:R-:W-:Y:S02]  /*38960*/  IMAD.MOV.U32 R6, RZ, RZ, R160 ;  /* 0x000000ffff067224 */ /* 0x002fe400078e00a0 */
[----:B------:R-:W-:-:S05]  /*38970*/  IMAD.MOV.U32 R7, RZ, RZ, R161 ;  /* 0x000000ffff077224 */ /* 0x000fca00078e00a1 */
[----:B------:R1:W-:Y:S01]  /*38980*/  LDGSTS.E [R0+0xde00], [R6.64], P3 ;  /* 0x0de0000006007fae */ /* 0x0003e20009921844 */
[----:B------:R-:W-:Y:S01]  /*38990*/  LOP3.LUT R225, R225, 0x60, RZ, 0xc0, !PT ;  /* 0x00000060e1e17812 */ /* 0x000fe200078ec0ff */
[----:B-1----:R-:W-:Y:S01]  /*389a0*/  IMAD.MOV.U32 R6, RZ, RZ, R158 ;  /* 0x000000ffff067224 */ /* 0x002fe200078e009e */
[----:B------:R-:W-:-:S05]  /*389b0*/  MOV R7, R159 ;  /* 0x0000009f00077202 */ /* 0x000fca0000000f00 */
[----:B------:R1:W-:Y:S01]  /*389c0*/  LDGSTS.E [R0+0xf800], [R6.64], P5 ;  /* 0x0f80000006007fae */ /* 0x0003e2000a921844 */
[----:B------:R-:W-:-:S03]  /*389d0*/  SHF.R.U32.HI R225, RZ, 0x1, R225 ;  /* 0x00000001ffe17819 */ /* 0x000fc600000116e1 */
[----:B------:R-:W-:Y:S04]  /*389e0*/  STL [R1+0x17c8], R158 ;  /* 0x0017c89e01007387 */ /* 0x000fe80000100800 */
[----:B------:R1:W-:Y:S01]  /*389f0*/  STL [R1+0x17a0], R161 ;  /* 0x0017a0a101007387 */ /* 0x0003e20000100800 */
[----:B------:R-:W-:Y:S01]  /*38a00*/  IMAD.MOV.U32 R207, RZ, RZ, R148 ;  /* 0x000000ffffcf7224 */ /* 0x000fe200078e0094 */
[----:B------:R-:W-:Y:S01]  /*38a10*/  MOV R209, R150 ;  /* 0x0000009600d17202 */ /* 0x000fe20000000f00 */
[----:B------:R-:W-:Y:S02]  /*38a20*/  IMAD.MOV.U32 R208, RZ, RZ, R71 ;  /* 0x000000ffffd07224 */ /* 0x000fe400078e0047 */
[----:B------:R-:W-:Y:S02]  /*38a30*/  IMAD.MOV.U32 R210, RZ, RZ, R69 ;  /* 0x000000ffffd27224 */ /* 0x000fe400078e0045 */
[----:B------:R-:W-:-:S02]  /*38a40*/  IMAD.MOV.U32 R211, RZ, RZ, R152 ;  /* 0x000000ffffd37224 */ /* 0x000fc400078e0098 */
[----:B------:R-:W-:Y:S02]  /*38a50*/  IMAD.MOV.U32 R69, RZ, RZ, R156 ;  /* 0x000000ffff457224 */ /* 0x000fe400078e009c */
[----:B------:R-:W-:Y:S01]  /*38a60*/  IMAD.MOV.U32 R71, RZ, RZ, R164 ;  /* 0x000000ffff477224 */ /* 0x000fe200078e00a4 */
[----:B------:R-:W-:Y:S01]  /*38a70*/  MOV R215, R176 ;  /* 0x000000b000d77202 */ /* 0x000fe20000000f00 */
[----:B------:R-:W-:Y:S02]  /*38a80*/  IMAD.MOV.U32 R212, RZ, RZ, R83 ;  /* 0x000000ffffd47224 */ /* 0x000fe400078e0053 */
[----:B------:R-:W-:Y:S02]  /*38a90*/  IMAD.MOV.U32 R213, RZ, RZ, R174 ;  /* 0x000000ffffd57224 */ /* 0x000fe400078e00ae */
[----:B------:R-:W-:Y:S02]  /*38aa0*/  IMAD.MOV.U32 R214, RZ, RZ, R81 ;  /* 0x000000ffffd67224 */ /* 0x000fe400078e0051 */
[----:B------:R-:W-:-:S02]  /*38ab0*/  IMAD.MOV.U32 R216, RZ, RZ, R79 ;  /* 0x000000ffffd87224 */ /* 0x000fc400078e004f */
[----:B------:R-:W-:Y:S02]  /*38ac0*/  IMAD.MOV.U32 R217, RZ, RZ, R178 ;  /* 0x000000ffffd97224 */ /* 0x000fe400078e00b2 */
[----:B------:R-:W-:Y:S02]  /*38ad0*/  IMAD.MOV.U32 R218, RZ, RZ, R77 ;  /* 0x000000ffffda7224 */ /* 0x000fe400078e004d */
[----:B------:R-:W-:Y:S01]  /*38ae0*/  IMAD.MOV.U32 R219, RZ, RZ, R180 ;  /* 0x000000ffffdb7224 */ /* 0x000fe200078e00b4 */
[----:B------:R-:W-:Y:S01]  /*38af0*/  MOV R79, R184 ;  /* 0x000000b8004f7202 */ /* 0x000fe20000000f00 */
[----:B------:R-:W-:Y:S02]  /*38b00*/  IMAD.MOV.U32 R77, RZ, RZ, R182 ;  /* 0x000000ffff4d7224 */ /* 0x000fe400078e00b6 */
[----:B------:R-:W-:Y:S02]  /*38b10*/  IMAD.MOV.U32 R81, RZ, RZ, R186 ;  /* 0x000000ffff517224 */ /* 0x000fe400078e00ba */
[----:B------:R-:W-:-:S02]  /*38b20*/  IMAD.MOV.U32 R83, RZ, RZ, R188 ;  /* 0x000000ffff537224 */ /* 0x000fc400078e00bc */
[----:B------:R-:W-:Y:S01]  /*38b30*/  IMAD.MOV.U32 R221, RZ, RZ, R192 ;  /* 0x000000ffffdd7224 */ /* 0x000fe200078e00c0 */
[----:B------:R-:W-:Y:S01]  /*38b40*/  MOV R223, R193 ;  /* 0x000000c100df7202 */ /* 0x000fe20000000f00 */
[----:B------:R-:W-:Y:S02]  /*38b50*/  IMAD.MOV.U32 R192, RZ, RZ, R111 ;  /* 0x000000ffffc07224 */ /* 0x000fe400078e006f */
[----:B------:R-:W-:Y:S02]  /*38b60*/  IMAD.MOV.U32 R193, RZ, RZ, R196 ;  /* 0x000000ffffc17224 */ /* 0x000fe400078e00c4 */
[----:B------:R-:W-:Y:S02]  /*38b70*/  IMAD.MOV.U32 R162, RZ, RZ, R243 ;  /* 0x000000ffffa27224 */ /* 0x000fe400078e00f3 */
[----:B------:R-:W-:Y:S02]  /*38b80*/  IMAD.MOV.U32 R163, RZ, RZ, R198 ;  /* 0x000000ffffa37224 */ /* 0x000fe400078e00c6 */
[----:B------:R-:W-:-:S02]  /*38b90*/  IMAD.MOV.U32 R160, RZ, RZ, R241 ;  /* 0x000000ffffa07224 */ /* 0x000fc400078e00f1 */
[----:B-1----:R-:W-:Y:S02]  /*38ba0*/  IMAD.MOV.U32 R161, RZ, RZ, R199 ;  /* 0x000000ffffa17224 */ /* 0x002fe400078e00c7 */
[----:B------:R-:W-:Y:S02]  /*38bb0*/  IMAD.MOV.U32 R158, RZ, RZ, R127 ;  /* 0x000000ffff9e7224 */ /* 0x000fe400078e007f */
[----:B------:R-:W-:Y:S02]  /*38bc0*/  IMAD.MOV.U32 R127, RZ, RZ, R149 ;  /* 0x000000ffff7f7224 */ /* 0x000fe400078e0095 */
[----:B------:R-:W-:Y:S01]  /*38bd0*/  IMAD.MOV.U32 R241, RZ, RZ, R151 ;  /* 0x000000fffff17224 */ /* 0x000fe200078e0097 */
[----:B------:R-:W-:Y:S01]  /*38be0*/  MOV R198, R84 ;  /* 0x0000005400c67202 */ /* 0x000fe20000000f00 */
[----:B------:R-:W-:Y:S02]  /*38bf0*/  IMAD.MOV.U32 R243, RZ, RZ, R153 ;  /* 0x000000fffff37224 */ /* 0x000fe400078e0099 */
[----:B------:R-:W-:-:S02]  /*38c00*/  IMAD.MOV.U32 R196, RZ, RZ, R85 ;  /* 0x000000ffffc47224 */ /* 0x000fc400078e0055 */
[----:B------:R-:W-:Y:S02]  /*38c10*/  IMAD.MOV.U32 R199, RZ, RZ, R165 ;  /* 0x000000ffffc77224 */ /* 0x000fe400078e00a5 */
[----:B------:R-:W-:Y:S02]  /*38c20*/  IMAD.MOV.U32 R174, RZ, RZ, R89 ;  /* 0x000000ffffae7224 */ /* 0x000fe400078e0059 */
[----:B------:R-:W-:Y:S01]  /*38c30*/  IMAD.MOV.U32 R164, RZ, RZ, R122 ;  /* 0x000000ffffa47224 */ /* 0x000fe200078e007a */
[----:B----4-:R-:W-:-:S05]  /*38c40*/  IADD3 R2, P0, R2, R206, RZ ;  /* 0x000000ce02027210 */ /* 0x010fca0007f1e0ff */
[----:B--2---:R-:W-:Y:S02]  /*38c50*/  IMAD.X R155, R155, 0x1, R3, P0 ;  /* 0x000000019b9b7824 */ /* 0x004fe400000e0603 */
[----:B------:R-:W-:Y:S02]  /*38c60*/  IMAD.MOV.U32 R6, RZ, RZ, R2 ;  /* 0x000000ffff067224 */ /* 0x000fe400078e0002 */
[----:B------:R-:W-:Y:S01]  /*38c70*/  IMAD.MOV.U32 R7, RZ, RZ, R155 ;  /* 0x000000ffff077224 */ /* 0x000fe200078e009b */
[----:B------:R1:W-:Y:S04]  /*38c80*/  STL [R1+0x17c4], R2 ;  /* 0x0017c40201007387 */ /* 0x0003e80000100800 */
[----:B------:R2:W-:Y:S01]  /*38c90*/  LDGSTS.E [R0+0xfa00], [R6.64], P5 ;  /* 0x0fa0000006007fae */ /* 0x0005e2000a921844 */
[----:B------:R-:W-:-:S02]  /*38ca0*/  IADD3 R119, P1, R119, R206, RZ ;  /* 0x000000ce77777210 */ /* 0x000fc40007f3e0ff */
[----:B------:R-:W-:Y:S02]  /*38cb0*/  IADD3 R115, P0, R115, R206, RZ ;  /* 0x000000ce73737210 */ /* 0x000fe40007f1e0ff */
[----:B--2---:R-:W-:Y:S02]  /*38cc0*/  MOV R6, R119 ;  /* 0x0000007700067202 */ /* 0x004fe40000000f00 */
[----:B---3--:R-:W-:Y:S01]  /*38cd0*/  IADD3 R5, P2, R5, R205, RZ ;  /* 0x000000cd05057210 */ /* 0x008fe20007f5e0ff */
[----:B------:R-:W-:Y:S01]  /*38ce0*/  IMAD.X R154, R154, 0x1, R3, P1 ;  /* 0x000000019a9a7824 */ /* 0x000fe200008e0603 */
[----:B------:R-:W-:Y:S03]  /*38cf0*/  STL [R1+0x17a4], R159 ;  /* 0x0017a49f01007387 */ /* 0x000fe60000100800 */
[----:B------:R-:W-:Y:S01]  /*38d00*/  IMAD.MOV.U32 R7, RZ, RZ, R154 ;  /* 0x000000ffff077224 */ /* 0x000fe200078e009a */
[----:B------:R-:W-:Y:S01]  /*38d10*/  STL [R1+0x17c0], R119 ;  /* 0x0017c07701007387 */ /* 0x000fe20000100800 */
[----:B-1----:R-:W-:Y:S01]  /*38d20*/  LOP3.LUT R2, R204, R225, RZ, 0x3c, !PT ;  /* 0x000000e1cc027212 */ /* 0x002fe200078e3cff */
[----:B------:R-:W-:-:S02]  /*38d30*/  IMAD.MOV.U32 R204, RZ, RZ, R75 ;  /* 0x000000ffffcc7224 */ /* 0x000fc400078e004b */
[----:B------:R-:W-:Y:S01]  /*38d40*/  STL [R1+0x17a8], R155 ;  /* 0x0017a89b01007387 */ /* 0x000fe20000100800 */
[----:B------:R-:W-:Y:S02]  /*38d50*/  IMAD.MOV.U32 R205, RZ, RZ, R146 ;  /* 0x000000ffffcd7224 */ /* 0x000fe400078e0092 */
[----:B------:R-:W-:Y:S01]  /*38d60*/  IMAD.MOV.U32 R206, RZ, RZ, R73 ;  /* 0x000000ffffce7224 */ /* 0x000fe200078e0049 */
[----:B------:R1:W-:Y:S04]  /*38d70*/  STL [R1+0x17bc], R115 ;  /* 0x0017bc7301007387 */ /* 0x0003e80000100800 */
[----:B------:R2:W-:Y:S04]  /*38d80*/  LDGSTS.E [R0+0xfc00], [R6.64], P5 ;  /* 0x0fc0000006007fae */ /* 0x0005e8000a921844 */
[----:B------:R-:W-:Y:S04]  /*38d90*/  STL [R1+0x17ac], R154 ;  /* 0x0017ac9a01007387 */ /* 0x000fe80000100800 */
[----:B------:R-:W-:Y:S01]  /*38da0*/  STL [R1+0x17b8], R5 ;  /* 0x0017b80501007387 */ /* 0x000fe20000100800 */
[----:B--2---:R-:W-:-:S02]  /*38db0*/  IMAD.MOV.U32 R6, RZ, RZ, R115 ;  /* 0x000000ffff067224 */ /* 0x004fc400078e0073 */
[----:B------:R-:W-:Y:S02]  /*38dc0*/  IMAD.X R117, R117, 0x1, R3, P0 ;  /* 0x0000000175757824 */ /* 0x000fe400000e0603 */
[----:B------:R-:W-:Y:S02]  /*38dd0*/  IMAD.X R113, R113, 0x1, R4, P2 ;  /* 0x0000000171717824 */ /* 0x000fe400010e0604 */
[----:B------:R-:W-:Y:S01]  /*38de0*/  IMAD.MOV.U32 R7, RZ, RZ, R117 ;  /* 0x000000ffff077224 */ /* 0x000fe200078e0075 */
[----:B------:R-:W-:Y:S01]  /*38df0*/  STL [R1+0x17b0], R117 ;  /* 0x0017b07501007387 */ /* 0x000fe20000100800 */
[----:B------:R-:W-:-:S03]  /*38e00*/  IMAD.MOV.U32 R73, RZ, RZ, R166 ;  /* 0x000000ffff497224 */ /* 0x000fc600078e00a6 */
[----:B------:R2:W-:Y:S01]  /*38e10*/  STL [R1+0x17b4], R113 ;  /* 0x0017b47101007387 */ /* 0x0005e20000100800 */
[----:B------:R-:W-:-:S03]  /*38e20*/  MOV R75, R168 ;  /* 0x000000a8004b7202 */ /* 0x000fc60000000f00 */
[----:B------:R3:W-:Y:S01]  /*38e30*/  STL.64 [R1+0x16a0], R204 ;  /* 0x0016a0cc01007387 */ /* 0x0007e20000100a00 */
[----:B-1----:R-:W-:-:S03]  /*38e40*/  IMAD.MOV.U32 R115, RZ, RZ, R172 ;  /* 0x000000ffff737224 */ /* 0x002fc600078e00ac */
[----:B------:R1:W-:Y:S04]  /*38e50*/  LDGSTS.E [R0+0xfe00], [R6.64], P5 ;  /* 0x0fe0000006007fae */ /* 0x0003e8000a921844 */
[----:B------:R4:W-:Y:S04]  /*38e60*/  STL.64 [R1+0x1698], R206 ;  /* 0x001698ce01007387 */ /* 0x0009e80000100a00 */
[----:B------:R3:W-:Y:S01]  /*38e70*/  STL.64 [R1+0x1690], R208 ;  /* 0x001690d001007387 */ /* 0x0007e20000100a00 */
[----:B-1----:R-:W-:-:S03]  /*38e80*/  MOV R7, R113 ;  /* 0x0000007100077202 */ /* 0x002fc60000000f00 */
[----:B------:R1:W-:Y:S01]  /*38e90*/  STL.64 [R1+0x1688], R210 ;  /* 0x001688d201007387 */ /* 0x0003e20000100a00 */
[----:B--2---:R-:W-:-:S03]  /*38ea0*/  IMAD.MOV.U32 R113, RZ, RZ, R170 ;  /* 0x000000ffff717224 */ /* 0x004fc600078e00aa */
[----:B------:R2:W-:Y:S04]  /*38eb0*/  STL.64 [R1+0x1680], R68 ;  /* 0x0016804401007387 */ /* 0x0005e80000100a00 */
[----:B------:R1:W-:Y:S04]  /*38ec0*/  STL.64 [R1+0x1678], R70 ;  /* 0x0016784601007387 */ /* 0x0003e80000100a00 */
[----:B------:R1:W-:Y:S04]  /*38ed0*/  STL.64 [R1+0x1670], R72 ;  /* 0x0016704801007387 */ /* 0x0003e80000100a00 */
[----:B------:R1:W-:Y:S04]  /*38ee0*/  STL.64 [R1+0x1668], R74 ;  /* 0x0016684a01007387 */ /* 0x0003e80000100a00 */
[----:B------:R1:W-:Y:S04]  /*38ef0*/  STL.64 [R1+0x1660], R112 ;  /* 0x0016607001007387 */ /* 0x0003e80000100a00 */
[----:B------:R1:W-:Y:S01]  /*38f00*/  STL.64 [R1+0x1658], R114 ;  /* 0x0016587201007387 */ /* 0x0003e20000100a00 */
[----:B------:R-:W-:-:S03]  /*38f10*/  IMAD.MOV.U32 R117, RZ, RZ, R190 ;  /* 0x000000ffff757224 */ /* 0x000fc600078e00be */
[----:B------:R1:W-:Y:S01]  /*38f20*/  STL.64 [R1+0x1650], R212 ;  /* 0x001650d401007387 */ /* 0x0003e20000100a00 */
[----:B------:R-:W-:-:S03]  /*38f30*/  IMAD.MOV.U32 R119, RZ, RZ, R191 ;  /* 0x000000ffff777224 */ /* 0x000fc600078e00bf */
        /* <DEDUP_REMOVED lines=12> */
[----:B------:R1:W5:Y:S01]  /*39000*/  LDL.LU R110, [R1+0x1c78] ;  /* 0x001c7800016e7983 */ /* 0x0003620000300800 */
[----:B------:R-:W-:-:S03]  /*39010*/  MOV R191, R197 ;  /* 0x000000c500bf7202 */ /* 0x000fc60000000f00 */
[----:B------:R1:W-:Y:S01]  /*39020*/  STL.64 [R1+0x1600], R220 ;  /* 0x001600dc01007387 */ /* 0x0003e20000100a00 */
[----:B------:R-:W-:-:S03]  /*39030*/  IMAD R2, R93, 0x8000, R2 ;  /* 0x000080005d027824 */ /* 0x000fc600078e0202 */
[----:B------:R1:W5:Y:S01]  /*39040*/  LDL.LU R111, [R1+0x1c74] ;  /* 0x001c7400016f7983 */ /* 0x0003620000300800 */
[----:B------:R-:W-:-:S03]  /*39050*/  IMAD.MOV.U32 R6, RZ, RZ, R5 ;  /* 0x000000ffff067224 */ /* 0x000fc600078e0005 */
[----:B------:R1:W-:Y:S01]  /*39060*/  STL.64 [R1+0x15f8], R222 ;  /* 0x0015f8de01007387 */ /* 0x0003e20000100a00 */
[----:B------:R-:W-:-:S03]  /*39070*/  MOV R159, R200 ;  /* 0x000000c8009f7202 */ /* 0x000fc60000000f00 */
[----:B------:R1:W5:Y:S04]  /*39080*/  LDL.LU R226, [R1+0x1c70] ;  /* 0x001c700001e27983 */ /* 0x0003680000300800 */
[----:B------:R1:W-:Y:S01]  /*39090*/  STL.64 [R1+0x15e8], R224 ;  /* 0x0015e8e001007387 */ /* 0x0003e20000100a00 */
[----:B------:R-:W-:-:S03]  /*390a0*/  IMAD.MOV.U32 R154, RZ, RZ, R125 ;  /* 0x000000ffff9a7224 */ /* 0x000fc600078e007d */
[----:B------:R1:W-:Y:S01]  /*390b0*/  STL.64 [R1+0x15d8], R194 ;  /* 0x0015d8c201007387 */ /* 0x0003e20000100a00 */
[----:B------:R-:W-:-:S03]  /*390c0*/  IMAD.MOV.U32 R155, RZ, RZ, R201 ;  /* 0x000000ffff9b7224 */ /* 0x000fc600078e00c9 */
[----:B------:R1:W-:Y:S04]  /*390d0*/  STL.64 [R1+0x15c8], R192 ;  /* 0x0015c8c001007387 */ /* 0x0003e80000100a00 */
[----:B------:R-:W0:Y:S04]  /*390e0*/  LDGDEPBAR ;  /* 0x00000000000079af */ /* 0x000e280000000000 */
[----:B------:R1:W-:Y:S04]  /*390f0*/  STL.64 [R1+0x15b8], R190 ;  /* 0x0015b8be01007387 */ /* 0x0003e80000100a00 */
[----:B------:R1:W-:Y:S04]  /*39100*/  LDGSTS.E [R2+0x40000], [R6.64], P4 ;  /* 0x4000000006027fae */ /* 0x0003e8000a121844 */
[----:B------:R2:W-:Y:S04]  /*39110*/  STL.64 [R1+0x15b0], R162 ;  /* 0x0015b0a201007387 */ /* 0x0005e80000100a00 */
[----:B------:R2:W-:Y:S04]  /*39120*/  STL.64 [R1+0x15a8], R160 ;  /* 0x0015a8a001007387 */ /* 0x0005e80000100a00 */
[----:B------:R3:W-:Y:S01]  /*39130*/  LDGSTS.E [R2+0x40400], [R204.64], P4 ;  /* 0x40400000cc027fae */ /* 0x0007e2000a121844 */
[----:B-1----:R-:W-:-:S02]  /*39140*/  IMAD.MOV.U32 R6, RZ, RZ, R99 ;  /* 0x000000ffff067224 */ /* 0x002fc400078e0063 */
[----:B------:R-:W-:Y:S01]  /*39150*/  IMAD.MOV.U32 R7, RZ, RZ, R202 ;  /* 0x000000ffff077224 */ /* 0x000fe200078e00ca */
[----:B------:R-:W1:Y:S04]  /*39160*/  S2R R5, SR_TID.X ;  /* 0x0000000000057919 */ /* 0x000e680000002100 */
[----:B------:R4:W-:Y:S04]  /*39170*/  LDGSTS.E [R2+0x40800], [R206.64], P4 ;  /* 0x40800000ce027fae */ /* 0x0009e8000a121844 */
[----:B---3--:R3:W5:Y:S04]  /*39180*/  LDL.LU.64 R204, [R1+0x1c68] ;  /* 0x001c680001cc7983 */ /* 0x0087680000300a00 */
[----:B------:R1:W-:Y:S04]  /*39190*/  STL.64 [R1+0x15a0], R158 ;  /* 0x0015a09e01007387 */ /* 0x0003e80000100a00 */
[----:B------:R-:W1:Y:S04]  /*391a0*/  S2R R0, SR_TID.X ;  /* 0x0000000000007919 */ /* 0x000e680000002100 */
[----:B----4-:R3:W5:Y:S04]  /*391b0*/  LDL.LU.64 R206, [R1+0x1c60] ;  /* 0x001c600001ce7983 */ /* 0x0107680000300a00 */
[----:B------:R4:W-:Y:S04]  /*391c0*/  STL.64 [R1+0x1598], R154 ;  /* 0x0015989a01007387 */ /* 0x0009e80000100a00 */
[----:B------:R1:W-:Y:S04]  /*391d0*/  LDGSTS.E [R2+0x40c00], [R208.64], P4 ;  /* 0x40c00000d0027fae */ /* 0x0003e8000a121844 */
[----:B------:R2:W-:Y:S04]  /*391e0*/  LDGSTS.E [R2+0x41000], [R210.64], P4 ;  /* 0x41000000d2027fae */ /* 0x0005e8000a121844 */
[----:B------:R2:W-:Y:S04]  /*391f0*/  LDGSTS.E [R2+0x41400], [R68.64], P4 ;  /* 0x4140000044027fae */ /* 0x0005e8000a121844 */
[----:B-1----:R3:W5:Y:S04]  /*39200*/  LDL.LU.64 R208, [R1+0x1c58] ;  /* 0x001c580001d07983 */ /* 0x0027680000300a00 */
[----:B------:R-:W-:Y:S04]  /*39210*/  STL.64 [R1+0x1590], R6 ;  /* 0x0015900601007387 */ /* 0x000fe80000100a00 */
[----:B--2---:R3:W5:Y:S04]  /*39220*/  LDL.LU.64 R210, [R1+0x1c50] ;  /* 0x001c500001d27983 */ /* 0x0047680000300a00 */
[----:B------:R3:W5:Y:S04]  /*39230*/  LDL.LU.64 R68, [R1+0x1c48] ;  /* 0x001c480001447983 */ /* 0x0007680000300a00 */
[----:B------:R1:W-:Y:S04]  /*39240*/  LDGSTS.E [R2+0x41800], [R70.64], P4 ;  /* 0x4180000046027fae */ /* 0x0003e8000a121844 */
[----:B------:R2:W-:Y:S04]  /*39250*/  LDGSTS.E [R2+0x41c00], [R72.64], P4 ;  /* 0x41c0000048027fae */ /* 0x0005e8000a121844 */
[----:B------:R3:W-:Y:S04]  /*39260*/  LDGSTS.E [R2+0x42000], [R74.64], P4 ;  /* 0x420000004a027fae */ /* 0x0007e8000a121844 */
[----:B-1----:R1:W5:Y:S04]  /*39270*/  LDL.LU.64 R70, [R1+0x1c40] ;  /* 0x001c400001467983 */ /* 0x0023680000300a00 */
[----:B--2---:R1:W5:Y:S04]  /*39280*/  LDL.LU.64 R72, [R1+0x1c38] ;  /* 0x001c380001487983 */ /* 0x0043680000300a00 */
[----:B---3--:R1:W5:Y:S04]  /*39290*/  LDL.LU.64 R74, [R1+0x1c30] ;  /* 0x001c3000014a7983 */ /* 0x0083680000300a00 */
[----:B------:R2:W-:Y:S04]  /*392a0*/  LDGSTS.E [R2+0x42400], [R112.64], P4 ;  /* 0x4240000070027fae */ /* 0x0005e8000a121844 */
[----:B------:R3:W-:Y:S04]  /*392b0*/  LDGSTS.E [R2+0x42800], [R114.64], P4 ;  /* 0x4280000072027fae */ /* 0x0007e8000a121844 */
[----:B------:R1:W-:Y:S04]  /*392c0*/  LDGSTS.E [R2+0x42c00], [R212.64], P4 ;  /* 0x42c00000d4027fae */ /* 0x0003e8000a121844 */
[----:B--2---:R2:W5:Y:S04]  /*392d0*/  LDL.LU.64 R112, [R1+0x1c28] ;  /* 0x001c280001707983 */ /* 0x0045680000300a00 */
[----:B---3--:R2:W5:Y:S04]  /*392e0*/  LDL.LU.64 R114, [R1+0x1c20] ;  /* 0x001c200001727983 */ /* 0x0085680000300a00 */
[----:B-1----:R2:W5:Y:S04]  /*392f0*/  LDL.LU.64 R212, [R1+0x1c18] ;  /* 0x001c180001d47983 */ /* 0x0025680000300a00 */
[----:B------:R1:W-:Y:S04]  /*39300*/  LDGSTS.E [R2+0x43000], [R214.64], P4 ;  /* 0x43000000d6027fae */ /* 0x0003e8000a121844 */
[----:B------:R3:W-:Y:S04]  /*39310*/  LDGSTS.E [R2+0x43400], [R216.64], P4 ;  /* 0x43400000d8027fae */ /* 0x0007e8000a121844 */
[----:B------:R2:W-:Y:S04]  /*39320*/  LDGSTS.E [R2+0x43800], [R218.64], P4 ;  /* 0x43800000da027fae */ /* 0x0005e8000a121844 */
[----:B-1----:R1:W5:Y:S04]  /*39330*/  LDL.LU.64 R214, [R1+0x1c10] ;  /* 0x001c100001d67983 */ /* 0x0023680000300a00 */
[----:B---3--:R1:W5:Y:S04]  /*39340*/  LDL.LU.64 R216, [R1+0x1c08] ;  /* 0x001c080001d87983 */ /* 0x0083680000300a00 */
[----:B--2---:R1:W5:Y:S04]  /*39350*/  LDL.LU.64 R218, [R1+0x1c00] ;  /* 0x001c000001da7983 */ /* 0x0043680000300a00 */
[----:B------:R2:W-:Y:S04]  /*39360*/  LDGSTS.E [R2+0x43c00], [R76.64], P4 ;  /* 0x43c000004c027fae */ /* 0x0005e8000a121844 */
[----:B------:R3:W-:Y:S01]  /*39370*/  LDGSTS.E [R2+0x44000], [R78.64], P4 ;  /* 0x440000004e027fae */ /* 0x0007e2000a121844 */
[----:B------:R-:W-:-:S03]  /*39380*/  IMAD.MOV.U32 R99, RZ, RZ, R145 ;  /* 0x000000ffff637224 */ /* 0x000fc600078e0091 */
[----:B------:R1:W-:Y:S04]  /*39390*/  LDGSTS.E [R2+0x44400], [R80.64], P4 ;  /* 0x4440000050027fae */ /* 0x0003e8000a121844 */
[----:B--2---:R2:W5:Y:S04]  /*393a0*/  LDL.LU.64 R76, [R1+0x1bf8] ;  /* 0x001bf800014c7983 */ /* 0x0045680000300a00 */
[----:B---3--:R2:W5:Y:S01]  /*393b0*/  LDL.LU.64 R78, [R1+0x1bf0] ;  /* 0x001bf000014e7983 */ /* 0x0085620000300a00 */
[----:B------:R-:W-:-:S03]  /*393c0*/  MOV R125, R147 ;  /* 0x00000093007d7202 */ /* 0x000fc60000000f00 */
[----:B-1----:R2:W5:Y:S04]  /*393d0*/  LDL.LU.64 R80, [R1+0x1be8] ;  /* 0x001be80001507983 */ /* 0x0025680000300a00 */
[----:B------:R1:W-:Y:S01]  /*393e0*/  LDGSTS.E [R2+0x44800], [R82.64], P4 ;  /* 0x4480000052027fae */ /* 0x0003e2000a121844 */
[----:B------:R-:W-:-:S03]  /*393f0*/  LOP3.LUT R5, R5, 0x7f, RZ, 0xc0, !PT ;  /* 0x0000007f05057812 */ /* 0x000fc600078ec0ff */
[----:B------:R3:W-:Y:S04]  /*39400*/  LDGSTS.E [R2+0x44c00], [R116.64], P4 ;  /* 0x44c0000074027fae */ /* 0x0007e8000a121844 */
[----:B------:R2:W-:Y:S04]  /*39410*/  LDGSTS.E [R2+0x45000], [R118.64], P4 ;  /* 0x4500000076027fae */ /* 0x0005e8000a121844 */
[----:B-1----:R1:W5:Y:S04]  /*39420*/  LDL.LU.64 R82, [R1+0x1be0] ;  /* 0x001be00001527983 */ /* 0x0023680000300a00 */
[----:B---3--:R1:W5:Y:S01]  /*39430*/  LDL.LU.64 R116, [R1+0x1bd8] ;  /* 0x001bd80001747983 */ /* 0x0083620000300a00 */
[----:B------:R-:W-:-:S03]  /*39440*/  LOP3.LUT R0, R0, 0x60, RZ, 0xc0, !PT ;  /* 0x0000006000007812 */ /* 0x000fc600078ec0ff */
[----:B--2---:R1:W5:Y:S04]  /*39450*/  LDL.LU.64 R118, [R1+0x1bd0] ;  /* 0x001bd00001767983 */ /* 0x0043680000300a00 */
[----:B------:R2:W-:Y:S04]  /*39460*/  LDGSTS.E [R2+0x45400], [R220.64], P4 ;  /* 0x45400000dc027fae */ /* 0x0005e8000a121844 */
[----:B------:R3:W-:Y:S01]  /*39470*/  LDGSTS.E [R2+0x45800], [R222.64], P4 ;  /* 0x45800000de027fae */ /* 0x0007e2000a121844 */
[----:B------:R-:W-:-:S03]  /*39480*/  IMAD.MOV.U32 R200, RZ, RZ, R227 ;  /* 0x000000ffffc87224 */ /* 0x000fc600078e00e3 */
[----:B------:R1:W-:Y:S04]  /*39490*/  LDGSTS.E [R2+0x45c00], [R224.64], P4 ;  /* 0x45c00000e0027fae */ /* 0x0003e8000a121844 */
[----:B--2---:R2:W5:Y:S04]  /*394a0*/  LDL.LU.64 R220, [R1+0x1bc8] ;  /* 0x001bc80001dc7983 */ /* 0x0045680000300a00 */
[----:B---3--:R2:W5:Y:S01]  /*394b0*/  LDL.LU.64 R222, [R1+0x1bc0] ;  /* 0x001bc00001de7983 */ /* 0x0085620000300a00 */
[----:B------:R-:W-:-:S03]  /*394c0*/  IMAD.SHL.U32 R5, R5, 0x4, RZ ;  /* 0x0000000405057824 */ /* 0x000fc600078e00ff */
[----:B-1----:R2:W5:Y:S01]  /*394d0*/  LDL.LU.64 R224, [R1+0x1bb8] ;  /* 0x001bb80001e07983 */ /* 0x0025620000300a00 */
[----:B------:R-:W-:-:S03]  /*394e0*/  SHF.R.U32.HI R0, RZ, 0x1, R0 ;  /* 0x00000001ff007819 */ /* 0x000fc60000011600 */
[----:B------:R-:W-:Y:S01]  /*394f0*/  STL.64 [R1+0x1588], R98 ;  /* 0x0015886201007387 */ /* 0x000fe20000100a00 */
[----:B------:R-:W-:-:S03]  /*39500*/  IMAD.MOV.U32 R201, RZ, RZ, R157 ;  /* 0x000000ffffc97224 */ /* 0x000fc600078e009d */
[----:B------:R-:W-:Y:S04]  /*39510*/  STL.64 [R1+0x1580], R124 ;  /* 0x0015807c01007387 */ /* 0x000fe80000100a00 */
[----:B------:R2:W5:Y:S04]  /*39520*/  LDL.LU R227, [R1+0x1bb0] ;  /* 0x001bb00001e37983 */ /* 0x0005680000300800 */
[----:B------:R-:W-:Y:S01]  /*39530*/  STL.64 [R1+0x1578], R126 ;  /* 0x0015787e01007387 */ /* 0x000fe20000100a00 */
[----:B------:R-:W-:-:S03]  /*39540*/  LOP3.LUT R0, R5, R0, RZ, 0x3c, !PT ;  /* 0x0000000005007212 */ /* 0x000fc600078e3cff */
[----:B------:R2:W5:Y:S01]  /*39550*/  LDL.LU R84, [R1+0x1bac] ;  /* 0x001bac0001547983 */ /* 0x0005620000300800 */
[----:B------:R-:W-:-:S03]  /*39560*/  IMAD.MOV.U32 R197, RZ, RZ, R167 ;  /* 0x000000ffffc57224 */ /* 0x000fc600078e00a7 */
[----:B------:R-:W-:Y:S04]  /*39570*/  STL.64 [R1+0x1570], R240 ;  /* 0x001570f001007387 */ /* 0x000fe80000100a00 */
[----:B------:R1:W-:Y:S04]  /*39580*/  LDGSTS.E [R2+0x46000], [R194.64], P4 ;  /* 0x46000000c2027fae */ /* 0x0003e8000a121844 */
[----:B------:R2:W5:Y:S04]  /*39590*/  LDL.LU R85, [R1+0x1ba8] ;  /* 0x001ba80001557983 */ /* 0x0005680000300800 */
[----:B------:R-:W-:Y:S01]  /*395a0*/  STL.64 [R1+0x1568], R242 ;  /* 0x001568f201007387 */ /* 0x000fe20000100a00 */
[----:B-1----:R-:W-:-:S03]  /*395b0*/  IMAD.MOV.U32 R194, RZ, RZ, R86 ;  /* 0x000000ffffc27224 */ /* 0x002fc600078e0056 */
[----:B------:R1:W-:Y:S01]  /*395c0*/  LDGSTS.E [R2+0x46400], [R192.64], P4 ;  /* 0x46400000c0027fae */ /* 0x0003e2000a121844 */
[----:B------:R-:W-:-:S03]  /*395d0*/  IMAD.MOV.U32 R195, RZ, RZ, R169 ;  /* 0x000000ffffc37224 */ /* 0x000fc600078e00a9 */
[----:B------:R2:W5:Y:S01]  /*395e0*/  LDL.LU R86, [R1+0x1ba4] ;  /* 0x001ba40001567983 */ /* 0x0005620000300800 */
[----:B------:R-:W-:-:S03]  /*395f0*/  LOP3.LUT R0, R0, 0x40, RZ, 0x3c, !PT ;  /* 0x0000004000007812 */ /* 0x000fc600078e3cff */
[----:B------:R-:W-:Y:S01]  /*39600*/  STL.64 [R1+0x1560], R200 ;  /* 0x001560c801007387 */ /* 0x000fe20000100a00 */
[----:B-1----:R-:W-:-:S03]  /*39610*/  MOV R192, R87 ;  /* 0x0000005700c07202 */ /* 0x002fc60000000f00 */
[----:B------:R1:W-:Y:S01]  /*39620*/  LDGSTS.E [R2+0x46800], [R190.64], P4 ;  /* 0x46800000be027fae */ /* 0x0003e2000a121844 */
[----:B------:R-:W-:-:S03]  /*39630*/  IMAD.MOV.U32 R193, RZ, RZ, R171 ;  /* 0x000000ffffc17224 */ /* 0x000fc600078e00ab */
[----:B------:R2:W5:Y:S04]  /*39640*/  LDL.LU R87, [R1+0x1ba0] ;  /* 0x001ba00001577983 */ /* 0x0005680000300800 */
[----:B------:R-:W-:Y:S01]  /*39650*/  STL.64 [R1+0x1558], R198 ;  /* 0x001558c601007387 */ /* 0x000fe20000100a00 */
[----:B-1----:R-:W-:-:S03]  /*39660*/  IMAD.MOV.U32 R190, RZ, RZ, R88 ;  /* 0x000000ffffbe7224 */ /* 0x002fc600078e0058 */
[----:B------:R1:W-:Y:S01]  /*39670*/  LDGSTS.E [R2+0x46c00], [R162.64], P4 ;  /* 0x46c00000a2027fae */ /* 0x0003e2000a121844 */
[----:B------:R-:W-:-:S03]  /*39680*/  IMAD.MOV.U32 R191, RZ, RZ, R173 ;  /* 0x000000ffffbf7224 */ /* 0x000fc600078e00ad */
[----:B------:R2:W5:Y:S01]  /*39690*/  LDL.LU R88, [R1+0x1b9c] ;  /* 0x001b9c0001587983 */ /* 0x0005620000300800 */
[----:B------:R-:W-:-:S03]  /*396a0*/  IMAD.MOV.U32 R172, RZ, RZ, R90 ;  /* 0x000000ffffac7224 */ /* 0x000fc600078e005a */
[----:B------:R-:W-:Y:S01]  /*396b0*/  STL.64 [R1+0x1550], R196 ;  /* 0x001550c401007387 */ /* 0x000fe20000100a00 */
[----:B------:R-:W-:-:S03]  /*396c0*/  IMAD R0, R93, 0x8000, R0 ;  /* 0x000080005d007824 */ /* 0x000fc600078e0200 */
[----:B------:R2:W5:Y:S01]  /*396d0*/  LDL.LU R89, [R1+0x1b98] ;  /* 0x001b980001597983 */ /* 0x0005620000300800 */
[----:B------:R-:W-:-:S03]  /*396e0*/  IMAD.MOV.U32 R170, RZ, RZ, R91 ;  /* 0x000000ffffaa7224 */ /* 0x000fc600078e005b */
[----:B------:R-:W-:Y:S01]  /*396f0*/  STL.64 [R1+0x1548], R194 ;  /* 0x001548c201007387 */ /* 0x000fe20000100a00 */
[----:B------:R-:W-:-:S03]  /*39700*/  MOV R173, R177 ;  /* 0x000000b100ad7202 */ /* 0x000fc60000000f00 */
[----:B------:R2:W5:Y:S01]  /*39710*/  LDL.LU R90, [R1+0x1b94] ;  /* 0x001b9400015a7983 */ /* 0x0005620000300800 */
[----:B------:R-:W-:-:S03]  /*39720*/  IMAD.MOV.U32 R168, RZ, RZ, R120 ;  /* 0x000000ffffa87224 */ /* 0x000fc600078e0078 */
[----:B------:R3:W-:Y:S01]  /*39730*/  LDGSTS.E [R2+0x47000], [R160.64], P4 ;  /* 0x47000000a0027fae */ /* 0x0007e2000a121844 */
[----:B------:R-:W-:-:S03]  /*39740*/  IMAD.MOV.U32 R171, RZ, RZ, R179 ;  /* 0x000000ffffab7224 */ /* 0x000fc600078e00b3 */
[----:B------:R-:W-:Y:S01]  /*39750*/  STL.64 [R1+0x1540], R192 ;  /* 0x001540c001007387 */ /* 0x000fe20000100a00 */
[----:B------:R-:W-:-:S03]  /*39760*/  IMAD.MOV.U32 R166, RZ, RZ, R121 ;  /* 0x000000ffffa67224 */ /* 0x000fc600078e0079 */
[----:B------:R1:W-:Y:S04]  /*39770*/  LDGSTS.E [R2+0x47400], [R158.64], P4 ;  /* 0x474000009e027fae */ /* 0x0003e8000a121844 */
[----:B------:R2:W5:Y:S01]  /*39780*/  LDL.LU R91, [R1+0x1b90] ;  /* 0x001b9000015b7983 */ /* 0x0005620000300800 */
[----:B------:R-:W-:-:S03]  /*39790*/  IMAD.MOV.U32 R169, RZ, RZ, R181 ;  /* 0x000000ffffa97224 */ /* 0x000fc600078e00b5 */
[----:B------:R4:W-:Y:S04]  /*397a0*/  LDGSTS.E [R2+0x47800], [R154.64], P4 ;  /* 0x478000009a027fae */ /* 0x0009e8000a121844 */
[----:B------:R-:W-:Y:S04]  /*397b0*/  STL.64 [R1+0x1538], R190 ;  /* 0x001538be01007387 */ /* 0x000fe80000100a00 */
[----:B------:R1:W-:Y:S04]  /*397c0*/  LDGSTS.E [R2+0x47c00], [R6.64], P4 ;  /* 0x47c0000006027fae */ /* 0x0003e8000a121844 */
[----:B------:R2:W5:Y:S01]  /*397d0*/  LDL.LU R120, [R1+0x1b8c] ;  /* 0x001b8c0001787983 */ /* 0x0005620000300800 */
[----:B------:R-:W-:-:S03]  /*397e0*/  MOV R167, R183 ;  /* 0x000000b700a77202 */ /* 0x000fc60000000f00 */
[----:B------:R-:W-:Y:S04]  /*397f0*/  STL.64 [R1+0x1530], R174 ;  /* 0x001530ae01007387 */ /* 0x000fe80000100a00 */
[----:B------:R2:W-:Y:S01]  /*39800*/  LDGSTS.E [R0+0x40200], [R98.64], P4 ;  /* 0x4020000062007fae */ /* 0x0005e2000a121844 */
[----:B-1----:R-:W-:-:S03]  /*39810*/  IMAD.MOV.U32 R162, RZ, RZ, R123 ;  /* 0x000000ffffa27224 */ /* 0x002fc600078e007b */
[----:B------:R1:W5:Y:S04]  /*39820*/  LDL.LU R121, [R1+0x1b88] ;  /* 0x001b880001797983 */ /* 0x0003680000300800 */
[----:B------:R1:W-:Y:S01]  /*39830*/  LDGSTS.E [R0+0x40600], [R124.64], P4 ;  /* 0x406000007c007fae */ /* 0x0003e2000a121844 */
[----:B------:R-:W-:-:S03]  /*39840*/  IMAD.MOV.U32 R165, RZ, RZ, R185 ;  /* 0x000000ffffa57224 */ /* 0x000fc600078e00b9 */
[----:B------:R-:W-:Y:S04]  /*39850*/  STL.64 [R1+0x1528], R172 ;  /* 0x001528ac01007387 */ /* 0x000fe80000100a00 */
[----:B------:R1:W-:Y:S01]  /*39860*/  LDGSTS.E [R0+0x40a00], [R126.64], P4 ;  /* 0x40a000007e007fae */ /* 0x0003e2000a121844 */
[----:B---3--:R-:W-:-:S03]  /*39870*/  IMAD.MOV.U32 R160, RZ, RZ, R228 ;  /* 0x000000ffffa07224 */ /* 0x008fc600078e00e4 */
[----:B------:R3:W5:Y:S04]  /*39880*/  LDL.LU R122, [R1+0x1b84] ;  /* 0x001b8400017a7983 */ /* 0x0007680000300800 */
[----:B------:R1:W-:Y:S01]  /*39890*/  LDGSTS.E [R0+0x40e00], [R240.64], P4 ;  /* 0x40e00000f0007fae */ /* 0x0003e2000a121844 */
[----:B------:R-:W-:-:S03]  /*398a0*/  IMAD.MOV.U32 R163, RZ, RZ, R187 ;  /* 0x000000ffffa37224 */ /* 0x000fc600078e00bb */
[----:B------:R-:W-:Y:S04]  /*398b0*/  STL.64 [R1+0x1520], R170 ;  /* 0x001520aa01007387 */ /* 0x000fe80000100a00 */
[----:B------:R1:W-:Y:S01]  /*398c0*/  LDGSTS.E [R0+0x41200], [R242.64], P4 ;  /* 0x41200000f2007fae */ /* 0x0003e2000a121844 */
[----:B------:R-:W-:-:S03]  /*398d0*/  IMAD.MOV.U32 R158, RZ, RZ, R229 ;  /* 0x000000ffff9e7224 */ /* 0x000fc600078e00e5 */
[----:B------:R3:W5:Y:S04]  /*398e0*/  LDL.LU R123, [R1+0x1b80] ;  /* 0x001b8000017b7983 */ /* 0x0007680000300800 */
[----:B------:R3:W-:Y:S01]  /*398f0*/  LDGSTS.E [R0+0x41600], [R200.64], P4 ;  /* 0x41600000c8007fae */ /* 0x0007e2000a121844 */
[----:B------:R-:W-:-:S03]  /*39900*/  MOV R161, R189 ;  /* 0x000000bd00a17202 */ /* 0x000fc60000000f00 */
[----:B------:R-:W-:Y:S04]  /*39910*/  STL.64 [R1+0x1518], R168 ;  /* 0x001518a801007387 */ /* 0x000fe80000100a00 */
[----:B------:R3:W-:Y:S01]  /*39920*/  LDGSTS.E [R0+0x41a00], [R198.64], P4 ;  /* 0x41a00000c6007fae */ /* 0x0007e2000a121844 */
[----:B------:R-:W-:-:S03]  /*39930*/  IMAD.MOV.U32 R156, RZ, RZ, R230 ;  /* 0x000000ffff9c7224 */ /* 0x000fc600078e00e6 */
[----:B------:R3:W5:Y:S04]  /*39940*/  LDL.LU R228, [R1+0x1b7c] ;  /* 0x001b7c0001e47983 */ /* 0x0007680000300800 */
[----:B------:R3:W-:Y:S01]  /*39950*/  LDGSTS.E [R0+0x41e00], [R196.64], P4 ;  /* 0x41e00000c4007fae */ /* 0x0007e2000a121844 */
[----:B------:R-:W-:-:S03]  /*39960*/  IMAD.MOV.U32 R159, RZ, RZ, R140 ;  /* 0x000000ffff9f7224 */ /* 0x000fc600078e008c */
[----:B------:R-:W-:Y:S04]  /*39970*/  STL.64 [R1+0x1510], R166 ;  /* 0x001510a601007387 */ /* 0x000fe80000100a00 */
[----:B------:R3:W-:Y:S01]  /*39980*/  LDGSTS.E [R0+0x42200], [R194.64], P4 ;  /* 0x42200000c2007fae */ /* 0x0007e2000a121844 */
[----:B----4-:R-:W-:-:S03]  /*39990*/  IMAD.MOV.U32 R154, RZ, RZ, R231 ;  /* 0x000000ffff9a7224 */ /* 0x010fc600078e00e7 */
[----:B------:R3:W5:Y:S04]  /*399a0*/  LDL.LU R229, [R1+0x1b78] ;  /* 0x001b780001e57983 */ /* 0x0007680000300800 */
[----:B------:R3:W-:Y:S01]  /*399b0*/  LDGSTS.E [R0+0x42600], [R192.64], P4 ;  /* 0x42600000c0007fae */ /* 0x0007e2000a121844 */
[----:B------:R-:W-:-:S03]  /*399c0*/  IMAD.MOV.U32 R157, RZ, RZ, R141 ;  /* 0x000000ffff9d7224 */ /* 0x000fc600078e008d */
[----:B------:R-:W-:Y:S04]  /*399d0*/  STL.64 [R1+0x1508], R164 ;  /* 0x001508a401007387 */ /* 0x000fe80000100a00 */
[----:B------:R3:W-:Y:S01]  /*399e0*/  LDGSTS.E [R0+0x42a00], [R190.64], P4 ;  /* 0x42a00000be007fae */ /* 0x0007e2000a121844 */
[----:B------:R-:W-:-:S03]  /*399f0*/  MOV R155, R142 ;  /* 0x0000008e009b7202 */ /* 0x000fc60000000f00 */
[----:B------:R3:W5:Y:S01]  /*39a00*/  LDL.LU R230, [R1+0x1b74] ;  /* 0x001b740001e67983 */ /* 0x0007620000300800 */
[----:B------:R-:W-:-:S03]  /*39a10*/  IMAD.MOV.U32 R152, RZ, RZ, R232 ;  /* 0x000000ffff987224 */ /* 0x000fc600078e00e8 */
[----:B------:R3:W-:Y:S04]  /*39a20*/  LDGSTS.E [R0+0x42e00], [R174.64], P4 ;  /* 0x42e00000ae007fae */ /* 0x0007e8000a121844 */
[----:B------:R-:W-:Y:S04]  /*39a30*/  STL.64 [R1+0x1500], R162 ;  /* 0x001500a201007387 */ /* 0x000fe80000100a00 */
[----:B------:R3:W-:Y:S01]  /*39a40*/  LDGSTS.E [R0+0x43200], [R172.64], P4 ;  /* 0x43200000ac007fae */ /* 0x0007e2000a121844 */
[----:B------:R-:W-:-:S03]  /*39a50*/  IMAD.MOV.U32 R153, RZ, RZ, R143 ;  /* 0x000000ffff997224 */ /* 0x000fc600078e008f */
[----:B------:R3:W5:Y:S01]  /*39a60*/  LDL.LU R231, [R1+0x1b70] ;  /* 0x001b700001e77983 */ /* 0x0007620000300800 */
[----:B------:R-:W-:-:S03]  /*39a70*/  IMAD.MOV.U32 R150, RZ, RZ, R233 ;  /* 0x000000ffff967224 */ /* 0x000fc600078e00e9 */
[----:B------:R3:W-:Y:S04]  /*39a80*/  LDGSTS.E [R0+0x43600], [R170.64], P4 ;  /* 0x43600000aa007fae */ /* 0x0007e8000a121844 */
        /* <DEDUP_REMOVED lines=8> */
[----:B------:R-:W-:-:S03]  /*39b10*/  IMAD.MOV.U32 R148, RZ, RZ, R203 ;  /* 0x000000ffff947224 */ /* 0x000fc600078e00cb */
[----:B------:R3:W5:Y:S01]  /*39b20*/  LDL.LU R233, [R1+0x1b68] ;  /* 0x001b680001e97983 */ /* 0x0007620000300800 */
[----:B------:R-:W-:-:S03]  /*39b30*/  MOV R149, R132 ;  /* 0x0000008400957202 */ /* 0x000fc60000000f00 */
[----:B------:R3:W-:Y:S01]  /*39b40*/  LDGSTS.E [R0+0x44600], [R162.64], P4 ;  /* 0x44600000a2007fae */ /* 0x0007e2000a121844 */
[----:B------:R-:W-:-:S03]  /*39b50*/  IMAD.MOV.U32 R144, RZ, RZ, R235 ;  /* 0x000000ffff907224 */ /* 0x000fc600078e00eb */
[----:B------:R-:W-:Y:S04]  /*39b60*/  STL.64 [R1+0x14e8], R156 ;  /* 0x0014e89c01007387 */ /* 0x000fe80000100a00 */
[----:B------:R3:W-:Y:S01]  /*39b70*/  LDGSTS.E [R0+0x44a00], [R160.64], P4 ;  /* 0x44a00000a0007fae */ /* 0x0007e2000a121844 */
[----:B------:R-:W-:-:S03]  /*39b80*/  IMAD.MOV.U32 R147, RZ, RZ, R133 ;  /* 0x000000ffff937224 */ /* 0x000fc600078e0085 */
[----:B------:R4:W-:Y:S04]  /*39b90*/  STL.64 [R1+0x14e0], R154 ;  /* 0x0014e09a01007387 */ /* 0x0009e80000100a00 */
[----:B------:R3:W-:Y:S01]  /*39ba0*/  LDGSTS.E [R0+0x44e00], [R158.64], P4 ;  /* 0x44e000009e007fae */ /* 0x0007e2000a121844 */
[----:B------:R-:W-:-:S03]  /*39bb0*/  MOV R142, R92 ;  /* 0x0000005c008e7202 */ /* 0x000fc60000000f00 */
[----:B------:R3:W5:Y:S04]  /*39bc0*/  LDL.LU R234, [R1+0x1b64] ;  /* 0x001b640001ea7983 */ /* 0x0007680000300800 */
[----:B------:R3:W-:Y:S01]  /*39bd0*/  LDGSTS.E [R0+0x45200], [R156.64], P4 ;  /* 0x452000009c007fae */ /* 0x0007e2000a121844 */
[----:B------:R-:W-:-:S03]  /*39be0*/  IMAD.MOV.U32 R145, RZ, RZ, R134 ;  /* 0x000000ffff917224 */ /* 0x000fc600078e0086 */
[----:B------:R-:W-:Y:S04]  /*39bf0*/  STL.64 [R1+0x15f0], R152 ;  /* 0x0015f09801007387 */ /* 0x000fe80000100a00 */
[----:B------:R4:W-:Y:S04]  /*39c00*/  LDGSTS.E [R0+0x45600], [R154.64], P4 ;  /* 0x456000009a007fae */ /* 0x0009e8000a121844 */
[----:B------:R3:W5:Y:S01]  /*39c10*/  LDL.LU R235, [R1+0x1b60] ;  /* 0x001b600001eb7983 */ /* 0x0007620000300800 */
[----:B------:R-:W-:-:S03]  /*39c20*/  IMAD.MOV.U32 R143, RZ, RZ, R135 ;  /* 0x000000ffff8f7224 */ /* 0x000fc600078e0087 */
[----:B------:R-:W-:Y:S01]  /*39c30*/  STL.64 [R1+0x15e0], R150 ;  /* 0x0015e09601007387 */ /* 0x000fe20000100a00 */
[----:B----4-:R-:W-:-:S03]  /*39c40*/  IMAD.MOV.U32 R155, RZ, RZ, 0x1f ;  /* 0x0000001fff9b7424 */ /* 0x010fc600078e00ff */
[----:B------:R3:W5:Y:S01]  /*39c50*/  LDL.LU R92, [R1+0x1b5c] ;  /* 0x001b5c00015c7983 */ /* 0x0007620000300800 */
[----:B------:R-:W-:-:S03]  /*39c60*/  IMAD.MOV.U32 R140, RZ, RZ, R94 ;  /* 0x000000ffff8c7224 */ /* 0x000fc600078e005e */
[----:B------:R-:W-:Y:S01]  /*39c70*/  STL.64 [R1+0x15d0], R148 ;  /* 0x0015d09401007387 */ /* 0x000fe20000100a00 */
[----:B------:R-:W-:-:S03]  /*39c80*/  IADD3 R155, R155, c[0x0][0x180], RZ ;  /* 0x000060009b9b7a10 */ /* 0x000fc60007ffe0ff */
[----:B------:R3:W5:Y:S01]  /*39c90*/  LDL.LU R93, [R1+0x1b58] ;  /* 0x001b5800015d7983 */ /* 0x0007620000300800 */
[----:B------:R-:W-:-:S03]  /*39ca0*/  IMAD.MOV.U32 R141, RZ, RZ, R136 ;  /* 0x000000ffff8d7224 */ /* 0x000fc600078e0088 */
[----:B------:R-:W-:Y:S01]  /*39cb0*/  STL.64 [R1+0x15c0], R146 ;  /* 0x0015c09201007387 */ /* 0x000fe20000100a00 */
[----:B------:R-:W-:-:S03]  /*39cc0*/  IMAD.MOV.U32 R134, RZ, RZ, R95 ;  /* 0x000000ffff867224 */ /* 0x000fc600078e005f */
[----:B------:R3:W5:Y:S01]  /*39cd0*/  LDL.LU R94, [R1+0x1b54] ;  /* 0x001b5400015e7983 */ /* 0x0007620000300800 */
[----:B------:R-:W-:Y:S01]  /*39ce0*/  MOV R135, R137 ;  /* 0x0000008900877202 */ /* 0x000fe20000000f00 */
[----:B------:R-:W-:Y:S02]  /*39cf0*/  IMAD.MOV.U32 R132, RZ, RZ, R96 ;  /* 0x000000ffff847224 */ /* 0x000fe400078e0060 */
[----:B------:R-:W-:Y:S01]  /*39d00*/  STL.64 [R1+0x16c0], R144 ;  /* 0x0016c09001007387 */ /* 0x000fe20000100a00 */
[----:B------:R-:W-:Y:S01]  /*39d10*/  SHF.R.S32.HI R2, RZ, 0x1f, R155 ;  /* 0x0000001fff027819 */ /* 0x000fe2000001149b */
[----:B------:R-:W-:Y:S02]  /*39d20*/  IMAD.MOV.U32 R6, RZ, RZ, R97 ;  /* 0x000000ffff067224 */ /* 0x000fe400078e0061 */
[----:B------:R3:W5:Y:S01]  /*39d30*/  LDL.LU R95, [R1+0x1b50] ;  /* 0x001b5000015f7983 */ /* 0x0007620000300800 */
[----:B------:R-:W-:-:S03]  /*39d40*/  IMAD.MOV.U32 R133, RZ, RZ, R138 ;  /* 0x000000ffff857224 */ /* 0x000fc600078e008a */
[----:B------:R-:W-:Y:S01]  /*39d50*/  STL.64 [R1+0x16b8], R142 ;  /* 0x0016b88e01007387 */ /* 0x000fe20000100a00 */
[----:B------:R-:W-:-:S03]  /*39d60*/  IMAD.MOV.U32 R7, RZ, RZ, R139 ;  /* 0x000000ffff077224 */ /* 0x000fc600078e008b */
[----:B------:R3:W5:Y:S01]  /*39d70*/  LDL.LU R96, [R1+0x1b4c] ;  /* 0x001b4c0001607983 */ /* 0x0007620000300800 */
[----:B------:R-:W-:-:S03]  /*39d80*/  LEA.HI R2, R2, R155, RZ, 0x5 ;  /* 0x0000009b02027211 */ /* 0x000fc600078f28ff */
[----:B------:R3:W5:Y:S04]  /*39d90*/  LDL.LU R97, [R1+0x1b48] ;  /* 0x001b480001617983 */ /* 0x0007680000300800 */
[----:B------:R-:W-:Y:S01]  /*39da0*/  STL.64 [R1+0x16b0], R140 ;  /* 0x0016b08c01007387 */ /* 0x000fe20000100a00 */
[----:B------:R-:W-:-:S03]  /*39db0*/  IADD3 R252, R252, 0x1, RZ ;  /* 0x00000001fcfc7810 */ /* 0x000fc60007ffe0ff */
[----:B--2---:R3:W5:Y:S01]  /*39dc0*/  LDL.LU.64 R98, [R1+0x1b40] ;  /* 0x001b400001627983 */ /* 0x0047620000300a00 */
[----:B------:R-:W-:-:S03]  /*39dd0*/  SHF.R.S32.HI R2, RZ, 0x5, R2 ;  /* 0x00000005ff027819 */ /* 0x000fc60000011402 */
[----:B------:R-:W-:Y:S04]  /*39de0*/  STL.64 [R1+0x16a8], R134 ;  /* 0x0016a88601007387 */ /* 0x000fe80000100a00 */
[----:B-1----:R3:W5:Y:S04]  /*39df0*/  LDL.LU.64 R124, [R1+0x1b38] ;  /* 0x001b3800017c7983 */ /* 0x0027680000300a00 */
[----:B------:R-:W-:Y:S04]  /*39e00*/  STL.64 [R1+0x16d0], R132 ;  /* 0x0016d08401007387 */ /* 0x000fe80000100a00 */
[----:B------:R3:W5:Y:S01]  /*39e10*/  LDL.LU.64 R126, [R1+0x1b30] ;  /* 0x001b3000017e7983 */ /* 0x0007620000300a00 */
[----:B------:R-:W-:-:S03]  /*39e20*/  ISETP.NE.U32.AND P0, PT, R252, R2, PT ;  /* 0x00000002fc00720c */ /* 0x000fc60003f05070 */
[----:B------:R-:W-:Y:S04]  /*39e30*/  STL.64 [R1+0x16c8], R6 ;  /* 0x0016c80601007387 */ /* 0x000fe80000100a00 */
[----:B------:R3:W5:Y:S04]  /*39e40*/  LDL.LU.64 R240, [R1+0x1b28] ;  /* 0x001b280001f07983 */ /* 0x0007680000300a00 */
[----:B------:R3:W5:Y:S04]  /*39e50*/  LDL.LU.64 R242, [R1+0x1b20] ;  /* 0x001b200001f27983 */ /* 0x0007680000300a00 */
[----:B------:R1:W-:Y:S04]  /*39e60*/  STL [R1+0x16dc], R252 ;  /* 0x0016dcfc01007387 */ /* 0x0003e80000100800 */
[----:B------:R3:W-:Y:S04]  /*39e70*/  LDGSTS.E [R0+0x45a00], [R152.64], P4 ;  /* 0x45a0000098007fae */ /* 0x0007e8000a121844 */
[----:B------:R3:W-:Y:S04]  /*39e80*/  LDGSTS.E [R0+0x45e00], [R150.64], P4 ;  /* 0x45e0000096007fae */ /* 0x0007e8000a121844 */
[----:B-1----:R3:W5:Y:S04]  /*39e90*/  LDL.LU R252, [R1+0x1b18] ;  /* 0x001b180001fc7983 */ /* 0x0027680000300800 */
        /* <DEDUP_REMOVED lines=9> */
[----:B------:R-:W-:Y:S01]  /*39f30*/  @!P0 CALL.REL.NOINC `(.L_x_1) ;  /* 0x0000001000008944 */ /* 0x000fe20003c00000 */
[----:B------:R-:W-:Y:S05]  /*39f40*/  BRA `(.L_x_2) ;  /* 0xfffdcfa000007947 */ /* 0x000fea000383ffff */
.L_x_1:
[----:B------:R-:W4:Y:S01]  /*39f50*/  LDL.LU R2, [R1+0x1b0c] ;  /* 0x001b0c0001027983 */ /* 0x000f220000300800 */
[----:B------:R-:W-:-:S04]  /*39f60*/  DEPBAR.LE SB0, 0x0 ;  /* 0x000080000000791a */ /* 0x000fc80000000000 */
        /* <DEDUP_REMOVED lines=8> */
[----:B------:R-:W1:Y:S02]  /*39ff0*/  S2R R6, SR_TID.X ;  /* 0x0000000000067919 */ /* 0x000e640000002100 */
[C---:B-1----:R-:W-:Y:S01]  /*3a000*/  SHF.L.U32 R0, R6.reuse, 0x9, RZ ;  /* 0x0000000906007819 */ /* 0x042fe200000006ff */
[----:B------:R-:W-:-:S02]  /*3a010*/  IMAD.SHL.U32 R3, R6, 0x4, RZ ;  /* 0x0000000406037824 */ /* 0x000fc400078e00ff */
[----:B------:R-:W-:Y:S01]  /*3a020*/  IMAD.SHL.U32 R4, R6, 0x800, RZ ;  /* 0x0000080006047824 */ /* 0x000fe200078e00ff */
[----:B------:R-:W-:Y:S01]  /*3a030*/  LOP3.LUT R0, R0, 0x3000, RZ, 0xc0, !PT ;  /* 0x0000300000007812 */ /* 0x000fe200078ec0ff */
[C---:B------:R-:W-:Y:S01]  /*3a040*/  IMAD.SHL.U32 R5, R6.reuse, 0x40, RZ ;  /* 0x0000004006057824 */ /* 0x040fe200078e00ff */
[----:B------:R-:W-:Y:S02]  /*3a050*/  LOP3.LUT R6, R6, 0x7f, RZ, 0xc0, !PT ;  /* 0x0000007f06067812 */ /* 0x000fe400078ec0ff */
[----:B------:R-:W-:Y:S02]  /*3a060*/  LOP3.LUT R4, R4, 0x3000, RZ, 0xc0, !PT ;  /* 0x0000300004047812 */ /* 0x000fe400078ec0ff */
[----:B------:R-:W-:Y:S01]  /*3a070*/  LOP3.LUT R5, R5, 0x800, RZ, 0xc0, !PT ;  /* 0x0000080005057812 */ /* 0x000fe200078ec0ff */
[----:B------:R-:W-:Y:S01]  /*3a080*/  BAR.SYNC.DEFER_BLOCKING 0x0 ;  /* 0x0000000000007b1d */ /* 0x000fe20000010000 */
[----:B----4-:R-:W-:Y:S02]  /*3a090*/  LOP3.LUT R0, R0, 0x60, R2, 0xf8, !PT ;  /* 0x0000006000007812 */ /* 0x010fe400078ef802 */
[----:B-----5:R-:W-:-:S02]  /*3a0a0*/  IADD3 R2, R252, 0x2, RZ ;  /* 0x00000002fc027810 */ /* 0x020fc40007ffe0ff */
[----:B------:R-:W-:Y:S02]  /*3a0b0*/  LOP3.LUT R3, R0, 0x170, R3, 0x78, !PT ;  /* 0x0000017000037812 */ /* 0x000fe400078e7803 */
[----:B------:R-:W-:Y:S02]  /*3a0c0*/  IADD3 R0, R252, 0x1, RZ ;  /* 0x00000001fc007810 */ /* 0x000fe40007ffe0ff */
[----:B------:R-:W-:Y:S01]  /*3a0d0*/  ISETP.GE.AND P4, PT, R2, c[0x0][0x17c], PT ;  /* 0x00005f0002007a0c */ /* 0x000fe20003f86270 */
[----:B------:R-:W-:Y:S01]  /*3a0e0*/  IMAD R2, R6, 0x10, R4 ;  /* 0x0000001006027824 */ /* 0x000fe200078e0204 */
[----:B------:R-:W-:Y:S01]  /*3a0f0*/  ISETP.GE.AND P1, PT, R0, c[0x0][0x17c], PT ;  /* 0x00005f0000007a0c */ /* 0x000fe20003f26270 */
[----:B------:R-:W-:Y:S01]  /*3a100*/  IMAD.IADD R0, R5, 0x1, R3 ;  /* 0x0000000105007824 */ /* 0x000fe200078e0203 */
        /* <DEDUP_REMOVED lines=11> */
[----:B--2---:R1:W-:Y:S04]  /*3a1c0*/  STS.128 [R0], R136 ;  /* 0x0000008800007388 */ /* 0x0043e80000000c00 */
[----:B------:R-:W2:Y:S04]  /*3a1d0*/  LDL.LU R143, [R1+0x6e4] ;  /* 0x0006e400018f7983 */ /* 0x000ea80000300800 */
[----:B---3--:R3:W-:Y:S04]  /*3a1e0*/  STS.128 [R0+0x80], R132 ;  /* 0x0000808400007388 */ /* 0x0087e80000000c00 */
[----:B-1----:R-:W2:Y:S04]  /*3a1f0*/  LDL.LU R136, [R1+0x6f8] ;  /* 0x0006f80001887983 */ /* 0x002ea80000300800 */
[----:B------:R-:W2:Y:S04]  /*3a200*/  LDL.LU R137, [R1+0x6fc] ;  /* 0x0006fc0001897983 */ /* 0x000ea80000300800 */
[----:B------:R-:W2:Y:S04]  /*3a210*/  LDL.LU R138, [R1+0x6e8] ;  /* 0x0006e800018a7983 */ /* 0x000ea80000300800 */
[----:B------:R-:W2:Y:S04]  /*3a220*/  LDL.LU R139, [R1+0x6ec] ;  /* 0x0006ec00018b7983 */ /* 0x000ea80000300800 */
[----:B---3--:R-:W3:Y:S04]  /*3a230*/  LDL.LU R132, [R1+0x610] ;  /* 0x0006100001847983 */ /* 0x008ee80000300800 */
[----:B------:R-:W3:Y:S04]  /*3a240*/  LDL.LU R133, [R1+0x614] ;  /* 0x0006140001857983 */ /* 0x000ee80000300800 */
[----:B------:R-:W3:Y:S04]  /*3a250*/  LDL.LU R134, [R1+0x5f0] ;  /* 0x0005f00001867983 */ /* 0x000ee80000300800 */
[----:B------:R-:W3:Y:S04]  /*3a260*/  LDL.LU R135, [R1+0x5f4] ;  /* 0x0005f40001877983 */ /* 0x000ee80000300800 */
[----:B----4-:R1:W-:Y:S04]  /*3a270*/  STS.128 [R0+0x200], R4 ;  /* 0x0002000400007388 */ /* 0x0103e80000000c00 */
[----:B-1----:R-:W4:Y:S04]  /*3a280*/  LDL.LU R4, [R1+0x618] ;  /* 0x0006180001047983 */ /* 0x002f280000300800 */
[----:B------:R-:W4:Y:S04]  /*3a290*/  LDL.LU R5, [R1+0x61c] ;  /* 0x00061c0001057983 */ /* 0x000f280000300800 */
[----:B------:R-:W4:Y:S04]  /*3a2a0*/  LDL.LU R6, [R1+0x5f8] ;  /* 0x0005f80001067983 */ /* 0x000f280000300800 */
[----:B------:R-:W4:Y:S04]  /*3a2b0*/  LDL.LU R7, [R1+0x5fc] ;  /* 0x0005fc0001077983 */ /* 0x000f280000300800 */
[----:B--2---:R1:W-:Y:S04]  /*3a2c0*/  STS.128 [R0+0x480], R136 ;  /* 0x0004808800007388 */ /* 0x0043e80000000c00 */
[----:B-1----:R-:W2:Y:S04]  /*3a2d0*/  LDL.LU R136, [R1+0x4f0] ;  /* 0x0004f00001887983 */ /* 0x002ea80000300800 */
[----:B------:R-:W2:Y:S04]  /*3a2e0*/  LDL.LU R137, [R1+0x4f4] ;  /* 0x0004f40001897983 */ /* 0x000ea80000300800 */
[----:B------:R-:W2:Y:S04]  /*3a2f0*/  LDL.LU R138, [R1+0x470] ;  /* 0x00047000018a7983 */ /* 0x000ea80000300800 */
[----:B---3--:R1:W-:Y:S04]  /*3a300*/  STS.128 [R0+0x600], R132 ;  /* 0x0006008400007388 */ /* 0x0083e80000000c00 */
[----:B------:R-:W2:Y:S04]  /*3a310*/  LDL.LU R139, [R1+0x474] ;  /* 0x00047400018b7983 */ /* 0x000ea80000300800 */
[----:B-1----:R-:W3:Y:S04]  /*3a320*/  LDL.LU R132, [R1+0x4f8] ;  /* 0x0004f80001847983 */ /* 0x002ee80000300800 */
[----:B------:R-:W3:Y:S04]  /*3a330*/  LDL.LU R133, [R1+0x4fc] ;  /* 0x0004fc0001857983 */ /* 0x000ee80000300800 */
[----:B------:R-:W3:Y:S04]  /*3a340*/  LDL.LU R134, [R1+0x478] ;  /* 0x0004780001867983 */ /* 0x000ee80000300800 */
[----:B------:R-:W3:Y:S04]  /*3a350*/  LDL.LU R135, [R1+0x47c] ;  /* 0x00047c0001877983 */ /* 0x000ee80000300800 */
[----:B------:R-:W-:Y:S04]  /*3a360*/  STS.128 [R0+0x280], R144 ;  /* 0x0002809000007388 */ /* 0x000fe80000000c00 */
[----:B------:R-:W-:Y:S01]  /*3a370*/  STS.128 [R0+0x400], R140 ;  /* 0x0004008c00007388 */ /* 0x000fe20000000c00 */
[----:B------:R-:W-:-:S02]  /*3a380*/  LOP3.LUT R188, R2, 0x20, RZ, 0x3c, !PT ;  /* 0x0000002002bc7812 */ /* 0x000fc400078e3cff */
[C---:B------:R-:W-:Y:S02]  /*3a390*/  LOP3.LUT R196, R2.reuse, 0x40, RZ, 0x3c, !PT ;  /* 0x0000004002c47812 */ /* 0x040fe400078e3cff */
[----:B------:R-:W-:Y:S01]  /*3a3a0*/  LOP3.LUT R3, R2, 0x60, RZ, 0x3c, !PT ;  /* 0x0000006002037812 */ /* 0x000fe200078e3cff */
[----:B----4-:R1:W-:Y:S04]  /*3a3b0*/  STS.128 [R0+0x680], R4 ;  /* 0x0006800400007388 */ /* 0x0103e80000000c00 */
[----:B------:R-:W-:Y:S06]  /*3a3c0*/  BAR.SYNC.DEFER_BLOCKING 0x0 ;  /* 0x0000000000007b1d */ /* 0x000fec0000010000 */
[----:B-1----:R-:W2:Y:S04]  /*3a3d0*/  LDL.LU R4, [R1+0x360] ;  /* 0x0003600001047983 */ /* 0x002ea80000300800 */
[----:B------:R-:W2:Y:S04]  /*3a3e0*/  LDL.LU R5, [R1+0x364] ;  /* 0x0003640001057983 */ /* 0x000ea80000300800 */
[----:B------:R-:W2:Y:S04]  /*3a3f0*/  LDL.LU R6, [R1+0x340] ;  /* 0x0003400001067983 */ /* 0x000ea80000300800 */
[----:B------:R-:W2:Y:S04]  /*3a400*/  LDL.LU R7, [R1+0x344] ;  /* 0x0003440001077983 */ /* 0x000ea80000300800 */
[----:B------:R-:W1:Y:S04]  /*3a410*/  LDS.128 R144, [R2] ;  /* 0x0000000002907984 */ /* 0x000e680000000c00 */
[----:B------:R-:W2:Y:S04]  /*3a420*/  LDS.128 R140, [R2+0x800] ;  /* 0x00080000028c7984 */ /* 0x000ea80000000c00 */
[----:B------:R-:W2:Y:S04]  /*3a430*/  LDS.128 R148, [R188] ;  /* 0x00000000bc947984 */ /* 0x000ea80000000c00 */
[----:B-1----:R-:W-:Y:S04]  /*3a440*/  STL.64 [R1+0x3f0], R144 ;  /* 0x0003f09001007387 */ /* 0x002fe80000100a00 */
[----:B------:R-:W-:Y:S04]  /*3a450*/  STL.64 [R1+0x3f8], R146 ;  /* 0x0003f89201007387 */ /* 0x000fe80000100a00 */
[----:B------:R-:W1:Y:S04]  /*3a460*/  LDS.128 R144, [R188+0x800] ;  /* 0x00080000bc907984 */ /* 0x000e680000000c00 */
[----:B--2---:R-:W-:Y:S04]  /*3a470*/  STL.64 [R1+0x690], R140 ;  /* 0x0006908c01007387 */ /* 0x004fe80000100a00 */
[----:B------:R-:W-:Y:S04]  /*3a480*/  STL.64 [R1+0x698], R142 ;  /* 0x0006988e01007387 */ /* 0x000fe80000100a00 */
[----:B------:R-:W2:Y:S04]  /*3a490*/  LDS.128 R140, [R196] ;  /* 0x00000000c48c7984 */ /* 0x000ea80000000c00 */
[----:B------:R-:W-:Y:S04]  /*3a4a0*/  STL.64 [R1+0x470], R148 ;  /* 0x0004709401007387 */ /* 0x000fe80000100a00 */
[----:B------:R-:W-:Y:S04]  /*3a4b0*/  STL.64 [R1+0x478], R150 ;  /* 0x0004789601007387 */ /* 0x000fe80000100a00 */
[----:B------:R-:W3:Y:S04]  /*3a4c0*/  LDS.128 R148, [R196+0x800] ;  /* 0x00080000c4947984 */ /* 0x000ee80000000c00 */
[----:B-1----:R-:W-:Y:S04]  /*3a4d0*/  STL.64 [R1+0x6f0], R144 ;  /* 0x0006f09001007387 */ /* 0x002fe80000100a00 */
[----:B------:R-:W-:Y:S04]  /*3a4e0*/  STL.64 [R1+0x6f8], R146 ;  /* 0x0006f89201007387 */ /* 0x000fe80000100a00 */
[----:B------:R-:W1:Y:S04]  /*3a4f0*/  LDS.128 R144, [R3] ;  /* 0x0000000003907984 */ /* 0x000e680000000c00 */
[----:B--2---:R-:W-:Y:S04]  /*3a500*/  STL.64 [R1+0x580], R140 ;  /* 0x0005808c01007387 */ /* 0x004fe80000100a00 */
[----:B------:R-:W-:Y:S04]  /*3a510*/  STL.64 [R1+0x588], R142 ;  /* 0x0005888e01007387 */ /* 0x000fe80000100a00 */
[----:B------:R-:W2:Y:S04]  /*3a520*/  LDS.128 R140, [R3+0x800] ;  /* 0x00080000038c7984 */ /* 0x000ea80000000c00 */
[----:B------:R-:W-:Y:S06]  /*3a530*/  BAR.SYNC.DEFER_BLOCKING 0x0 ;  /* 0x0000000000007b1d */ /* 0x000fec0000010000 */
[----:B---3--:R-:W-:Y:S04]  /*3a540*/  STL.64 [R1+0x730], R148 ;  /* 0x0007309401007387 */ /* 0x008fe80000100a00 */
[----:B------:R-:W-:Y:S04]  /*3a550*/  STL.64 [R1+0x738], R150 ;  /* 0x0007389601007387 */ /* 0x000fe80000100a00 */
[----:B-1----:R1:W-:Y:S04]  /*3a560*/  STL.64 [R1+0x660], R144 ;  /* 0x0006609001007387 */ /* 0x0023e80000100a00 */
[----:B------:R3:W-:Y:S04]  /*3a570*/  STL.64 [R1+0x668], R146 ;  /* 0x0006689201007387 */ /* 0x0007e80000100a00 */
[----:B--2---:R2:W-:Y:S04]  /*3a580*/  STL.64 [R1+0x770], R140 ;  /* 0x0007708c01007387 */ /* 0x0045e80000100a00 */
[----:B------:R2:W-:Y:S04]  /*3a590*/  STL.64 [R1+0x778], R142 ;  /* 0x0007788e01007387 */ /* 0x0005e80000100a00 */
[----:B-1----:R-:W4:Y:S04]  /*3a5a0*/  LDL.LU R144, [R1+0x368] ;  /* 0x0003680001907983 */ /* 0x002f280000300800 */
[----:B------:R-:W4:Y:S04]  /*3a5b0*/  LDL.LU R145, [R1+0x36c] ;  /* 0x00036c0001917983 */ /* 0x000f280000300800 */
[----:B---3--:R-:W4:Y:S04]  /*3a5c0*/  LDL.LU R146, [R1+0x348] ;  /* 0x0003480001927983 */ /* 0x008f280000300800 */
[----:B------:R-:W4:Y:S04]  /*3a5d0*/  LDL.LU R147, [R1+0x34c] ;  /* 0x00034c0001937983 */ /* 0x000f280000300800 */
[----:B--2---:R-:W2:Y:S04]  /*3a5e0*/  LDL.LU R140, [R1+0x240] ;  /* 0x00024000018c7983 */ /* 0x004ea80000300800 */
[----:B------:R-:W2:Y:S04]  /*3a5f0*/  LDL.LU R141, [R1+0x244] ;  /* 0x00024400018d7983 */ /* 0x000ea80000300800 */
[----:B------:R-:W2:Y:S04]  /*3a600*/  LDL.LU R142, [R1+0x250] ;  /* 0x00025000018e7983 */ /* 0x000ea80000300800 */
[----:B------:R1:W-:Y:S04]  /*3a610*/  STS.128 [R0], R136 ;  /* 0x0000008800007388 */ /* 0x0003e80000000c00 */
[----:B------:R-:W2:Y:S04]  /*3a620*/  LDL.LU R143, [R1+0x254] ;  /* 0x00025400018f7983 */ /* 0x000ea80000300800 */
[----:B------:R3:W-:Y:S04]  /*3a630*/  STS.128 [R0+0x80], R132 ;  /* 0x0000808400007388 */ /* 0x0007e80000000c00 */
        /* <DEDUP_REMOVED lines=8> */
[----:B------:R1:W-:Y:S04]  /*3a6c0*/  STS.128 [R0+0x200], R4 ;  /* 0x0002000400007388 */ /* 0x0003e80000000c00 */
[----:B-1----:R-:W4:Y:S04]  /*3a6d0*/  LDL.LU R4, [R1+0x178] ;  /* 0x0001780001047983 */ /* 0x002f280000300800 */
[----:B------:R-:W4:Y:S04]  /*3a6e0*/  LDL.LU R5, [R1+0x17c] ;  /* 0x00017c0001057983 */ /* 0x000f280000300800 */
[----:B------:R-:W4:Y:S04]  /*3a6f0*/  LDL.LU R6, [R1+0x1a8] ;  /* 0x0001a80001067983 */ /* 0x000f280000300800 */
[----:B------:R-:W4:Y:S04]  /*3a700*/  LDL.LU R7, [R1+0x1ac] ;  /* 0x0001ac0001077983 */ /* 0x000f280000300800 */
[----:B--2---:R1:W-:Y:S04]  /*3a710*/  STS.128 [R0+0x480], R136 ;  /* 0x0004808800007388 */ /* 0x0043e80000000c00 */
[----:B-1----:R-:W2:Y:S04]  /*3a720*/  LDL.LU R138, [R1+0xa0] ;  /* 0x0000a000018a7983 */ /* 0x002ea80000300800 */
[----:B---3--:R1:W-:Y:S04]  /*3a730*/  STS.128 [R0+0x600], R132 ;  /* 0x0006008400007388 */ /* 0x0083e80000000c00 */
[----:B------:R-:W2:Y:S04]  /*3a740*/  LDL.LU R139, [R1+0xa4] ;  /* 0x0000a400018b7983 */ /* 0x000ea80000300800 */
[----:B-1----:R-:W3:Y:S04]  /*3a750*/  LDL.LU R134, [R1+0xa8] ;  /* 0x0000a80001867983 */ /* 0x002ee80000300800 */
[----:B------:R-:W3:Y:S04]  /*3a760*/  LDL.LU R135, [R1+0xac] ;  /* 0x0000ac0001877983 */ /* 0x000ee80000300800 */
[----:B----4-:R-:W-:Y:S04]  /*3a770*/  STS.128 [R0+0x280], R144 ;  /* 0x0002809000007388 */ /* 0x010fe80000000c00 */
[----:B------:R-:W-:Y:S04]  /*3a780*/  STS.128 [R0+0x400], R140 ;  /* 0x0004008c00007388 */ /* 0x000fe80000000c00 */
[----:B------:R-:W-:Y:S04]  /*3a790*/  STS.128 [R0+0x680], R4 ;  /* 0x0006800400007388 */ /* 0x000fe80000000c00 */
[----:B------:R-:W-:Y:S06]  /*3a7a0*/  BAR.SYNC.DEFER_BLOCKING 0x0 ;  /* 0x0000000000007b1d */ /* 0x000fec0000010000 */
[----:B------:R-:W1:Y:S04]  /*3a7b0*/  LDS.128 R144, [R2] ;  /* 0x0000000002907984 */ /* 0x000e680000000c00 */
[----:B------:R-:W4:Y:S04]  /*3a7c0*/  LDS.128 R140, [R2+0x800] ;  /* 0x00080000028c7984 */ /* 0x000f280000000c00 */
[----:B------:R-:W4:Y:S04]  /*3a7d0*/  LDS.128 R148, [R188] ;  /* 0x00000000bc947984 */ /* 0x000f280000000c00 */
[----:B-1----:R-:W-:Y:S04]  /*3a7e0*/  STL.64 [R1+0x290], R144 ;  /* 0x0002909001007387 */ /* 0x002fe80000100a00 */
[----:B------:R-:W-:Y:S04]  /*3a7f0*/  STL.64 [R1+0x298], R146 ;  /* 0x0002989201007387 */ /* 0x000fe80000100a00 */
[----:B------:R-:W1:Y:S04]  /*3a800*/  LDS.128 R144, [R188+0x800] ;  /* 0x00080000bc907984 */ /* 0x000e680000000c00 */
[----:B----4-:R-:W-:Y:S04]  /*3a810*/  STL.64 [R1+0x610], R140 ;  /* 0x0006108c01007387 */ /* 0x010fe80000100a00 */
[----:B------:R-:W-:Y:S04]  /*3a820*/  STL.64 [R1+0x618], R142 ;  /* 0x0006188e01007387 */ /* 0x000fe80000100a00 */
[----:B------:R-:W4:Y:S04]  /*3a830*/  LDS.128 R140, [R196] ;  /* 0x00000000c48c7984 */ /* 0x000f280000000c00 */
[----:B------:R-:W-:Y:S04]  /*3a840*/  STL.64 [R1+0x340], R148 ;  /* 0x0003409401007387 */ /* 0x000fe80000100a00 */
[----:B------:R-:W-:Y:S04]  /*3a850*/  STL.64 [R1+0x348], R150 ;  /* 0x0003489601007387 */ /* 0x000fe80000100a00 */
[----:B------:R-:W2:Y:S04]  /*3a860*/  LDS.128 R148, [R196+0x800] ;  /* 0x00080000c4947984 */ /* 0x000ea80000000c00 */
[----:B-1----:R-:W-:Y:S04]  /*3a870*/  STL.64 [R1+0x680], R144 ;  /* 0x0006809001007387 */ /* 0x002fe80000100a00 */
[----:B------:R-:W-:Y:S04]  /*3a880*/  STL.64 [R1+0x688], R146 ;  /* 0x0006889201007387 */ /* 0x000fe80000100a00 */
[----:B------:R-:W1:Y:S04]  /*3a890*/  LDS.128 R144, [R3] ;  /* 0x0000000003907984 */ /* 0x000e680000000c00 */
[----:B----4-:R-:W-:Y:S04]  /*3a8a0*/  STL.64 [R1+0x400], R140 ;  /* 0x0004008c01007387 */ /* 0x010fe80000100a00 */
[----:B------:R-:W-:Y:S04]  /*3a8b0*/  STL.64 [R1+0x408], R142 ;  /* 0x0004088e01007387 */ /* 0x000fe80000100a00 */
[----:B------:R-:W4:Y:S01]  /*3a8c0*/  LDS.128 R140, [R3+0x800] ;  /* 0x00080000038c7984 */ /* 0x000f220000000c00 */
[----:B------:R-:W-:Y:S01]  /*3a8d0*/  IMAD.MOV.U32 R4, RZ, RZ, R124 ;  /* 0x000000ffff047224 */ /* 0x000fe200078e007c */
[----:B------:R-:W-:Y:S01]  /*3a8e0*/  MOV R6, R96 ;  /* 0x0000006000067202 */ /* 0x000fe20000000f00 */
[----:B------:R-:W-:-:S02]  /*3a8f0*/  IMAD.MOV.U32 R5, RZ, RZ, R125 ;  /* 0x000000ffff057224 */ /* 0x000fc400078e007d */
[----:B------:R-:W-:Y:S01]  /*3a900*/  IMAD.MOV.U32 R7, RZ, RZ, R97 ;  /* 0x000000ffff077224 */ /* 0x000fe200078e0061 */
[----:B------:R-:W-:Y:S01]  /*3a910*/  BAR.SYNC.DEFER_BLOCKING 0x0 ;  /* 0x0000000000007b1d */ /* 0x000fe20000010000 */
[----:B------:R-:W-:Y:S02]  /*3a920*/  IMAD.MOV.U32 R124, RZ, RZ, R126 ;  /* 0x000000ffff7c7224 */ /* 0x000fe400078e007e */
[----:B------:R-:W-:Y:S01]  /*3a930*/  IMAD.MOV.U32 R125, RZ, RZ, R127 ;  /* 0x000000ffff7d7224 */ /* 0x000fe200078e007f */
[----:B------:R-:W-:Y:S01]  /*3a940*/  MOV R127, R99 ;  /* 0x00000063007f7202 */ /* 0x000fe20000000f00 */
[----:B------:R-:W-:Y:S01]  /*3a950*/  IMAD.MOV.U32 R126, RZ, RZ, R98 ;  /* 0x000000ffff7e7224 */ /* 0x000fe200078e0062 */
[----:B------:R-:W-:Y:S01]  /*3a960*/  MOV R136, R240 ;  /* 0x000000f000887202 */ /* 0x000fe20000000f00 */
[----:B------:R-:W-:Y:S01]  /*3a970*/  IMAD.MOV.U32 R98, RZ, RZ, R88 ;  /* 0x000000ffff627224 */ /* 0x000fe200078e0058 */
[----:B------:R-:W-:Y:S01]  /*3a980*/  MOV R88, R122 ;  /* 0x0000007a00587202 */ /* 0x000fe20000000f00 */
[----:B------:R-:W-:-:S02]  /*3a990*/  IMAD.MOV.U32 R99, RZ, RZ, R89 ;  /* 0x000000ffff637224 */ /* 0x000fc400078e0059 */
[----:B------:R-:W-:Y:S02]  /*3a9a0*/  IMAD.MOV.U32 R137, RZ, RZ, R241 ;  /* 0x000000ffff897224 */ /* 0x000fe400078e00f1 */
[----:B------:R-:W-:Y:S02]  /*3a9b0*/  IMAD.MOV.U32 R132, RZ, RZ, R242 ;  /* 0x000000ffff847224 */ /* 0x000fe400078e00f2 */
[----:B------:R-:W-:Y:S02]  /*3a9c0*/  IMAD.MOV.U32 R133, RZ, RZ, R243 ;  /* 0x000000ffff857224 */ /* 0x000fe400078e00f3 */
[----:B------:R-:W-:Y:S02]  /*3a9d0*/  IMAD.MOV.U32 R96, RZ, RZ, R120 ;  /* 0x000000ffff607224 */ /* 0x000fe400078e0078 */
[----:B------:R-:W-:Y:S02]  /*3a9e0*/  IMAD.MOV.U32 R97, RZ, RZ, R121 ;  /* 0x000000ffff617224 */ /* 0x000fe400078e0079 */
[----:B------:R-:W-:Y:S01]  /*3a9f0*/  IMAD.MOV.U32 R89, RZ, RZ, R123 ;  /* 0x000000ffff597224 */ /* 0x000fe200078e007b */
[----:B------:R1:W-:Y:S04]  /*3aa00*/  STS.128 [R0+0x200], R4 ;  /* 0x0002000400007388 */ /* 0x0003e80000000c00 */
[----:B------:R-:W-:Y:S04]  /*3aa10*/  STS.128 [R0+0x280], R124 ;  /* 0x0002807c00007388 */ /* 0x000fe80000000c00 */
[----:B------:R-:W-:Y:S01]  /*3aa20*/  STS.128 [R0+0x400], R96 ;  /* 0x0004006000007388 */ /* 0x000fe20000000c00 */
[----:B-1----:R-:W-:Y:S01]  /*3aa30*/  IMAD.MOV.U32 R6, RZ, RZ, R80 ;  /* 0x000000ffff067224 */ /* 0x002fe200078e0050 */
[----:B------:R-:W-:Y:S01]  /*3aa40*/  MOV R7, R81 ;  /* 0x0000005100077202 */ /* 0x000fe20000000f00 */
[----:B------:R-:W-:-:S02]  /*3aa50*/  IMAD.MOV.U32 R4, RZ, RZ, R116 ;  /* 0x000000ffff047224 */ /* 0x000fc400078e0074 */
[----:B------:R-:W-:Y:S02]  /*3aa60*/  IMAD.MOV.U32 R5, RZ, RZ, R117 ;  /* 0x000000ffff057224 */ /* 0x000fe400078e0075 */
[----:B------:R-:W-:Y:S02]  /*3aa70*/  IMAD.MOV.U32 R80, RZ, RZ, R118 ;  /* 0x000000ffff507224 */ /* 0x000fe400078e0076 */
[----:B------:R-:W-:Y:S01]  /*3aa80*/  IMAD.MOV.U32 R81, RZ, RZ, R119 ;  /* 0x000000ffff517224 */ /* 0x000fe200078e0077 */
[----:B------:R-:W-:Y:S04]  /*3aa90*/  STS.128 [R0+0x480], R88 ;  /* 0x0004805800007388 */ /* 0x000fe80000000c00 */
[----:B------:R-:W-:Y:S04]  /*3aaa0*/  STS.128 [R0+0x600], R4 ;  /* 0x0006000400007388 */ /* 0x000fe80000000c00 */
[----:B------:R1:W-:Y:S04]  /*3aab0*/  STS.128 [R0+0x680], R80 ;  /* 0x0006805000007388 */ /* 0x0003e80000000c00 */
[----:B--2---:R-:W-:Y:S04]  /*3aac0*/  STS.128 [R0], R136 ;  /* 0x0000008800007388 */ /* 0x004fe80000000c00 */
[----:B---3--:R-:W-:Y:S04]  /*3aad0*/  STS.128 [R0+0x80], R132 ;  /* 0x0000808400007388 */ /* 0x008fe80000000c00 */
[----:B------:R-:W-:Y:S06]  /*3aae0*/  BAR.SYNC.DEFER_BLOCKING 0x0 ;  /* 0x0000000000007b1d */ /* 0x000fec0000010000 */
[----:B------:R-:W2:Y:S04]  /*3aaf0*/  LDS.128 R96, [R2] ;  /* 0x0000000002607984 */ /* 0x000ea80000000c00 */
[----:B------:R-:W3:Y:S04]  /*3ab00*/  LDS.128 R88, [R2+0x800] ;  /* 0x0008000002587984 */ /* 0x000ee80000000c00 */
[----:B------:R-:W-:Y:S01]  /*3ab10*/  STL.64 [R1+0x6e0], R148 ;  /* 0x0006e09401007387 */ /* 0x000fe20000100a00 */
[----:B-1----:R-:W-:-:S03]  /*3ab20*/  MOV R82, R72 ;  /* 0x0000004800527202 */ /* 0x002fc60000000f00 */
[----:B------:R-:W-:Y:S01]  /*3ab30*/  STL.64 [R1+0x6e8], R150 ;  /* 0x0006e89601007387 */ /* 0x000fe20000100a00 */
[----:B------:R-:W-:-:S03]  /*3ab40*/  IMAD.MOV.U32 R83, RZ, RZ, R73 ;  /* 0x000000ffff537224 */ /* 0x000fc600078e0049 */
[----:B------:R-:W-:Y:S01]  /*3ab50*/  STL.64 [R1+0x500], R144 ;  /* 0x0005009001007387 */ /* 0x000fe20000100a00 */
[----:B------:R-:W-:-:S03]  /*3ab60*/  IMAD.MOV.U32 R80, RZ, RZ, R112 ;  /* 0x000000ffff507224 */ /* 0x000fc600078e0070 */
[----:B------:R-:W-:Y:S01]  /*3ab70*/  STL.64 [R1+0x508], R146 ;  /* 0x0005089201007387 */ /* 0x000fe20000100a00 */
[----:B------:R-:W-:Y:S02]  /*3ab80*/  IMAD.MOV.U32 R81, RZ, RZ, R113 ;  /* 0x000000ffff517224 */ /* 0x000fe400078e0071 */
[----:B------:R-:W-:Y:S01]  /*3ab90*/  IMAD.MOV.U32 R72, RZ, RZ, R114 ;  /* 0x000000ffff487224 */ /* 0x000fe200078e0072 */
[----:B----4-:R-:W-:Y:S01]  /*3aba0*/  STL.64 [R1+0x700], R140 ;  /* 0x0007008c01007387 */ /* 0x010fe20000100a00 */
[----:B------:R-:W-:-:S03]  /*3abb0*/  IMAD.MOV.U32 R73, RZ, RZ, R115 ;  /* 0x000000ffff497224 */ /* 0x000fc600078e0073 */
[----:B------:R-:W-:Y:S04]  /*3abc0*/  STL.64 [R1+0x708], R142 ;  /* 0x0007088e01007387 */ /* 0x000fe80000100a00 */
[----:B------:R-:W1:Y:S04]  /*3abd0*/  LDS.128 R112, [R188] ;  /* 0x00000000bc707984 */ /* 0x000e680000000c00 */
[----:B--2---:R-:W-:Y:S04]  /*3abe0*/  STL.64 [R1+0x1a0], R96 ;  /* 0x0001a06001007387 */ /* 0x004fe80000100a00 */
[----:B------:R-:W-:Y:S04]  /*3abf0*/  STL.64 [R1+0x1a8], R98 ;  /* 0x0001a86201007387 */ /* 0x000fe80000100a00 */
[----:B------:R-:W2:Y:S04]  /*3ac00*/  LDS.128 R96, [R188+0x800] ;  /* 0x00080000bc607984 */ /* 0x000ea80000000c00 */
[----:B---3--:R-:W-:Y:S04]  /*3ac10*/  STL.64 [R1+0x420], R88 ;  /* 0x0004205801007387 */ /* 0x008fe80000100a00 */
[----:B------:R-:W-:Y:S04]  /*3ac20*/  STL.64 [R1+0x428], R90 ;  /* 0x0004285a01007387 */ /* 0x000fe80000100a00 */
[----:B------:R-:W3:Y:S04]  /*3ac30*/  LDS.128 R88, [R196] ;  /* 0x00000000c4587984 */ /* 0x000ee80000000c00 */
[----:B-1----:R-:W-:Y:S04]  /*3ac40*/  STL.64 [R1+0x250], R112 ;  /* 0x0002507001007387 */ /* 0x002fe80000100a00 */
[----:B------:R-:W-:Y:S04]  /*3ac50*/  STL.64 [R1+0x258], R114 ;  /* 0x0002587201007387 */ /* 0x000fe80000100a00 */
[----:B------:R-:W1:Y:S04]  /*3ac60*/  LDS.128 R112, [R196+0x800] ;  /* 0x00080000c4707984 */ /* 0x000e680000000c00 */
[----:B--2---:R-:W-:Y:S04]  /*3ac70*/  STL.64 [R1+0x5f0], R96 ;  /* 0x0005f06001007387 */ /* 0x004fe80000100a00 */
[----:B------:R-:W-:Y:S04]  /*3ac80*/  STL.64 [R1+0x5f8], R98 ;  /* 0x0005f86201007387 */ /* 0x000fe80000100a00 */
[----:B------:R-:W2:Y:S04]  /*3ac90*/  LDS.128 R96, [R3] ;  /* 0x0000000003607984 */ /* 0x000ea80000000c00 */
[----:B---3--:R-:W-:Y:S04]  /*3aca0*/  STL.64 [R1+0x2a0], R88 ;  /* 0x0002a05801007387 */ /* 0x008fe80000100a00 */
[----:B------:R-:W-:Y:S04]  /*3acb0*/  STL.64 [R1+0x2a8], R90 ;  /* 0x0002a85a01007387 */ /* 0x000fe80000100a00 */
[----:B------:R-:W3:Y:S04]  /*3acc0*/  LDS.128 R88, [R3+0x800] ;  /* 0x0008000003587984 */ /* 0x000ee80000000c00 */
[----:B------:R-:W-:Y:S01]  /*3acd0*/  BAR.SYNC.DEFER_BLOCKING 0x0 ;  /* 0x0000000000007b1d */ /* 0x000fe20000010000 */
[----:B------:R-:W-:Y:S01]  /*3ace0*/  IMAD.MOV.U32 R4, RZ, RZ, R108 ;  /* 0x000000ffff047224 */ /* 0x000fe200078e006c */
[----:B------:R-:W-:Y:S01]  /*3acf0*/  MOV R5, R109 ;  /* 0x0000006d00057202 */ /* 0x000fe20000000f00 */
[----:B------:R-:W-:-:S02]  /*3ad00*/  IMAD.MOV.U32 R6, RZ, RZ, R64 ;  /* 0x000000ffff067224 */ /* 0x000fc400078e0040 */
[----:B------:R-:W-:Y:S01]  /*3ad10*/  IMAD.MOV.U32 R7, RZ, RZ, R65 ;  /* 0x000000ffff077224 */ /* 0x000fe200078e0041 */
[----:B-1----:R-:W-:Y:S04]  /*3ad20*/  STL.64 [R1+0x670], R112 ;  /* 0x0006707001007387 */ /* 0x002fe80000100a00 */
[----:B------:R-:W-:Y:S04]  /*3ad30*/  STL.64 [R1+0x678], R114 ;  /* 0x0006787201007387 */ /* 0x000fe80000100a00 */
[----:B------:R1:W-:Y:S04]  /*3ad40*/  STS.128 [R0+0x80], R72 ;  /* 0x0000804800007388 */ /* 0x0003e80000000c00 */
[----:B--2---:R-:W-:Y:S04]  /*3ad50*/  STL.64 [R1+0x350], R96 ;  /* 0x0003506001007387 */ /* 0x004fe80000100a00 */
[----:B------:R2:W-:Y:S01]  /*3ad60*/  STS.128 [R0+0x200], R4 ;  /* 0x0002000400007388 */ /* 0x0005e20000000c00 */
[----:B-1----:R-:W-:Y:S01]  /*3ad70*/  MOV R74, R66 ;  /* 0x00000042004a7202 */ /* 0x002fe20000000f00 */
[----:B------:R-:W-:Y:S01]  /*3ad80*/  IMAD.MOV.U32 R75, RZ, RZ, R67 ;  /* 0x000000ffff4b7224 */ /* 0x000fe200078e0043 */
[----:B------:R-:W-:Y:S01]  /*3ad90*/  MOV R67, R49 ;  /* 0x0000003100437202 */ /* 0x000fe20000000f00 */
[----:B------:R-:W-:-:S02]  /*3ada0*/  IMAD.MOV.U32 R66, RZ, RZ, R48 ;  /* 0x000000ffff427224 */ /* 0x000fc400078e0030 */
[----:B------:R-:W-:Y:S02]  /*3adb0*/  IMAD.MOV.U32 R48, RZ, RZ, R106 ;  /* 0x000000ffff307224 */ /* 0x000fe400078e006a */
[----:B------:R-:W-:Y:S01]  /*3adc0*/  IMAD.MOV.U32 R49, RZ, RZ, R107 ;  /* 0x000000ffff317224 */ /* 0x000fe200078e006b */
[----:B------:R-:W-:Y:S01]  /*3add0*/  STL.64 [R1+0x358], R98 ;  /* 0x0003586201007387 */ /* 0x000fe20000100a00 */
[----:B--2---:R-:W-:Y:S01]  /*3ade0*/  MOV R6, R32 ;  /* 0x0000002000067202 */ /* 0x004fe20000000f00 */
[----:B------:R-:W-:Y:S02]  /*3adf0*/  IMAD.MOV.U32 R7, RZ, RZ, R33 ;  /* 0x000000ffff077224 */ /* 0x000fe400078e0021 */
[----:B---3--:R-:W-:Y:S01]  /*3ae00*/  STL.64 [R1+0x6b0], R88 ;  /* 0x0006b05801007387 */ /* 0x008fe20000100a00 */
[----:B------:R-:W-:Y:S02]  /*3ae10*/  IMAD.MOV.U32 R32, RZ, RZ, R102 ;  /* 0x000000ffff207224 */ /* 0x000fe400078e0066 */
[----:B------:R-:W-:Y:S01]  /*3ae20*/  IMAD.MOV.U32 R33, RZ, RZ, R103 ;  /* 0x000000ffff217224 */ /* 0x000fe200078e0067 */
[----:B------:R-:W-:Y:S04]  /*3ae30*/  STL.64 [R1+0x6b8], R90 ;  /* 0x0006b85a01007387 */ /* 0x000fe80000100a00 */
[----:B------:R1:W-:Y:S04]  /*3ae40*/  STS.128 [R0+0x480], R48 ;  /* 0x0004803000007388 */ /* 0x0003e80000000c00 */
[----:B------:R2:W-:Y:S04]  /*3ae50*/  STS.128 [R0+0x680], R32 ;  /* 0x0006802000007388 */ /* 0x0005e80000000c00 */
[----:B-1----:R-:W3:Y:S04]  /*3ae60*/  LDL.LU R48, [R1+0xac0] ;  /* 0x000ac00001307983 */ /* 0x002ee80000300800 */
[----:B------:R-:W3:Y:S04]  /*3ae70*/  LDL.LU R49, [R1+0xac4] ;  /* 0x000ac40001317983 */ /* 0x000ee80000300800 */
[----:B------:R-:W3:Y:S04]  /*3ae80*/  LDL.LU R50, [R1+0xaf0] ;  /* 0x000af00001327983 */ /* 0x000ee80000300800 */
[----:B------:R-:W3:Y:S04]  /*3ae90*/  LDL.LU R51, [R1+0xaf4] ;  /* 0x000af40001337983 */ /* 0x000ee80000300800 */
[----:B--2---:R-:W2:Y:S04]  /*3aea0*/  LDL.LU R32, [R1+0xac8] ;  /* 0x000ac80001207983 */ /* 0x004ea80000300800 */
[----:B------:R-:W2:Y:S04]  /*3aeb0*/  LDL.LU R33, [R1+0xacc] ;  /* 0x000acc0001217983 */ /* 0x000ea80000300800 */
[----:B------:R-:W2:Y:S04]  /*3aec0*/  LDL.LU R34, [R1+0xaf8] ;  /* 0x000af80001227983 */ /* 0x000ea80000300800 */
[----:B------:R-:W2:Y:S01]  /*3aed0*/  LDL.LU R35, [R1+0xafc] ;  /* 0x000afc0001237983 */ /* 0x000ea20000300800 */
[----:B------:R-:W-:-:S02]  /*3aee0*/  IMAD.MOV.U32 R72, RZ, RZ, R110 ;  /* 0x000000ffff487224 */ /* 0x000fc400078e006e */
[----:B------:R-:W-:Y:S02]  /*3aef0*/  IMAD.MOV.U32 R73, RZ, RZ, R111 ;  /* 0x000000ffff497224 */ /* 0x000fe400078e006f */
[----:B------:R-:W-:Y:S02]  /*3af00*/  IMAD.MOV.U32 R64, RZ, RZ, R104 ;  /* 0x000000ffff407224 */ /* 0x000fe400078e0068 */
[----:B------:R-:W-:Y:S02]  /*3af10*/  IMAD.MOV.U32 R65, RZ, RZ, R105 ;  /* 0x000000ffff417224 */ /* 0x000fe400078e0069 */
[----:B------:R-:W-:Y:S02]  /*3af20*/  IMAD.MOV.U32 R4, RZ, RZ, R100 ;  /* 0x000000ffff047224 */ /* 0x000fe400078e0064 */
[----:B------:R-:W-:Y:S01]  /*3af30*/  IMAD.MOV.U32 R5, RZ, RZ, R101 ;  /* 0x000000ffff057224 */ /* 0x000fe200078e0065 */
[----:B------:R-:W-:Y:S04]  /*3af40*/  STS.128 [R0], R80 ;  /* 0x0000005000007388 */ /* 0x000fe80000000c00 */
[----:B------:R-:W-:Y:S04]  /*3af50*/  STS.128 [R0+0x280], R72 ;  /* 0x0002804800007388 */ /* 0x000fe80000000c00 */
[----:B------:R-:W-:Y:S04]  /*3af60*/  STS.128 [R0+0x400], R64 ;  /* 0x0004004000007388 */ /* 0x000fe80000000c00 */
[----:B------:R1:W-:Y:S04]  /*3af70*/  STS.128 [R0+0x600], R4 ;  /* 0x0006000400007388 */ /* 0x0003e80000000c00 */
[----:B------:R-:W-:Y:S06]  /*3af80*/  BAR.SYNC.DEFER_BLOCKING 0x0 ;  /* 0x0000000000007b1d */ /* 0x000fec0000010000 */
[----:B-1----:R-:W2:Y:S04]  /*3af90*/  LDL.LU R4, [R1+0x850] ;  /* 0x0008500001047983 */ /* 0x002ea80000300800 */
[----:B------:R-:W2:Y:S04]  /*3afa0*/  LDL.LU R5, [R1+0x854] ;  /* 0x0008540001057983 */ /* 0x000ea80000300800 */
[----:B------:R-:W2:Y:S04]  /*3afb0*/  LDL.LU R6, [R1+0x8b0] ;  /* 0x0008b00001067983 */ /* 0x000ea80000300800 */
[----:B------:R-:W2:Y:S04]  /*3afc0*/  LDL.LU R7, [R1+0x8b4] ;  /* 0x0008b40001077983 */ /* 0x000ea80000300800 */
[----:B------:R-:W1:Y:S04]  /*3afd0*/  LDS.128 R72, [R2] ;  /* 0x0000000002487984 */ /* 0x000e680000000c00 */
[----:B------:R-:W1:Y:S04]  /*3afe0*/  LDS.128 R64, [R2+0x800] ;  /* 0x0008000002407984 */ /* 0x000e680000000c00 */
[----:B------:R-:W1:Y:S04]  /*3aff0*/  LDS.128 R80, [R188] ;  /* 0x00000000bc507984 */ /* 0x000e680000000c00 */
[----:B-1----:R-:W-:Y:S04]  /*3b000*/  STL.64 [R1+0xa0], R72 ;  /* 0x0000a04801007387 */ /* 0x002fe80000100a00 */
[----:B------:R-:W-:Y:S04]  /*3b010*/  STL.64 [R1+0xa8], R74 ;  /* 0x0000a84a01007387 */ /* 0x000fe80000100a00 */
[----:B------:R-:W1:Y:S04]  /*3b020*/  LDS.128 R72, [R188+0x800] ;  /* 0x00080000bc487984 */ /* 0x000e680000000c00 */
[----:B------:R-:W-:Y:S04]  /*3b030*/  STL.64 [R1+0x320], R64 ;  /* 0x0003204001007387 */ /* 0x000fe80000100a00 */
[----:B------:R-:W-:Y:S04]  /*3b040*/  STL.64 [R1+0x328], R66 ;  /* 0x0003284201007387 */ /* 0x000fe80000100a00 */
[----:B------:R-:W1:Y:S04]  /*3b050*/  LDS.128 R64, [R196] ;  /* 0x00000000c4407984 */ /* 0x000e680000000c00 */
[----:B------:R-:W-:Y:S04]  /*3b060*/  STL.64 [R1+0x170], R80 ;  /* 0x0001705001007387 */ /* 0x000fe80000100a00 */
[----:B------:R-:W-:Y:S04]  /*3b070*/  STL.64 [R1+0x178], R82 ;  /* 0x0001785201007387 */ /* 0x000fe80000100a00 */
[----:B------:R-:W1:Y:S04]  /*3b080*/  LDS.128 R80, [R196+0x800] ;  /* 0x00080000c4507984 */ /* 0x000e680000000c00 */
[----:B-1----:R-:W-:Y:S04]  /*3b090*/  STL.64 [R1+0x360], R72 ;  /* 0x0003604801007387 */ /* 0x002fe80000100a00 */
[----:B------:R-:W-:Y:S04]  /*3b0a0*/  STL.64 [R1+0x368], R74 ;  /* 0x0003684a01007387 */ /* 0x000fe80000100a00 */
[----:B------:R-:W1:Y:S04]  /*3b0b0*/  LDS.128 R72, [R3] ;  /* 0x0000000003487984 */ /* 0x000e680000000c00 */
[----:B------:R-:W-:Y:S04]  /*3b0c0*/  STL.64 [R1+0x240], R64 ;  /* 0x0002404001007387 */ /* 0x000fe80000100a00 */
[----:B------:R-:W-:Y:S04]  /*3b0d0*/  STL.64 [R1+0x248], R66 ;  /* 0x0002484201007387 */ /* 0x000fe80000100a00 */
[----:B------:R-:W1:Y:S04]  /*3b0e0*/  LDS.128 R64, [R3+0x800] ;  /* 0x0008000003407984 */ /* 0x000e680000000c00 */
[----:B------:R-:W-:Y:S06]  /*3b0f0*/  BAR.SYNC.DEFER_BLOCKING 0x0 ;  /* 0x0000000000007b1d */ /* 0x000fec0000010000 */
[----:B------:R-:W-:Y:S04]  /*3b100*/  STL.64 [R1+0x4f0], R80 ;  /* 0x0004f05001007387 */ /* 0x000fe80000100a00 */
[----:B------:R-:W-:Y:S04]  /*3b110*/  STL.64 [R1+0x4f8], R82 ;  /* 0x0004f85201007387 */ /* 0x000fe80000100a00 */
[----:B-1----:R1:W-:Y:S04]  /*3b120*/  STL.64 [R1+0x260], R72 ;  /* 0x0002604801007387 */ /* 0x0023e80000100a00 */
[----:B------:R1:W-:Y:S04]  /*3b130*/  STL.64 [R1+0x268], R74 ;  /* 0x0002684a01007387 */ /* 0x0003e80000100a00 */
[----:B------:R1:W-:Y:S04]  /*3b140*/  STL.64 [R1+0x600], R64 ;  /* 0x0006004001007387 */ /* 0x0003e80000100a00 */
        /* <DEDUP_REMOVED lines=9> */
[----:B---3--:R1:W-:Y:S04]  /*3b1e0*/  STS.128 [R0], R48 ;  /* 0x0000003000007388 */ /* 0x0083e80000000c00 */
[----:B-1----:R-:W3:Y:S04]  /*3b1f0*/  LDL.LU R48, [R1+0x728] ;  /* 0x0007280001307983 */ /* 0x002ee80000300800 */
[----:B------:R-:W3:Y:S04]  /*3b200*/  LDL.LU R49, [R1+0x72c] ;  /* 0x00072c0001317983 */ /* 0x000ee80000300800 */
[----:B------:R-:W3:Y:S04]  /*3b210*/  LDL.LU R50, [R1+0x748] ;  /* 0x0007480001327983 */ /* 0x000ee80000300800 */
[----:B--2---:R1:W-:Y:S04]  /*3b220*/  STS.128 [R0+0x80], R32 ;  /* 0x0000802000007388 */ /* 0x0043e80000000c00 */
[----:B------:R-:W3:Y:S04]  /*3b230*/  LDL.LU R51, [R1+0x74c] ;  /* 0x00074c0001337983 */ /* 0x000ee80000300800 */
[----:B-1----:R-:W2:Y:S04]  /*3b240*/  LDL.LU R32, [R1+0x620] ;  /* 0x0006200001207983 */ /* 0x002ea80000300800 */
[----:B------:R-:W2:Y:S04]  /*3b250*/  LDL.LU R33, [R1+0x624] ;  /* 0x0006240001217983 */ /* 0x000ea80000300800 */
[----:B------:R-:W2:Y:S04]  /*3b260*/  LDL.LU R34, [R1+0x570] ;  /* 0x0005700001227983 */ /* 0x000ea80000300800 */
[----:B------:R-:W2:Y:S04]  /*3b270*/  LDL.LU R35, [R1+0x574] ;  /* 0x0005740001237983 */ /* 0x000ea80000300800 */
[----:B------:R1:W-:Y:S04]  /*3b280*/  STS.128 [R0+0x200], R4 ;  /* 0x0002000400007388 */ /* 0x0003e80000000c00 */
[----:B-1----:R-:W4:Y:S04]  /*3b290*/  LDL.LU R4, [R1+0x628] ;  /* 0x0006280001047983 */ /* 0x002f280000300800 */
[----:B------:R-:W4:Y:S04]  /*3b2a0*/  LDL.LU R5, [R1+0x62c] ;  /* 0x00062c0001057983 */ /* 0x000f280000300800 */
[----:B------:R-:W4:Y:S04]  /*3b2b0*/  LDL.LU R6, [R1+0x578] ;  /* 0x0005780001067983 */ /* 0x000f280000300800 */
[----:B------:R-:W4:Y:S04]  /*3b2c0*/  LDL.LU R7, [R1+0x57c] ;  /* 0x00057c0001077983 */ /* 0x000f280000300800 */
[----:B---3--:R1:W-:Y:S04]  /*3b2d0*/  STS.128 [R0+0x480], R48 ;  /* 0x0004803000007388 */ /* 0x0083e80000000c00 */
        /* <DEDUP_REMOVED lines=9> */
[----:B----4-:R-:W-:Y:S04]  /*3b370*/  STS.128 [R0+0x280], R72 ;  /* 0x0002804800007388 */ /* 0x010fe80000000c00 */
[----:B------:R-:W-:Y:S04]  /*3b380*/  STS.128 [R0+0x400], R64 ;  /* 0x0004004000007388 */ /* 0x000fe80000000c00 */
[----:B------:R1:W-:Y:S04]  /*3b390*/  STS.128 [R0+0x680], R4 ;  /* 0x0006800400007388 */ /* 0x0003e80000000c00 */
[----:B------:R-:W-:Y:S06]  /*3b3a0*/  BAR.SYNC.DEFER_BLOCKING 0x0 ;  /* 0x0000000000007b1d */ /* 0x000fec0000010000 */
[----:B-1----:R-:W2:Y:S04]  /*3b3b0*/  LDL.LU R4, [R1+0x440] ;  /* 0x0004400001047983 */ /* 0x002ea80000300800 */
[----:B------:R-:W2:Y:S04]  /*3b3c0*/  LDL.LU R5, [R1+0x444] ;  /* 0x0004440001057983 */ /* 0x000ea80000300800 */
[----:B------:R-:W2:Y:S04]  /*3b3d0*/  LDL.LU R6, [R1+0x430] ;  /* 0x0004300001067983 */ /* 0x000ea80000300800 */
[----:B------:R-:W1:Y:S04]  /*3b3e0*/  LDS.128 R72, [R2] ;  /* 0x0000000002487984 */ /* 0x000e680000000c00 */
[----:B------:R-:W1:Y:S04]  /*3b3f0*/  LDS.128 R64, [R2+0x800] ;  /* 0x0008000002407984 */ /* 0x000e680000000c00 */
[----:B------:R-:W2:Y:S04]  /*3b400*/  LDL.LU R7, [R1+0x434] ;  /* 0x0004340001077983 */ /* 0x000ea80000300800 */
        /* <DEDUP_REMOVED lines=71> */
[----:B------:R-:W4:Y:S04]  /*3b880*/  LDS.128 R80, [R196+0x800] ;  /* 0x00080000c4507984 */ /* 0x000f280000000c00 */
[----:B-1----:R-:W-:Y:S04]  /*3b890*/  STL.64 [R1+0x950], R72 ;  /* 0x0009504801007387 */ /* 0x002fe80000100a00 */
[----:B------:R-:W-:Y:S04]  /*3b8a0*/  STL.64 [R1+0x958], R74 ;  /* 0x0009584a01007387 */ /* 0x000fe80000100a00 */
[----:B------:R-:W1:Y:S04]  /*3b8b0*/  LDS.128 R72, [R3] ;  /* 0x0000000003487984 */ /* 0x000e680000000c00 */
[----:B----4-:R-:W-:Y:S04]  /*3b8c0*/  STL.64 [R1+0x740], R64 ;  /* 0x0007404001007387 */ /* 0x010fe80000100a00 */
[----:B------:R-:W-:Y:S04]  /*3b8d0*/  STL.64 [R1+0x748], R66 ;  /* 0x0007484201007387 */ /* 0x000fe80000100a00 */
[----:B------:R-:W4:Y:S04]  /*3b8e0*/  LDS.128 R64, [R3+0x800] ;  /* 0x0008000003407984 */ /* 0x000f280000000c00 */
[----:B------:R-:W-:Y:S01]  /*3b8f0*/  BAR.SYNC.DEFER_BLOCKING 0x0 ;  /* 0x0000000000007b1d */ /* 0x000fe20000010000 */
[----:B------:R-:W-:Y:S01]  /*3b900*/  IMAD.MOV.U32 R4, RZ, RZ, R92 ;  /* 0x000000ffff047224 */ /* 0x000fe200078e005c */
[----:B------:R-:W-:Y:S01]  /*3b910*/  MOV R5, R93 ;  /* 0x0000005d00057202 */ /* 0x000fe20000000f00 */
[----:B------:R-:W-:-:S02]  /*3b920*/  IMAD.MOV.U32 R6, RZ, RZ, R232 ;  /* 0x000000ffff067224 */ /* 0x000fc400078e00e8 */
[----:B------:R-:W-:Y:S02]  /*3b930*/  IMAD.MOV.U32 R7, RZ, RZ, R233 ;  /* 0x000000ffff077224 */ /* 0x000fe400078e00e9 */
[----:B------:R-:W-:Y:S02]  /*3b940*/  IMAD.MOV.U32 R232, RZ, RZ, R94 ;  /* 0x000000ffffe87224 */ /* 0x000fe400078e005e */
[----:B------:R-:W-:Y:S01]  /*3b950*/  IMAD.MOV.U32 R233, RZ, RZ, R95 ;  /* 0x000000ffffe97224 */ /* 0x000fe200078e005f */
[----:B------:R1:W-:Y:S04]  /*3b960*/  STS.128 [R0+0x200], R4 ;  /* 0x0002000400007388 */ /* 0x0003e80000000c00 */
[----:B------:R-:W-:Y:S01]  /*3b970*/  STS.128 [R0+0x280], R232 ;  /* 0x000280e800007388 */ /* 0x000fe20000000c00 */
[----:B-1----:R-:W-:Y:S01]  /*3b980*/  IMAD.MOV.U32 R6, RZ, RZ, R216 ;  /* 0x000000ffff067224 */ /* 0x002fe200078e00d8 */
[----:B------:R-:W-:Y:S01]  /*3b990*/  MOV R216, R78 ;  /* 0x0000004e00d87202 */ /* 0x000fe20000000f00 */
[----:B------:R-:W-:-:S02]  /*3b9a0*/  IMAD.MOV.U32 R7, RZ, RZ, R217 ;  /* 0x000000ffff077224 */ /* 0x000fc400078e00d9 */
[----:B------:R-:W-:Y:S02]  /*3b9b0*/  IMAD.MOV.U32 R4, RZ, RZ, R76 ;  /* 0x000000ffff047224 */ /* 0x000fe400078e004c */
[----:B------:R-:W-:Y:S02]  /*3b9c0*/  IMAD.MOV.U32 R5, RZ, RZ, R77 ;  /* 0x000000ffff057224 */ /* 0x000fe400078e004d */
[----:B------:R-:W-:-:S03]  /*3b9d0*/  IMAD.MOV.U32 R217, RZ, RZ, R79 ;  /* 0x000000ffffd97224 */ /* 0x000fc600078e004f */
[----:B------:R-:W-:Y:S04]  /*3b9e0*/  STS.128 [R0+0x600], R4 ;  /* 0x0006000400007388 */ /* 0x000fe80000000c00 */
[----:B------:R-:W-:Y:S04]  /*3b9f0*/  STS.128 [R0+0x680], R216 ;  /* 0x000680d800007388 */ /* 0x000fe80000000c00 */
[----:B------:R-:W-:Y:S04]  /*3ba00*/  STL.64 [R1+0xa10], R80 ;  /* 0x000a105001007387 */ /* 0x000fe80000100a00 */
[----:B------:R-:W-:Y:S04]  /*3ba10*/  STL.64 [R1+0xa18], R82 ;  /* 0x000a185201007387 */ /* 0x000fe80000100a00 */
[----:B------:R-:W-:Y:S04]  /*3ba20*/  STL.64 [R1+0x800], R72 ;  /* 0x0008004801007387 */ /* 0x000fe80000100a00 */
[----:B------:R-:W-:Y:S04]  /*3ba30*/  STL.64 [R1+0x808], R74 ;  /* 0x0008084a01007387 */ /* 0x000fe80000100a00 */
[----:B----4-:R-:W-:Y:S04]  /*3ba40*/  STL.64 [R1+0xac0], R64 ;  /* 0x000ac04001007387 */ /* 0x010fe80000100a00 */
[----:B------:R-:W-:Y:S04]  /*3ba50*/  STL.64 [R1+0xac8], R66 ;  /* 0x000ac84201007387 */ /* 0x000fe80000100a00 */
[----:B---3--:R-:W-:Y:S04]  /*3ba60*/  STS.128 [R0], R48 ;  /* 0x0000003000007388 */ /* 0x008fe80000000c00 */
[----:B--2---:R1:W-:Y:S02]  /*3ba70*/  STS.128 [R0+0x80], R32 ;  /* 0x0000802000007388 */ /* 0x0043e40000000c00 */
[----:B-1----:R-:W-:Y:S01]  /*3ba80*/  IMAD.MOV.U32 R34, RZ, RZ, R224 ;  /* 0x000000ffff227224 */ /* 0x002fe200078e00e0 */
[----:B------:R-:W-:Y:S01]  /*3ba90*/  MOV R32, R84 ;  /* 0x0000005400207202 */ /* 0x000fe20000000f00 */
[----:B------:R-:W-:Y:S01]  /*3baa0*/  IMAD.MOV.U32 R35, RZ, RZ, R225 ;  /* 0x000000ffff237224 */ /* 0x000fe200078e00e1 */
[----:B------:R-:W-:Y:S01]  /*3bab0*/  MOV R225, R87 ;  /* 0x0000005700e17202 */ /* 0x000fe20000000f00 */
[----:B------:R-:W-:-:S02]  /*3bac0*/  IMAD.MOV.U32 R33, RZ, RZ, R85 ;  /* 0x000000ffff217224 */ /* 0x000fc400078e0055 */
[----:B------:R-:W-:-:S03]  /*3bad0*/  IMAD.MOV.U32 R224, RZ, RZ, R86 ;  /* 0x000000ffffe07224 */ /* 0x000fc600078e0056 */
[----:B------:R1:W-:Y:S04]  /*3bae0*/  STS.128 [R0+0x400], R32 ;  /* 0x0004002000007388 */ /* 0x0003e80000000c00 */
[----:B------:R-:W-:Y:S04]  /*3baf0*/  STS.128 [R0+0x480], R224 ;  /* 0x000480e000007388 */ /* 0x000fe80000000c00 */
[----:B------:R-:W-:Y:S06]  /*3bb00*/  BAR.SYNC.DEFER_BLOCKING 0x0 ;  /* 0x0000000000007b1d */ /* 0x000fec0000010000 */
[----:B------:R-:W2:Y:S04]  /*3bb10*/  LDS.128 R64, [R2] ;  /* 0x0000000002407984 */ /* 0x000ea80000000c00 */
[----:B------:R-:W3:Y:S01]  /*3bb20*/  LDS.128 R48, [R2+0x800] ;  /* 0x0008000002307984 */ /* 0x000ee20000000c00 */
[----:B-1----:R-:W-:Y:S01]  /*3bb30*/  IMAD.MOV.U32 R34, RZ, RZ, R208 ;  /* 0x000000ffff227224 */ /* 0x002fe200078e00d0 */
[----:B------:R-:W-:Y:S01]  /*3bb40*/  MOV R35, R209 ;  /* 0x000000d100237202 */ /* 0x000fe20000000f00 */
[----:B------:R-:W-:-:S02]  /*3bb50*/  IMAD.MOV.U32 R32, RZ, RZ, R68 ;  /* 0x000000ffff207224 */ /* 0x000fc400078e0044 */
[----:B------:R-:W-:Y:S02]  /*3bb60*/  IMAD.MOV.U32 R33, RZ, RZ, R69 ;  /* 0x000000ffff217224 */ /* 0x000fe400078e0045 */
[----:B------:R-:W-:Y:S02]  /*3bb70*/  IMAD.MOV.U32 R208, RZ, RZ, R70 ;  /* 0x000000ffffd07224 */ /* 0x000fe400078e0046 */
[----:B------:R-:W-:Y:S02]  /*3bb80*/  IMAD.MOV.U32 R209, RZ, RZ, R71 ;  /* 0x000000ffffd17224 */ /* 0x000fe400078e0047 */
        /* <DEDUP_REMOVED lines=23> */
[----:B--2---:R-:W-:Y:S04]  /*3bd00*/  STL.64 [R1+0x570], R64 ;  /* 0x0005704001007387 */ /* 0x004fe80000100a00 */
[----:B------:R-:W-:Y:S04]  /*3bd10*/  STL.64 [R1+0x578], R66 ;  /* 0x0005784201007387 */ /* 0x000fe80000100a00 */
[----:B------:R1:W-:Y:S04]  /*3bd20*/  STS.128 [R0+0x200], R4 ;  /* 0x0002000400007388 */ /* 0x0003e80000000c00 */
[----:B---3--:R-:W-:Y:S04]  /*3bd30*/  STL.64 [R1+0x9f0], R48 ;  /* 0x0009f03001007387 */ /* 0x008fe80000100a00 */
[----:B------:R-:W-:Y:S01]  /*3bd40*/  STL.64 [R1+0x9f8], R50 ;  /* 0x0009f83201007387 */ /* 0x000fe20000100a00 */
[----:B-1----:R-:W-:Y:S01]  /*3bd50*/  MOV R4, R28 ;  /* 0x0000001c00047202 */ /* 0x002fe20000000f00 */
[----:B------:R-:W-:-:S02]  /*3bd60*/  IMAD.MOV.U32 R5, RZ, RZ, R29 ;  /* 0x000000ffff057224 */ /* 0x000fc400078e001d */
[----:B------:R-:W2:Y:S01]  /*3bd70*/  LDL.LU R28, [R1+0xba0] ;  /* 0x000ba000011c7983 */ /* 0x000ea20000300800 */
[----:B------:R-:W-:Y:S02]  /*3bd80*/  IMAD.MOV.U32 R6, RZ, RZ, R24 ;  /* 0x000000ffff067224 */ /* 0x000fe400078e0018 */
[----:B------:R-:W-:Y:S01]  /*3bd90*/  IMAD.MOV.U32 R7, RZ, RZ, R25 ;  /* 0x000000ffff077224 */ /* 0x000fe200078e0019 */
[----:B------:R-:W2:Y:S01]  /*3bda0*/  LDL.LU R29, [R1+0xba4] ;  /* 0x000ba400011d7983 */ /* 0x000ea20000300800 */
[----:B------:R-:W-:Y:S01]  /*3bdb0*/  IMAD.MOV.U32 R24, RZ, RZ, R30 ;  /* 0x000000ffff187224 */ /* 0x000fe200078e001e */
[----:B------:R-:W-:Y:S02]  /*3bdc0*/  MOV R25, R31 ;  /* 0x0000001f00197202 */ /* 0x000fe40000000f00 */
[----:B------:R-:W2:Y:S04]  /*3bdd0*/  LDL.LU R30, [R1+0xc60] ;  /* 0x000c6000011e7983 */ /* 0x000ea80000300800 */
[----:B------:R-:W2:Y:S01]  /*3bde0*/  LDL.LU R31, [R1+0xc64] ;  /* 0x000c6400011f7983 */ /* 0x000ea20000300800 */
[----:B------:R-:W-:-:S03]  /*3bdf0*/  IMAD.MOV.U32 R56, RZ, RZ, R62 ;  /* 0x000000ffff387224 */ /* 0x000fc600078e003e */
[----:B------:R1:W-:Y:S01]  /*3be00*/  STS.128 [R0], R32 ;  /* 0x0000002000007388 */ /* 0x0003e20000000c00 */
[----:B------:R-:W-:-:S03]  /*3be10*/  IMAD.MOV.U32 R57, RZ, RZ, R63 ;  /* 0x000000ffff397224 */ /* 0x000fc600078e003f */
[----:B------:R3:W-:Y:S04]  /*3be20*/  STS.128 [R0+0x680], R24 ;  /* 0x0006801800007388 */ /* 0x0007e80000000c00 */
[----:B------:R-:W-:Y:S01]  /*3be30*/  STS.128 [R0+0x80], R208 ;  /* 0x000080d000007388 */ /* 0x000fe20000000c00 */
[----:B-1----:R-:W-:Y:S01]  /*3be40*/  IMAD.MOV.U32 R34, RZ, RZ, R40 ;  /* 0x000000ffff227224 */ /* 0x002fe200078e0028 */
[----:B------:R-:W-:Y:S01]  /*3be50*/  MOV R33, R45 ;  /* 0x0000002d00217202 */ /* 0x000fe20000000f00 */
[----:B------:R-:W-:Y:S02]  /*3be60*/  IMAD.MOV.U32 R35, RZ, RZ, R41 ;  /* 0x000000ffff237224 */ /* 0x000fe400078e0029 */
[----:B------:R-:W-:Y:S01]  /*3be70*/  IMAD.MOV.U32 R32, RZ, RZ, R44 ;  /* 0x000000ffff207224 */ /* 0x000fe200078e002c */
[----:B---3--:R-:W3:Y:S01]  /*3be80*/  LDL.LU R24, [R1+0xba8] ;  /* 0x000ba80001187983 */ /* 0x008ee20000300800 */
[----:B------:R-:W-:-:S02]  /*3be90*/  IMAD.MOV.U32 R40, RZ, RZ, R46 ;  /* 0x000000ffff287224 */ /* 0x000fc400078e002e */
[----:B------:R-:W-:Y:S01]  /*3bea0*/  IMAD.MOV.U32 R41, RZ, RZ, R47 ;  /* 0x000000ffff297224 */ /* 0x000fe200078e002f */
[----:B------:R-:W3:Y:S04]  /*3beb0*/  LDL.LU R25, [R1+0xbac] ;  /* 0x000bac0001197983 */ /* 0x000ee80000300800 */
[----:B------:R-:W3:Y:S04]  /*3bec0*/  LDL.LU R26, [R1+0xc68] ;  /* 0x000c6800011a7983 */ /* 0x000ee80000300800 */
[----:B------:R-:W-:Y:S04]  /*3bed0*/  STS.128 [R0+0x280], R56 ;  /* 0x0002803800007388 */ /* 0x000fe80000000c00 */
[----:B------:R-:W-:Y:S04]  /*3bee0*/  STS.128 [R0+0x400], R32 ;  /* 0x0004002000007388 */ /* 0x000fe80000000c00 */
[----:B------:R-:W-:Y:S04]  /*3bef0*/  STS.128 [R0+0x480], R40 ;  /* 0x0004802800007388 */ /* 0x000fe80000000c00 */
[----:B------:R1:W-:Y:S04]  /*3bf00*/  STS.128 [R0+0x600], R4 ;  /* 0x0006000400007388 */ /* 0x0003e80000000c00 */
[----:B------:R-:W3:Y:S04]  /*3bf10*/  LDL.LU R27, [R1+0xc6c] ;  /* 0x000c6c00011b7983 */ /* 0x000ee80000300800 */
[----:B------:R-:W-:Y:S06]  /*3bf20*/  BAR.SYNC.DEFER_BLOCKING 0x0 ;  /* 0x0000000000007b1d */ /* 0x000fec0000010000 */
[----:B-1----:R-:W3:Y:S04]  /*3bf30*/  LDL.LU R4, [R1+0xa20] ;  /* 0x000a200001047983 */ /* 0x002ee80000300800 */
[----:B------:R-:W3:Y:S04]  /*3bf40*/  LDL.LU R5, [R1+0xa24] ;  /* 0x000a240001057983 */ /* 0x000ee80000300800 */
[----:B------:R-:W3:Y:S04]  /*3bf50*/  LDL.LU R6, [R1+0xae0] ;  /* 0x000ae00001067983 */ /* 0x000ee80000300800 */
[----:B------:R-:W3:Y:S04]  /*3bf60*/  LDL.LU R7, [R1+0xae4] ;  /* 0x000ae40001077983 */ /* 0x000ee80000300800 */
        /* <DEDUP_REMOVED lines=34> */
[----:B-1----:R-:W2:Y:S04]  /*3c190*/  LDL.LU R28, [R1+0x788] ;  /* 0x00078800011c7983 */ /* 0x002ea80000300800 */
[----:B------:R-:W2:Y:S04]  /*3c1a0*/  LDL.LU R29, [R1+0x78c] ;  /* 0x00078c00011d7983 */ /* 0x000ea80000300800 */
[----:B------:R-:W2:Y:S04]  /*3c1b0*/  LDL.LU R30, [R1+0x8a8] ;  /* 0x0008a800011e7983 */ /* 0x000ea80000300800 */
[----:B------:R-:W2:Y:S04]  /*3c1c0*/  LDL.LU R31, [R1+0x8ac] ;  /* 0x0008ac00011f7983 */ /* 0x000ea80000300800 */
[----:B---3--:R1:W-:Y:S04]  /*3c1d0*/  STS.128 [R0+0x80], R24 ;  /* 0x0000801800007388 */ /* 0x0083e80000000c00 */
[----:B-1----:R-:W3:Y:S04]  /*3c1e0*/  LDL.LU R24, [R1+0x640] ;  /* 0x0006400001187983 */ /* 0x002ee80000300800 */
[----:B------:R-:W3:Y:S04]  /*3c1f0*/  LDL.LU R25, [R1+0x644] ;  /* 0x0006440001197983 */ /* 0x000ee80000300800 */
[----:B------:R-:W3:Y:S04]  /*3c200*/  LDL.LU R26, [R1+0x6a0] ;  /* 0x0006a000011a7983 */ /* 0x000ee80000300800 */
[----:B------:R1:W-:Y:S04]  /*3c210*/  STS.128 [R0+0x200], R4 ;  /* 0x0002000400007388 */ /* 0x0003e80000000c00 */
[----:B------:R-:W3:Y:S04]  /*3c220*/  LDL.LU R27, [R1+0x6a4] ;  /* 0x0006a400011b7983 */ /* 0x000ee80000300800 */
[----:B-1----:R-:W3:Y:S04]  /*3c230*/  LDL.LU R4, [R1+0x648] ;  /* 0x0006480001047983 */ /* 0x002ee80000300800 */
[----:B------:R-:W3:Y:S04]  /*3c240*/  LDL.LU R5, [R1+0x64c] ;  /* 0x00064c0001057983 */ /* 0x000ee80000300800 */
[----:B------:R-:W3:Y:S04]  /*3c250*/  LDL.LU R6, [R1+0x6a8] ;  /* 0x0006a80001067983 */ /* 0x000ee80000300800 */
[----:B------:R-:W3:Y:S04]  /*3c260*/  LDL.LU R7, [R1+0x6ac] ;  /* 0x0006ac0001077983 */ /* 0x000ee80000300800 */
[----:B--2---:R1:W-:Y:S04]  /*3c270*/  STS.128 [R0+0x480], R28 ;  /* 0x0004801c00007388 */ /* 0x0043e80000000c00 */
[----:B-1----:R-:W2:Y:S04]  /*3c280*/  LDL.LU R28, [R1+0x560] ;  /* 0x00056000011c7983 */ /* 0x002ea80000300800 */
[----:B------:R-:W2:Y:S04]  /*3c290*/  LDL.LU R29, [R1+0x564] ;  /* 0x00056400011d7983 */ /* 0x000ea80000300800 */
[----:B------:R-:W2:Y:S04]  /*3c2a0*/  LDL.LU R30, [R1+0x5a0] ;  /* 0x0005a000011e7983 */ /* 0x000ea80000300800 */
[----:B------:R-:W2:Y:S04]  /*3c2b0*/  LDL.LU R31, [R1+0x5a4] ;  /* 0x0005a400011f7983 */ /* 0x000ea80000300800 */
[----:B----4-:R-:W-:Y:S04]  /*3c2c0*/  STS.128 [R0+0x280], R40 ;  /* 0x0002802800007388 */ /* 0x010fe80000000c00 */
[----:B------:R-:W-:Y:S04]  /*3c2d0*/  STS.128 [R0+0x400], R32 ;  /* 0x0004002000007388 */ /* 0x000fe80000000c00 */
[----:B---3--:R1:W-:Y:S04]  /*3c2e0*/  STS.128 [R0+0x600], R24 ;  /* 0x0006001800007388 */ /* 0x0083e80000000c00 */
[----:B-1----:R-:W3:Y:S04]  /*3c2f0*/  LDL.LU R24, [R1+0x568] ;  /* 0x0005680001187983 */ /* 0x002ee80000300800 */
[----:B------:R-:W3:Y:S04]  /*3c300*/  LDL.LU R25, [R1+0x56c] ;  /* 0x00056c0001197983 */ /* 0x000ee80000300800 */
[----:B------:R1:W-:Y:S04]  /*3c310*/  STS.128 [R0+0x680], R4 ;  /* 0x0006800400007388 */ /* 0x0003e80000000c00 */
[----:B------:R-:W-:Y:S06]  /*3c320*/  BAR.SYNC.DEFER_BLOCKING 0x0 ;  /* 0x0000000000007b1d */ /* 0x000fec0000010000 */
[----:B------:R-:W3:Y:S04]  /*3c330*/  LDL.LU R26, [R1+0x5a8] ;  /* 0x0005a800011a7983 */ /* 0x000ee80000300800 */
[----:B------:R-:W3:Y:S04]  /*3c340*/  LDL.LU R27, [R1+0x5ac] ;  /* 0x0005ac00011b7983 */ /* 0x000ee80000300800 */
        /* <DEDUP_REMOVED lines=89> */
[----:B-1----:R-:W-:Y:S04]  /*3c8e0*/  STL.64 [R1+0x6a0], R40 ;  /* 0x0006a02801007387 */ /* 0x002fe80000100a00 */
[----:B------:R1:W-:Y:S04]  /*3c8f0*/  STL.64 [R1+0x6a8], R42 ;  /* 0x0006a82a01007387 */ /* 0x0003e80000100a00 */
[----:B------:R-:W-:Y:S04]  /*3c900*/  STL.64 [R1+0xc60], R32 ;  /* 0x000c602001007387 */ /* 0x000fe80000100a00 */
[----:B------:R1:W-:Y:S04]  /*3c910*/  STL.64 [R1+0xc68], R34 ;  /* 0x000c682201007387 */ /* 0x0003e80000100a00 */
[----:B-1----:R-:W4:Y:S04]  /*3c920*/  LDL.LU R42, [R1+0x88] ;  /* 0x00008800012a7983 */ /* 0x002f280000300800 */
[----:B------:R-:W4:Y:S04]  /*3c930*/  LDL.LU R43, [R1+0x8c] ;  /* 0x00008c00012b7983 */ /* 0x000f280000300800 */
[----:B------:R-:W4:Y:S04]  /*3c940*/  LDL.LU R34, [R1+0x60] ;  /* 0x0000600001227983 */ /* 0x000f280000300800 */
[----:B------:R-:W4:Y:S04]  /*3c950*/  LDL.LU R35, [R1+0x64] ;  /* 0x0000640001237983 */ /* 0x000f280000300800 */
[----:B--2---:R1:W-:Y:S04]  /*3c960*/  STS.128 [R0], R28 ;  /* 0x0000001c00007388 */ /* 0x0043e80000000c00 */
[----:B-1----:R-:W2:Y:S04]  /*3c970*/  LDL.LU R30, [R1+0x68] ;  /* 0x00006800011e7983 */ /* 0x002ea80000300800 */
[----:B------:R-:W2:Y:S01]  /*3c980*/  LDL.LU R31, [R1+0x6c] ;  /* 0x00006c00011f7983 */ /* 0x000ea20000300800 */
[----:B------:R-:W-:-:S02]  /*3c990*/  IMAD.MOV.U32 R4, RZ, RZ, R228 ;  /* 0x000000ffff047224 */ /* 0x000fc400078e00e4 */
[----:B------:R-:W-:Y:S01]  /*3c9a0*/  IMAD.MOV.U32 R5, RZ, RZ, R229 ;  /* 0x000000ffff057224 */ /* 0x000fe200078e00e5 */
[----:B---3--:R1:W-:Y:S04]  /*3c9b0*/  STS.128 [R0+0x80], R24 ;  /* 0x0000801800007388 */ /* 0x0083e80000000c00 */
[----:B------:R3:W-:Y:S04]  /*3c9c0*/  STS.128 [R0+0x200], R4 ;  /* 0x0002000400007388 */ /* 0x0007e80000000c00 */
[----:B-1----:R-:W4:Y:S04]  /*3c9d0*/  LDL.LU R26, [R1+0x40] ;  /* 0x00004000011a7983 */ /* 0x002f280000300800 */
[----:B------:R-:W4:Y:S04]  /*3c9e0*/  LDL.LU R27, [R1+0x44] ;  /* 0x00004400011b7983 */ /* 0x000f280000300800 */
[----:B---3--:R-:W3:Y:S04]  /*3c9f0*/  LDL.LU R6, [R1+0x48] ;  /* 0x0000480001067983 */ /* 0x008ee80000300800 */
[----:B------:R-:W3:Y:S01]  /*3ca00*/  LDL.LU R7, [R1+0x4c] ;  /* 0x00004c0001077983 */ /* 0x000ee20000300800 */
[----:B------:R-:W-:-:S02]  /*3ca10*/  IMAD.MOV.U32 R28, RZ, RZ, R222 ;  /* 0x000000ffff1c7224 */ /* 0x000fc400078e00de */
[----:B------:R-:W-:Y:S01]  /*3ca20*/  IMAD.MOV.U32 R29, RZ, RZ, R223 ;  /* 0x000000ffff1d7224 */ /* 0x000fe200078e00df */
[----:B------:R-:W-:Y:S01]  /*3ca30*/  MOV R32, R220 ;  /* 0x000000dc00207202 */ /* 0x000fe20000000f00 */
[----:B------:R-:W-:Y:S01]  /*3ca40*/  IMAD.MOV.U32 R40, RZ, RZ, R230 ;  /* 0x000000ffff287224 */ /* 0x000fe200078e00e6 */
[----:B------:R-:W-:Y:S01]  /*3ca50*/  MOV R25, R213 ;  /* 0x000000d500197202 */ /* 0x000fe20000000f00 */
[----:B------:R-:W-:Y:S02]  /*3ca60*/  IMAD.MOV.U32 R41, RZ, RZ, R231 ;  /* 0x000000ffff297224 */ /* 0x000fe400078e00e7 */
[----:B------:R-:W-:Y:S02]  /*3ca70*/  IMAD.MOV.U32 R33, RZ, RZ, R221 ;  /* 0x000000ffff217224 */ /* 0x000fe400078e00dd */
[----:B------:R-:W-:Y:S02]  /*3ca80*/  IMAD.MOV.U32 R24, RZ, RZ, R212 ;  /* 0x000000ffff187224 */ /* 0x000fe400078e00d4 */
[----:B------:R-:W-:-:S02]  /*3ca90*/  IMAD.MOV.U32 R4, RZ, RZ, R214 ;  /* 0x000000ffff047224 */ /* 0x000fc400078e00d6 */
[----:B------:R-:W-:Y:S01]  /*3caa0*/  IMAD.MOV.U32 R5, RZ, RZ, R215 ;  /* 0x000000ffff057224 */ /* 0x000fe200078e00d7 */
[----:B--2---:R1:W-:Y:S04]  /*3cab0*/  STS.128 [R0+0x480], R28 ;  /* 0x0004801c00007388 */ /* 0x0043e80000000c00 */
[----:B-1----:R-:W2:Y:S04]  /*3cac0*/  LDL.LU R30, [R1+0x20] ;  /* 0x00002000011e7983 */ /* 0x002ea80000300800 */
[----:B------:R-:W2:Y:S04]  /*3cad0*/  LDL.LU R31, [R1+0x24] ;  /* 0x00002400011f7983 */ /* 0x000ea80000300800 */
[----:B----4-:R-:W-:Y:S04]  /*3cae0*/  STS.128 [R0+0x280], R40 ;  /* 0x0002802800007388 */ /* 0x010fe80000000c00 */
[----:B------:R-:W-:Y:S04]  /*3caf0*/  STS.128 [R0+0x400], R32 ;  /* 0x0004002000007388 */ /* 0x000fe80000000c00 */
[----:B------:R1:W-:Y:S04]  /*3cb00*/  STS.128 [R0+0x600], R24 ;  /* 0x0006001800007388 */ /* 0x0003e80000000c00 */
[----:B---3--:R3:W-:Y:S04]  /*3cb10*/  STS.128 [R0+0x680], R4 ;  /* 0x0006800400007388 */ /* 0x0087e80000000c00 */
[----:B------:R-:W-:Y:S06]  /*3cb20*/  BAR.SYNC.DEFER_BLOCKING 0x0 ;  /* 0x0000000000007b1d */ /* 0x000fec0000010000 */
[----:B-1----:R-:W4:Y:S04]  /*3cb30*/  LDL.LU R26, [R1+0x28] ;  /* 0x00002800011a7983 */ /* 0x002f280000300800 */
[----:B------:R-:W4:Y:S04]  /*3cb40*/  LDL.LU R27, [R1+0x2c] ;  /* 0x00002c00011b7983 */ /* 0x000f280000300800 */
[----:B---3--:R-:W3:Y:S04]  /*3cb50*/  LDL.LU R6, [R1] ;  /* 0x0000000001067983 */ /* 0x008ee80000300800 */
        /* <DEDUP_REMOVED lines=18> */
[----:B------:R-:W1:Y:S01]  /*3cc80*/  LDS.128 R32, [R3+0x800] ;  /* 0x0008000003207984 */ /* 0x000e620000000c00 */
[----:B------:R-:W-:-:S02]  /*3cc90*/  IMAD.MOV.U32 R28, RZ, RZ, R204 ;  /* 0x000000ffff1c7224 */ /* 0x000fc400078e00cc */
[----:B------:R-:W-:Y:S01]  /*3cca0*/  IMAD.MOV.U32 R29, RZ, RZ, R205 ;  /* 0x000000ffff1d7224 */ /* 0x000fe200078e00cd */
[----:B------:R-:W-:Y:S06]  /*3ccb0*/  BAR.SYNC.DEFER_BLOCKING 0x0 ;  /* 0x0000000000007b1d */ /* 0x000fec0000010000 */
[----:B------:R-:W-:Y:S04]  /*3ccc0*/  STL.64 [R1+0xb80], R44 ;  /* 0x000b802c01007387 */ /* 0x000fe80000100a00 */
[----:B------:R-:W-:Y:S04]  /*3ccd0*/  STL.64 [R1+0xb88], R46 ;  /* 0x000b882e01007387 */ /* 0x000fe80000100a00 */
[----:B-1----:R-:W-:Y:S04]  /*3cce0*/  STL.64 [R1+0x310], R40 ;  /* 0x0003102801007387 */ /* 0x002fe80000100a00 */
[----:B------:R-:W-:Y:S04]  /*3ccf0*/  STL.64 [R1+0x318], R42 ;  /* 0x0003182a01007387 */ /* 0x000fe80000100a00 */
[----:B------:R-:W-:Y:S04]  /*3cd00*/  STL.64 [R1+0xbb0], R32 ;  /* 0x000bb02001007387 */ /* 0x000fe80000100a00 */
[----:B------:R-:W-:Y:S04]  /*3cd10*/  STL.64 [R1+0xbb8], R34 ;  /* 0x000bb82201007387 */ /* 0x000fe80000100a00 */
[----:B--2---:R1:W-:Y:S04]  /*3cd20*/  STS.128 [R0], R28 ;  /* 0x0000001c00007388 */ /* 0x0043e80000000c00 */
[----:B-1----:R-:W2:Y:S04]  /*3cd30*/  LDL.LU R30, [R1+0x8] ;  /* 0x00000800011e7983 */ /* 0x002ea80000300800 */
[----:B------:R-:W2:Y:S01]  /*3cd40*/  LDL.LU R31, [R1+0xc] ;  /* 0x00000c00011f7983 */ /* 0x000ea20000300800 */
[----:B------:R-:W-:-:S02]  /*3cd50*/  IMAD.MOV.U32 R4, RZ, RZ, R52 ;  /* 0x000000ffff047224 */ /* 0x000fc400078e0034 */
[----:B------:R-:W-:-:S05]  /*3cd60*/  IMAD.MOV.U32 R5, RZ, RZ, R53 ;  /* 0x000000ffff057224 */ /* 0x000fca00078e0035 */
[----:B---3--:R1:W-:Y:S02]  /*3cd70*/  STS.128 [R0+0x200], R4 ;  /* 0x0002000400007388 */ /* 0x0083e40000000c00 */
[----:B-1----:R-:W-:Y:S01]  /*3cd80*/  IMAD.MOV.U32 R6, RZ, RZ, R16 ;  /* 0x000000ffff067224 */ /* 0x002fe200078e0010 */
[----:B------:R-:W-:Y:S01]  /*3cd90*/  MOV R7, R17 ;  /* 0x0000001100077202 */ /* 0x000fe20000000f00 */
[----:B------:R-:W-:Y:S02]  /*3cda0*/  IMAD.MOV.U32 R16, RZ, RZ, R22 ;  /* 0x000000ffff107224 */ /* 0x000fe400078e0016 */
[----:B------:R-:W-:Y:S02]  /*3cdb0*/  IMAD.MOV.U32 R17, RZ, RZ, R23 ;  /* 0x000000ffff117224 */ /* 0x000fe400078e0017 */
[----:B------:R-:W-:Y:S02]  /*3cdc0*/  IMAD.MOV.U32 R4, RZ, RZ, R20 ;  /* 0x000000ffff047224 */ /* 0x000fe400078e0014 */
[----:B------:R-:W-:Y:S01]  /*3cdd0*/  IMAD.MOV.U32 R5, RZ, RZ, R21 ;  /* 0x000000ffff057224 */ /* 0x000fe200078e0015 */
[----:B------:R-:W3:Y:S04]  /*3cde0*/  LDL.LU R20, [R1+0xcc0] ;  /* 0x000cc00001147983 */ /* 0x000ee80000300800 */
[----:B------:R-:W3:Y:S04]  /*3cdf0*/  LDL.LU R21, [R1+0xcc4] ;  /* 0x000cc40001157983 */ /* 0x000ee80000300800 */
[----:B------:R-:W3:Y:S04]  /*3ce00*/  LDL.LU R22, [R1+0xde0] ;  /* 0x000de00001167983 */ /* 0x000ee80000300800 */
[----:B------:R1:W-:Y:S04]  /*3ce10*/  STS.128 [R0+0x680], R16 ;  /* 0x0006801000007388 */ /* 0x0003e80000000c00 */
[----:B------:R-:W3:Y:S04]  /*3ce20*/  LDL.LU R23, [R1+0xde4] ;  /* 0x000de40001177983 */ /* 0x000ee80000300800 */
[----:B-1----:R-:W3:Y:S04]  /*3ce30*/  LDL.LU R16, [R1+0xcc8] ;  /* 0x000cc80001107983 */ /* 0x002ee80000300800 */
[----:B------:R-:W3:Y:S04]  /*3ce40*/  LDL.LU R17, [R1+0xccc] ;  /* 0x000ccc0001117983 */ /* 0x000ee80000300800 */
[----:B------:R-:W3:Y:S04]  /*3ce50*/  LDL.LU R18, [R1+0xde8] ;  /* 0x000de80001127983 */ /* 0x000ee80000300800 */
[----:B------:R-:W3:Y:S01]  /*3ce60*/  LDL.LU R19, [R1+0xdec] ;  /* 0x000dec0001137983 */ /* 0x000ee20000300800 */
[----:B------:R-:W-:Y:S01]  /*3ce70*/  MOV R24, R206 ;  /* 0x000000ce00187202 */ /* 0x000fe20000000f00 */
[----:B------:R-:W-:Y:S01]  /*3ce80*/  IMAD.MOV.U32 R25, RZ, RZ, R207 ;  /* 0x000000ffff197224 */ /* 0x000fe200078e00cf */
[----:B------:R-:W-:Y:S01]  /*3ce90*/  MOV R29, R55 ;  /* 0x00000037001d7202 */ /* 0x000fe20000000f00 */
[----:B------:R-:W-:-:S03]  /*3cea0*/  IMAD.MOV.U32 R28, RZ, RZ, R54 ;  /* 0x000000ffff1c7224 */ /* 0x000fc600078e0036 */
[----:B----4-:R1:W-:Y:S04]  /*3ceb0*/  STS.128 [R0+0x80], R24 ;  /* 0x0000801800007388 */ /* 0x0103e80000000c00 */
[----:B------:R4:W-:Y:S01]  /*3cec0*/  STS.128 [R0+0x600], R4 ;  /* 0x0006000400007388 */ /* 0x0009e20000000c00 */
[----:B-1----:R-:W-:Y:S01]  /*3ced0*/  IMAD.MOV.U32 R26, RZ, RZ, R244 ;  /* 0x000000ffff1a7224 */ /* 0x002fe200078e00f4 */
[----:B------:R-:W-:Y:S01]  /*3cee0*/  MOV R244, R38 ;  /* 0x0000002600f47202 */ /* 0x000fe20000000f00 */
[----:B------:R-:W-:Y:S02]  /*3cef0*/  IMAD.MOV.U32 R27, RZ, RZ, R245 ;  /* 0x000000ffff1b7224 */ /* 0x000fe400078e00f5 */
[----:B------:R-:W-:Y:S01]  /*3cf00*/  IMAD.MOV.U32 R24, RZ, RZ, R36 ;  /* 0x000000ffff187224 */ /* 0x000fe200078e0024 */
[----:B----4-:R-:W2:Y:S01]  /*3cf10*/  LDL.LU R4, [R1+0xbd0] ;  /* 0x000bd00001047983 */ /* 0x010ea20000300800 */
[----:B------:R-:W-:-:S02]  /*3cf20*/  IMAD.MOV.U32 R25, RZ, RZ, R37 ;  /* 0x000000ffff197224 */ /* 0x000fc400078e0025 */
[----:B------:R-:W-:Y:S01]  /*3cf30*/  IMAD.MOV.U32 R245, RZ, RZ, R39 ;  /* 0x000000fffff57224 */ /* 0x000fe200078e0027 */
[----:B------:R-:W2:Y:S04]  /*3cf40*/  LDL.LU R5, [R1+0xbd4] ;  /* 0x000bd40001057983 */ /* 0x000ea80000300800 */
[----:B------:R-:W-:Y:S04]  /*3cf50*/  STS.128 [R0+0x400], R24 ;  /* 0x0004001800007388 */ /* 0x000fe80000000c00 */
[----:B------:R-:W-:Y:S04]  /*3cf60*/  STS.128 [R0+0x480], R244 ;  /* 0x000480f400007388 */ /* 0x000fe80000000c00 */
[----:B------:R-:W2:Y:S04]  /*3cf70*/  LDL.LU R6, [R1+0xc90] ;  /* 0x000c900001067983 */ /* 0x000ea80000300800 */
[----:B------:R-:W2:Y:S04]  /*3cf80*/  LDL.LU R7, [R1+0xc94] ;  /* 0x000c940001077983 */ /* 0x000ea80000300800 */
[----:B--2---:R-:W-:Y:S04]  /*3cf90*/  STS.128 [R0+0x280], R28 ;  /* 0x0002801c00007388 */ /* 0x004fe80000000c00 */
[----:B------:R-:W-:Y:S06]  /*3cfa0*/  BAR.SYNC.DEFER_BLOCKING 0x0 ;  /* 0x0000000000007b1d */ /* 0x000fec0000010000 */
[----:B------:R-:W1:Y:S04]  /*3cfb0*/  LDS.128 R28, [R2] ;  /* 0x00000000021c7984 */ /* 0x000e680000000c00 */
[----:B------:R-:W2:Y:S04]  /*3cfc0*/  LDS.128 R24, [R2+0x800] ;  /* 0x0008000002187984 */ /* 0x000ea80000000c00 */
[----:B------:R-:W2:Y:S04]  /*3cfd0*/  LDS.128 R32, [R188] ;  /* 0x00000000bc207984 */ /* 0x000ea80000000c00 */
[----:B-1----:R-:W-:Y:S04]  /*3cfe0*/  STL.64 [R1], R28 ;  /* 0x0000001c01007387 */ /* 0x002fe80000100a00 */
        /* <DEDUP_REMOVED lines=54> */
[----:B----4-:R-:W-:Y:S04]  /*3d350*/  STS.128 [R0+0x280], R28 ;  /* 0x0002801c00007388 */ /* 0x010fe80000000c00 */
[----:B------:R-:W-:Y:S04]  /*3d360*/  STS.128 [R0+0x400], R24 ;  /* 0x0004001800007388 */ /* 0x000fe80000000c00 */
[----:B------:R1:W-:Y:S04]  /*3d370*/  STS.128 [R0+0x680], R4 ;  /* 0x0006800400007388 */ /* 0x0003e80000000c00 */
        /* <DEDUP_REMOVED lines=157> */
[----:B------:R-:W-:Y:S04]  /*3dd50*/  STL.64 [R1+0xf8], R30 ;  /* 0x0000f81e01007387 */ /* 0x000fe80000100a00 */
[----:B------:R-:W-:Y:S04]  /*3dd60*/  STL.64 [R1+0xc90], R24 ;  /* 0x000c901801007387 */ /* 0x000fe80000100a00 */
[----:B------:R1:W-:Y:S04]  /*3dd70*/  STL.64 [R1+0xc98], R26 ;  /* 0x000c981a01007387 */ /* 0x0003e80000100a00 */
[----:B-1----:R-:W4:Y:S04]  /*3dd80*/  LDL.LU R26, [R1+0xc8] ;  /* 0x0000c800011a7983 */ /* 0x002f280000300800 */
[----:B------:R-:W4:Y:S04]  /*3dd90*/  LDL.LU R27, [R1+0xcc] ;  /* 0x0000cc00011b7983 */ /* 0x000f280000300800 */
[----:B--2---:R1:W-:Y:S04]  /*3dda0*/  STS.128 [R0], R20 ;  /* 0x0000001400007388 */ /* 0x0043e80000000c00 */
[----:B-1----:R-:W2:Y:S04]  /*3ddb0*/  LDL.LU R22, [R1+0xb0] ;  /* 0x0000b00001167983 */ /* 0x002ea80000300800 */
[----:B------:R-:W2:Y:S04]  /*3ddc0*/  LDL.LU R23, [R1+0xb4] ;  /* 0x0000b40001177983 */ /* 0x000ea80000300800 */
[----:B---3--:R1:W-:Y:S04]  /*3ddd0*/  STS.128 [R0+0x80], R16 ;  /* 0x0000801000007388 */ /* 0x0083e80000000c00 */
[----:B-1----:R-:W3:Y:S04]  /*3dde0*/  LDL.LU R18, [R1+0xb8] ;  /* 0x0000b80001127983 */ /* 0x002ee80000300800 */
[----:B------:R-:W3:Y:S01]  /*3ddf0*/  LDL.LU R19, [R1+0xbc] ;  /* 0x0000bc0001137983 */ /* 0x000ee20000300800 */
[----:B------:R-:W-:-:S02]  /*3de00*/  IMAD.MOV.U32 R4, RZ, RZ, R248 ;  /* 0x000000ffff047224 */ /* 0x000fc400078e00f8 */
[----:B------:R-:W-:-:S05]  /*3de10*/  IMAD.MOV.U32 R5, RZ, RZ, R249 ;  /* 0x000000ffff057224 */ /* 0x000fca00078e00f9 */
[----:B------:R1:W-:Y:S02]  /*3de20*/  STS.128 [R0+0x200], R4 ;  /* 0x0002000400007388 */ /* 0x0003e40000000c00 */
[----:B-1----:R-:W-:Y:S02]  /*3de30*/  IMAD.MOV.U32 R4, RZ, RZ, R12 ;  /* 0x000000ffff047224 */ /* 0x002fe400078e000c */
[----:B------:R-:W-:Y:S01]  /*3de40*/  IMAD.MOV.U32 R6, RZ, RZ, R8 ;  /* 0x000000ffff067224 */ /* 0x000fe200078e0008 */
[----:B------:R-:W-:Y:S01]  /*3de50*/  MOV R8, R14 ;  /* 0x0000000e00087202 */ /* 0x000fe20000000f00 */
[----:B------:R-:W-:Y:S01]  /*3de60*/  IMAD.MOV.U32 R7, RZ, RZ, R9 ;  /* 0x000000ffff077224 */ /* 0x000fe200078e0009 */
[----:B------:R-:W3:Y:S01]  /*3de70*/  LDL.LU R12, [R1+0xe90] ;  /* 0x000e9000010c7983 */ /* 0x000ee20000300800 */
[----:B------:R-:W-:Y:S02]  /*3de80*/  IMAD.MOV.U32 R5, RZ, RZ, R13 ;  /* 0x000000ffff057224 */ /* 0x000fe400078e000d */
[----:B------:R-:W-:Y:S01]  /*3de90*/  IMAD.MOV.U32 R9, RZ, RZ, R15 ;  /* 0x000000ffff097224 */ /* 0x000fe200078e000f */
[----:B------:R-:W3:Y:S04]  /*3dea0*/  LDL.LU R13, [R1+0xe94] ;  /* 0x000e9400010d7983 */ /* 0x000ee80000300800 */
[----:B------:R-:W3:Y:S04]  /*3deb0*/  LDL.LU R14, [R1+0xfa0] ;  /* 0x000fa000010e7983 */ /* 0x000ee80000300800 */
[----:B------:R-:W3:Y:S04]  /*3dec0*/  LDL.LU R15, [R1+0xfa4] ;  /* 0x000fa400010f7983 */ /* 0x000ee80000300800 */
[----:B------:R1:W-:Y:S04]  /*3ded0*/  STS.128 [R0+0x680], R8 ;  /* 0x0006800800007388 */ /* 0x0003e80000000c00 */
[----:B------:R1:W-:Y:S04]  /*3dee0*/  STS.128 [R0+0x600], R4 ;  /* 0x0006000400007388 */ /* 0x0003e80000000c00 */
[----:B-1----:R-:W3:Y:S04]  /*3def0*/  LDL.LU R8, [R1+0xe98] ;  /* 0x000e980001087983 */ /* 0x002ee80000300800 */
[----:B------:R-:W3:Y:S04]  /*3df00*/  LDL.LU R9, [R1+0xe9c] ;  /* 0x000e9c0001097983 */ /* 0x000ee80000300800 */
[----:B------:R-:W3:Y:S04]  /*3df10*/  LDL.LU R10, [R1+0xfa8] ;  /* 0x000fa800010a7983 */ /* 0x000ee80000300800 */
[----:B------:R-:W3:Y:S04]  /*3df20*/  LDL.LU R11, [R1+0xfac] ;  /* 0x000fac00010b7983 */ /* 0x000ee80000300800 */
[----:B------:R-:W3:Y:S04]  /*3df30*/  LDL.LU R4, [R1+0xdc0] ;  /* 0x000dc00001047983 */ /* 0x000ee80000300800 */
[----:B------:R-:W3:Y:S04]  /*3df40*/  LDL.LU R5, [R1+0xdc4] ;  /* 0x000dc40001057983 */ /* 0x000ee80000300800 */
[----:B------:R-:W3:Y:S04]  /*3df50*/  LDL.LU R6, [R1+0xe80] ;  /* 0x000e800001067983 */ /* 0x000ee80000300800 */
[----:B------:R-:W3:Y:S01]  /*3df60*/  LDL.LU R7, [R1+0xe84] ;  /* 0x000e840001077983 */ /* 0x000ee20000300800 */
[----:B------:R-:W-:Y:S01]  /*3df70*/  MOV R24, R250 ;  /* 0x000000fa00187202 */ /* 0x000fe20000000f00 */
[----:B------:R-:W-:Y:S01]  /*3df80*/  IMAD.MOV.U32 R25, RZ, RZ, R251 ;  /* 0x000000ffff197224 */ /* 0x000fe200078e00fb */
[----:B------:R-:W-:Y:S01]  /*3df90*/  MOV R17, R239 ;  /* 0x000000ef00117202 */ /* 0x000fe20000000f00 */
[----:B------:R-:W-:-:S02]  /*3dfa0*/  IMAD.MOV.U32 R20, RZ, RZ, R236 ;  /* 0x000000ffff147224 */ /* 0x000fc400078e00ec */
[----:B------:R-:W-:Y:S02]  /*3dfb0*/  IMAD.MOV.U32 R21, RZ, RZ, R237 ;  /* 0x000000ffff157224 */ /* 0x000fe400078e00ed */
[----:B------:R-:W-:Y:S01]  /*3dfc0*/  IMAD.MOV.U32 R16, RZ, RZ, R238 ;  /* 0x000000ffff107224 */ /* 0x000fe200078e00ee */
[----:B----4-:R-:W-:Y:S04]  /*3dfd0*/  STS.128 [R0+0x280], R24 ;  /* 0x0002801800007388 */ /* 0x010fe80000000c00 */
[----:B--2---:R-:W-:Y:S04]  /*3dfe0*/  STS.128 [R0+0x400], R20 ;  /* 0x0004001400007388 */ /* 0x004fe80000000c00 */
[----:B---3--:R-:W-:Y:S04]  /*3dff0*/  STS.128 [R0+0x480], R16 ;  /* 0x0004801000007388 */ /* 0x008fe80000000c00 */
[----:B------:R-:W-:Y:S06]  /*3e000*/  BAR.SYNC.DEFER_BLOCKING 0x0 ;  /* 0x0000000000007b1d */ /* 0x000fec0000010000 */
[----:B------:R-:W1:Y:S04]  /*3e010*/  LDS.128 R248, [R2] ;  /* 0x0000000002f87984 */ /* 0x000e680000000c00 */
[----:B------:R-:W2:Y:S04]  /*3e020*/  LDS.128 R16, [R2+0x800] ;  /* 0x0008000002107984 */ /* 0x000ea80000000c00 */
[----:B------:R-:W3:Y:S04]  /*3e030*/  LDS.128 R24, [R188] ;  /* 0x00000000bc187984 */ /* 0x000ee80000000c00 */
[----:B------:R-:W4:Y:S04]  /*3e040*/  LDS.128 R20, [R188+0x800] ;  /* 0x00080000bc147984 */ /* 0x000f280000000c00 */
[----:B-1----:R-:W-:Y:S04]  /*3e050*/  STL [R1+0x1b48], R248 ;  /* 0x001b48f801007387 */ /* 0x002fe80000100800 */
[----:B------:R-:W-:Y:S04]  /*3e060*/  STL [R1+0x1b44], R249 ;  /* 0x001b44f901007387 */ /* 0x000fe80000100800 */
[----:B------:R-:W-:Y:S04]  /*3e070*/  STL [R1+0x1b3c], R250 ;  /* 0x001b3cfa01007387 */ /* 0x000fe80000100800 */
[----:B------:R-:W-:Y:S04]  /*3e080*/  STL [R1+0x1b38], R251 ;  /* 0x001b38fb01007387 */ /* 0x000fe80000100800 */
[----:B--2---:R-:W-:Y:S04]  /*3e090*/  STL.64 [R1+0xb0], R16 ;  /* 0x0000b01001007387 */ /* 0x004fe80000100a00 */
[----:B------:R-:W-:Y:S04]  /*3e0a0*/  STL.64 [R1+0xb8], R18 ;  /* 0x0000b81201007387 */ /* 0x000fe80000100a00 */
[----:B------:R-:W1:Y:S04]  /*3e0b0*/  LDS.128 R16, [R196] ;  /* 0x00000000c4107984 */ /* 0x000e680000000c00 */
[----:B---3--:R-:W-:Y:S04]  /*3e0c0*/  STL.64 [R1+0x10], R24 ;  /* 0x0000101801007387 */ /* 0x008fe80000100a00 */
[----:B------:R-:W-:Y:S04]  /*3e0d0*/  STL.64 [R1+0x18], R26 ;  /* 0x0000181a01007387 */ /* 0x000fe80000100a00 */
[----:B----4-:R-:W-:Y:S04]  /*3e0e0*/  STL.64 [R1+0xc0], R20 ;  /* 0x0000c01401007387 */ /* 0x010fe80000100a00 */
[----:B------:R-:W-:Y:S04]  /*3e0f0*/  STL.64 [R1+0xc8], R22 ;  /* 0x0000c81601007387 */ /* 0x000fe80000100a00 */
[----:B------:R-:W2:Y:S04]  /*3e100*/  LDS.128 R24, [R196+0x800] ;  /* 0x00080000c4187984 */ /* 0x000ea80000000c00 */
[----:B------:R-:W3:Y:S04]  /*3e110*/  LDS.128 R20, [R3] ;  /* 0x0000000003147984 */ /* 0x000ee80000000c00 */
[----:B-1----:R-:W-:Y:S04]  /*3e120*/  STL.64 [R1+0x50], R16 ;  /* 0x0000501001007387 */ /* 0x002fe80000100a00 */
[----:B------:R-:W-:Y:S04]  /*3e130*/  STL.64 [R1+0x58], R18 ;  /* 0x0000581201007387 */ /* 0x000fe80000100a00 */
[----:B------:R-:W1:Y:S04]  /*3e140*/  LDS.128 R16, [R3+0x800] ;  /* 0x0008000003107984 */ /* 0x000e680000000c00 */
[----:B------:R-:W-:Y:S06]  /*3e150*/  BAR.SYNC.DEFER_BLOCKING 0x0 ;  /* 0x0000000000007b1d */ /* 0x000fec0000010000 */
[----:B--2---:R-:W-:Y:S04]  /*3e160*/  STL.64 [R1+0x390], R24 ;  /* 0x0003901801007387 */ /* 0x004fe80000100a00 */
[----:B------:R-:W-:Y:S04]  /*3e170*/  STL.64 [R1+0x398], R26 ;  /* 0x0003981a01007387 */ /* 0x000fe80000100a00 */
[----:B---3--:R2:W-:Y:S04]  /*3e180*/  STL.64 [R1+0x70], R20 ;  /* 0x0000701401007387 */ /* 0x0085e80000100a00 */
[----:B------:R3:W-:Y:S01]  /*3e190*/  STL.64 [R1+0x78], R22 ;  /* 0x0000781601007387 */ /* 0x0007e20000100a00 */
[----:B-1----:R-:W-:-:S02]  /*3e1a0*/  IMAD.MOV.U32 R251, RZ, RZ, R17 ;  /* 0x000000fffffb7224 */ /* 0x002fc400078e0011 */
[----:B------:R-:W-:Y:S01]  /*3e1b0*/  IMAD.MOV.U32 R250, RZ, RZ, R16 ;  /* 0x000000fffffa7224 */ /* 0x000fe200078e0010 */
[----:B------:R1:W-:Y:S04]  /*3e1c0*/  STL.64 [R1+0x548], R18 ;  /* 0x0005481201007387 */ /* 0x0003e80000100a00 */
[----:B------:R-:W-:Y:S04]  /*3e1d0*/  STL [R1+0x1b4c], R251 ;  /* 0x001b4cfb01007387 */ /* 0x000fe80000100800 */
[----:B------:R-:W-:Y:S04]  /*3e1e0*/  STL [R1+0x1b40], R250 ;  /* 0x001b40fa01007387 */ /* 0x000fe80000100800 */
[----:B--2---:R-:W2:Y:S04]  /*3e1f0*/  LDL.LU R20, [R1+0xdc8] ;  /* 0x000dc80001147983 */ /* 0x004ea80000300800 */
[----:B------:R-:W2:Y:S04]  /*3e200*/  LDL.LU R21, [R1+0xdcc] ;  /* 0x000dcc0001157983 */ /* 0x000ea80000300800 */
[----:B---3--:R-:W2:Y:S04]  /*3e210*/  LDL.LU R22, [R1+0xe88] ;  /* 0x000e880001167983 */ /* 0x008ea80000300800 */
[----:B------:R-:W2:Y:S04]  /*3e220*/  LDL.LU R23, [R1+0xe8c] ;  /* 0x000e8c0001177983 */ /* 0x000ea80000300800 */
[----:B------:R-:W3:Y:S04]  /*3e230*/  LDL.LU R16, [R1+0xc70] ;  /* 0x000c700001107983 */ /* 0x000ee80000300800 */
[----:B------:R-:W3:Y:S04]  /*3e240*/  LDL.LU R17, [R1+0xc74] ;  /* 0x000c740001117983 */ /* 0x000ee80000300800 */
[----:B-1----:R-:W3:Y:S04]  /*3e250*/  LDL.LU R18, [R1+0xd70] ;  /* 0x000d700001127983 */ /* 0x002ee80000300800 */
[----:B------:R1:W-:Y:S04]  /*3e260*/  STS.128 [R0], R12 ;  /* 0x0000000c00007388 */ /* 0x0003e80000000c00 */
[----:B------:R-:W3:Y:S04]  /*3e270*/  LDL.LU R19, [R1+0xd74] ;  /* 0x000d740001137983 */ /* 0x000ee80000300800 */
[----:B------:R4:W-:Y:S04]  /*3e280*/  STS.128 [R0+0x80], R8 ;  /* 0x0000800800007388 */ /* 0x0009e80000000c00 */
[----:B-1----:R-:W2:Y:S04]  /*3e290*/  LDL.LU R12, [R1+0xc78] ;  /* 0x000c7800010c7983 */ /* 0x002ea80000300800 */
[----:B------:R-:W2:Y:S04]  /*3e2a0*/  LDL.LU R13, [R1+0xc7c] ;  /* 0x000c7c00010d7983 */ /* 0x000ea80000300800 */
[----:B------:R-:W2:Y:S04]  /*3e2b0*/  LDL.LU R14, [R1+0xd78] ;  /* 0x000d7800010e7983 */ /* 0x000ea80000300800 */
[----:B------:R-:W2:Y:S04]  /*3e2c0*/  LDL.LU R15, [R1+0xd7c] ;  /* 0x000d7c00010f7983 */ /* 0x000ea80000300800 */
[----:B----4-:R-:W4:Y:S04]  /*3e2d0*/  LDL.LU R8, [R1+0xad0] ;  /* 0x000ad00001087983 */ /* 0x010f280000300800 */
[----:B------:R-:W4:Y:S04]  /*3e2e0*/  LDL.LU R9, [R1+0xad4] ;  /* 0x000ad40001097983 */ /* 0x000f280000300800 */
[----:B------:R-:W4:Y:S04]  /*3e2f0*/  LDL.LU R10, [R1+0xc50] ;  /* 0x000c5000010a7983 */ /* 0x000f280000300800 */
[----:B------:R1:W-:Y:S04]  /*3e300*/  STS.128 [R0+0x200], R4 ;  /* 0x0002000400007388 */ /* 0x0003e80000000c00 */
[----:B------:R-:W4:Y:S04]  /*3e310*/  LDL.LU R11, [R1+0xc54] ;  /* 0x000c5400010b7983 */ /* 0x000f280000300800 */
        /* <DEDUP_REMOVED lines=9> */
[----:B----4-:R1:W-:Y:S04]  /*3e3b0*/  STS.128 [R0+0x600], R8 ;  /* 0x0006000800007388 */ /* 0x0103e80000000c00 */
[----:B---3--:R3:W-:Y:S04]  /*3e3c0*/  STS.128 [R0+0x680], R4 ;  /* 0x0006800400007388 */ /* 0x0087e80000000c00 */
[----:B-1----:R-:W4:Y:S04]  /*3e3d0*/  LDL.LU R8, [R1+0x8c8] ;  /* 0x0008c80001087983 */ /* 0x002f280000300800 */
[----:B------:R-:W4:Y:S04]  /*3e3e0*/  LDL.LU R9, [R1+0x8cc] ;  /* 0x0008cc0001097983 */ /* 0x000f280000300800 */
[----:B------:R-:W4:Y:S04]  /*3e3f0*/  LDL.LU R10, [R1+0xa78] ;  /* 0x000a7800010a7983 */ /* 0x000f280000300800 */
[----:B------:R-:W4:Y:S04]  /*3e400*/  LDL.LU R11, [R1+0xa7c] ;  /* 0x000a7c00010b7983 */ /* 0x000f280000300800 */
[----:B---3--:R-:W4:Y:S04]  /*3e410*/  LDL.LU R4, [R1+0x710] ;  /* 0x0007100001047983 */ /* 0x008f280000300800 */
[----:B------:R-:W4:Y:S04]  /*3e420*/  LDL.LU R5, [R1+0x714] ;  /* 0x0007140001057983 */ /* 0x000f280000300800 */
[----:B------:R-:W4:Y:S04]  /*3e430*/  LDL.LU R6, [R1+0x890] ;  /* 0x0008900001067983 */ /* 0x000f280000300800 */
[----:B------:R-:W4:Y:S04]  /*3e440*/  LDL.LU R7, [R1+0x894] ;  /* 0x0008940001077983 */ /* 0x000f280000300800 */
[----:B------:R-:W-:Y:S04]  /*3e450*/  STS.128 [R0+0x280], R20 ;  /* 0x0002801400007388 */ /* 0x000fe80000000c00 */
[----:B------:R-:W-:Y:S04]  /*3e460*/  STS.128 [R0+0x400], R16 ;  /* 0x0004001000007388 */ /* 0x000fe80000000c00 */
[----:B------:R-:W-:Y:S06]  /*3e470*/  BAR.SYNC.DEFER_BLOCKING 0x0 ;  /* 0x0000000000007b1d */ /* 0x000fec0000010000 */
        /* <DEDUP_REMOVED lines=25> */
[----:B-1----:R-:W3:Y:S04]  /*3e610*/  LDL.LU R20, [R1+0x718] ;  /* 0x0007180001147983 */ /* 0x002ee80000300800 */
[----:B------:R-:W3:Y:S04]  /*3e620*/  LDL.LU R21, [R1+0x71c] ;  /* 0x00071c0001157983 */ /* 0x000ee80000300800 */
[----:B------:R-:W3:Y:S04]  /*3e630*/  LDL.LU R22, [R1+0x898] ;  /* 0x0008980001167983 */ /* 0x000ee80000300800 */
[----:B------:R-:W3:Y:S04]  /*3e640*/  LDL.LU R23, [R1+0x89c] ;  /* 0x00089c0001177983 */ /* 0x000ee80000300800 */
[----:B------:R-:W3:Y:S04]  /*3e650*/  LDL.LU R16, [R1+0x5b0] ;  /* 0x0005b00001107983 */ /* 0x000ee80000300800 */
[----:B------:R-:W3:Y:S04]  /*3e660*/  LDL.LU R17, [R1+0x5b4] ;  /* 0x0005b40001117983 */ /* 0x000ee80000300800 */
[----:B------:R-:W3:Y:S04]  /*3e670*/  LDL.LU R18, [R1+0x6d0] ;  /* 0x0006d00001127983 */ /* 0x000ee80000300800 */
[----:B------:R-:W3:Y:S04]  /*3e680*/  LDL.LU R19, [R1+0x6d4] ;  /* 0x0006d40001137983 */ /* 0x000ee80000300800 */
[----:B--2---:R1:W-:Y:S04]  /*3e690*/  STS.128 [R0], R12 ;  /* 0x0000000c00007388 */ /* 0x0043e80000000c00 */
[----:B-1----:R-:W2:Y:S04]  /*3e6a0*/  LDL.LU R12, [R1+0x5b8] ;  /* 0x0005b800010c7983 */ /* 0x002ea80000300800 */
[----:B------:R-:W2:Y:S04]  /*3e6b0*/  LDL.LU R13, [R1+0x5bc] ;  /* 0x0005bc00010d7983 */ /* 0x000ea80000300800 */
[----:B------:R-:W2:Y:S04]  /*3e6c0*/  LDL.LU R14, [R1+0x6d8] ;  /* 0x0006d800010e7983 */ /* 0x000ea80000300800 */
[----:B------:R-:W2:Y:S04]  /*3e6d0*/  LDL.LU R15, [R1+0x6dc] ;  /* 0x0006dc00010f7983 */ /* 0x000ea80000300800 */
[----:B----4-:R1:W-:Y:S04]  /*3e6e0*/  STS.128 [R0+0x80], R8 ;  /* 0x0000800800007388 */ /* 0x0103e80000000c00 */
[----:B-1----:R-:W4:Y:S04]  /*3e6f0*/  LDL.LU R8, [R1+0x490] ;  /* 0x0004900001087983 */ /* 0x002f280000300800 */
        /* <DEDUP_REMOVED lines=17> */
[----:B---3--:R1:W-:Y:S04]  /*3e810*/  STS.128 [R0+0x680], R4 ;  /* 0x0006800400007388 */ /* 0x0083e80000000c00 */
[----:B------:R-:W4:Y:S04]  /*3e820*/  LDL.LU R11, [R1+0x4bc] ;  /* 0x0004bc00010b7983 */ /* 0x000f280000300800 */
[----:B-1----:R-:W4:Y:S04]  /*3e830*/  LDL.LU R4, [R1+0x2c0] ;  /* 0x0002c00001047983 */ /* 0x002f280000300800 */
        /* <DEDUP_REMOVED lines=113> */
[----:B------:R1:W-:Y:S04]  /*3ef50*/  STS.128 [R0+0x200], R4 ;  /* 0x0002000400007388 */ /* 0x0003e80000000c00 */
[----:B-1----:R-:W3:Y:S04]  /*3ef60*/  LDL.LU R6, [R1+0x158] ;  /* 0x0001580001067983 */ /* 0x002ee80000300800 */
[----:B------:R-:W3:Y:S01]  /*3ef70*/  LDL.LU R7, [R1+0x15c] ;  /* 0x00015c0001077983 */ /* 0x000ee20000300800 */
[----:B------:R-:W-:Y:S01]  /*3ef80*/  IMAD.MOV.U32 R8, RZ, RZ, R128 ;  /* 0x000000ffff087224 */ /* 0x000fe200078e0080 */
[----:B------:R-:W-:Y:S01]  /*3ef90*/  MOV R9, R129 ;  /* 0x0000008100097202 */ /* 0x000fe20000000f00 */
[----:B------:R-:W-:-:S02]  /*3efa0*/  IMAD.MOV.U32 R4, RZ, RZ, R130 ;  /* 0x000000ffff047224 */ /* 0x000fc400078e0082 */
[----:B------:R-:W-:Y:S01]  /*3efb0*/  IMAD.MOV.U32 R5, RZ, RZ, R131 ;  /* 0x000000ffff057224 */ /* 0x000fe200078e0083 */
        /* <DEDUP_REMOVED lines=181> */
[----:B--2---:R-:W2:Y:S04]  /*3fb10*/  LDL.LU R18, [R1+0x590] ;  /* 0x0005900001127983 */ /* 0x004ea80000300800 */
[----:B------:R1:W-:Y:S04]  /*3fb20*/  STS.128 [R0], R12 ;  /* 0x0000000c00007388 */ /* 0x0003e80000000c00 */
[----:B------:R-:W2:Y:S04]  /*3fb30*/  LDL.LU R19, [R1+0x594] ;  /* 0x0005940001137983 */ /* 0x000ea80000300800 */
        /* <DEDUP_REMOVED lines=86> */
[----:B-1----:R-:W3:Y:S04]  /*400a0*/  LDL.LU R8, [R1+0x1278] ;  /* 0x0012780001087983 */ /* 0x002ee80000300800 */
[----:B------:R-:W3:Y:S04]  /*400b0*/  LDL.LU R9, [R1+0x127c] ;  /* 0x00127c0001097983 */ /* 0x000ee80000300800 */
[----:B------:R-:W3:Y:S04]  /*400c0*/  LDL.LU R10, [R1+0x1268] ;  /* 0x00126800010a7983 */ /* 0x000ee80000300800 */
[----:B---3--:R1:W-:Y:S04]  /*400d0*/  STS.128 [R0+0x680], R4 ;  /* 0x0006800400007388 */ /* 0x0083e80000000c00 */
[----:B------:R-:W3:Y:S04]  /*400e0*/  LDL.LU R11, [R1+0x126c] ;  /* 0x00126c00010b7983 */ /* 0x000ee80000300800 */
[----:B-1----:R-:W3:Y:S04]  /*400f0*/  LDL.LU R4, [R1+0x11c0] ;  /* 0x0011c00001047983 */ /* 0x002ee80000300800 */
[----:B------:R-:W3:Y:S04]  /*40100*/  LDL.LU R5, [R1+0x11c4] ;  /* 0x0011c40001057983 */ /* 0x000ee80000300800 */
[----:B------:R-:W3:Y:S04]  /*40110*/  LDL.LU R6, [R1+0x11b0] ;  /* 0x0011b00001067983 */ /* 0x000ee80000300800 */
[----:B------:R-:W3:Y:S04]  /*40120*/  LDL.LU R7, [R1+0x11b4] ;  /* 0x0011b40001077983 */ /* 0x000ee80000300800 */
[----:B------:R-:W-:Y:S04]  /*40130*/  STS.128 [R0+0x280], R20 ;  /* 0x0002801400007388 */ /* 0x000fe80000000c00 */
[----:B------:R-:W-:Y:S04]  /*40140*/  STS.128 [R0+0x400], R16 ;  /* 0x0004001000007388 */ /* 0x000fe80000000c00 */
[----:B------:R-:W-:Y:S06]  /*40150*/  BAR.SYNC.DEFER_BLOCKING 0x0 ;  /* 0x0000000000007b1d */ /* 0x000fec0000010000 */
[----:B------:R-:W1:Y:S04]  /*40160*/  LDS.128 R244, [R2] ;  /* 0x0000000002f47984 */ /* 0x000e680000000c00 */
[----:B------:R-:W1:Y:S04]  /*40170*/  LDS.128 R16, [R2+0x800] ;  /* 0x0008000002107984 */ /* 0x000e680000000c00 */
[----:B------:R-:W1:Y:S04]  /*40180*/  LDS.128 R24, [R188] ;  /* 0x00000000bc187984 */ /* 0x000e680000000c00 */
[----:B------:R-:W1:Y:S04]  /*40190*/  LDS.128 R20, [R188+0x800] ;  /* 0x00080000bc147984 */ /* 0x000e680000000c00 */
[----:B-1----:R-:W-:Y:S04]  /*401a0*/  STL [R1+0x1b34], R244 ;  /* 0x001b34f401007387 */ /* 0x002fe80000100800 */
[----:B------:R-:W-:Y:S04]  /*401b0*/  STL [R1+0x1b30], R245 ;  /* 0x001b30f501007387 */ /* 0x000fe80000100800 */
[----:B------:R-:W-:Y:S04]  /*401c0*/  STL [R1+0x1b2c], R246 ;  /* 0x001b2cf601007387 */ /* 0x000fe80000100800 */
[----:B------:R-:W-:Y:S04]  /*401d0*/  STL [R1+0x1b28], R247 ;  /* 0x001b28f701007387 */ /* 0x000fe80000100800 */
[----:B------:R-:W-:Y:S04]  /*401e0*/  STL.64 [R1+0x4c0], R16 ;  /* 0x0004c01001007387 */ /* 0x000fe80000100a00 */
[----:B------:R-:W-:Y:S04]  /*401f0*/  STL.64 [R1+0x4c8], R18 ;  /* 0x0004c81201007387 */ /* 0x000fe80000100a00 */
[----:B------:R-:W1:Y:S04]  /*40200*/  LDS.128 R16, [R196] ;  /* 0x00000000c4107984 */ /* 0x000e680000000c00 */
[----:B------:R-:W-:Y:S04]  /*40210*/  STL.64 [R1+0x370], R24 ;  /* 0x0003701801007387 */ /* 0x000fe80000100a00 */
[----:B------:R-:W-:Y:S04]  /*40220*/  STL.64 [R1+0x378], R26 ;  /* 0x0003781a01007387 */ /* 0x000fe80000100a00 */
[----:B------:R-:W1:Y:S04]  /*40230*/  LDS.128 R24, [R196+0x800] ;  /* 0x00080000c4187984 */ /* 0x000e680000000c00 */
[----:B------:R-:W-:Y:S04]  /*40240*/  STL.64 [R1+0x4d0], R20 ;  /* 0x0004d01401007387 */ /* 0x000fe80000100a00 */
[----:B------:R-:W-:Y:S04]  /*40250*/  STL.64 [R1+0x4d8], R22 ;  /* 0x0004d81601007387 */ /* 0x000fe80000100a00 */
[----:B------:R-:W1:Y:S04]  /*40260*/  LDS.128 R20, [R3] ;  /* 0x0000000003147984 */ /* 0x000e680000000c00 */
[----:B-1----:R-:W-:Y:S04]  /*40270*/  STL.64 [R1+0x3a0], R16 ;  /* 0x0003a01001007387 */ /* 0x002fe80000100a00 */
[----:B------:R-:W-:Y:S04]  /*40280*/  STL.64 [R1+0x3a8], R18 ;  /* 0x0003a81201007387 */ /* 0x000fe80000100a00 */
[----:B------:R-:W1:Y:S04]  /*40290*/  LDS.128 R16, [R3+0x800] ;  /* 0x0008000003107984 */ /* 0x000e680000000c00 */
[----:B------:R-:W-:Y:S06]  /*402a0*/  BAR.SYNC.DEFER_BLOCKING 0x0 ;  /* 0x0000000000007b1d */ /* 0x000fec0000010000 */
[----:B------:R-:W-:Y:S04]  /*402b0*/  STL.64 [R1+0x510], R24 ;  /* 0x0005101801007387 */ /* 0x000fe80000100a00 */
[----:B------:R-:W-:Y:S04]  /*402c0*/  STL.64 [R1+0x518], R26 ;  /* 0x0005181a01007387 */ /* 0x000fe80000100a00 */
[----:B------:R1:W-:Y:S04]  /*402d0*/  STL.64 [R1+0x3b0], R20 ;  /* 0x0003b01401007387 */ /* 0x0003e80000100a00 */
[----:B------:R1:W-:Y:S04]  /*402e0*/  STL.64 [R1+0x3b8], R22 ;  /* 0x0003b81601007387 */ /* 0x0003e80000100a00 */
[----:B-1----:R-:W-:Y:S04]  /*402f0*/  STL.64 [R1+0x658], R18 ;  /* 0x0006581201007387 */ /* 0x002fe80000100a00 */
        /* <DEDUP_REMOVED lines=13> */
[----:B------:R-:W3:Y:S04]  /*403d0*/  LDL.LU R7, [R1+0x10ec] ;  /* 0x0010ec0001077983 */ /* 0x000ee80000300800 */
[----:B------:R1:W-:Y:S01]  /*403e0*/  STS.128 [R0+0x80], R8 ;  /* 0x0000800800007388 */ /* 0x0003e20000000c00 */
[----:B------:R-:W-:-:S02]  /*403f0*/  IMAD.MOV.U32 R246, RZ, RZ, R16 ;  /* 0x000000fffff67224 */ /* 0x000fc400078e0010 */
[----:B------:R-:W-:Y:S01]  /*40400*/  IMAD.MOV.U32 R247, RZ, RZ, R17 ;  /* 0x000000fffff77224 */ /* 0x000fe200078e0011 */
        /* <DEDUP_REMOVED lines=13> */
[----:B----4-:R-:W-:Y:S04]  /*404e0*/  STS.128 [R0+0x280], R20 ;  /* 0x0002801400007388 */ /* 0x010fe80000000c00 */
[----:B--2---:R-:W-:Y:S04]  /*404f0*/  STS.128 [R0+0x400], R12 ;  /* 0x0004000c00007388 */ /* 0x004fe80000000c00 */
[----:B------:R1:W-:Y:S04]  /*40500*/  STS.128 [R0+0x600], R8 ;  /* 0x0006000800007388 */ /* 0x0003e80000000c00 */
[----:B------:R-:W-:Y:S04]  /*40510*/  STS.128 [R0+0x680], R16 ;  /* 0x0006801000007388 */ /* 0x000fe80000000c00 */
[----:B------:R-:W-:Y:S06]  /*40520*/  BAR.SYNC.DEFER_BLOCKING 0x0 ;  /* 0x0000000000007b1d */ /* 0x000fec0000010000 */
[----:B-1----:R-:W2:Y:S04]  /*40530*/  LDL.LU R8, [R1+0xf88] ;  /* 0x000f880001087983 */ /* 0x002ea80000300800 */
[----:B------:R-:W2:Y:S04]  /*40540*/  LDL.LU R9, [R1+0xf8c] ;  /* 0x000f8c0001097983 */ /* 0x000ea80000300800 */
[----:B------:R-:W2:Y:S04]  /*40550*/  LDL.LU R10, [R1+0xf78] ;  /* 0x000f7800010a7983 */ /* 0x000ea80000300800 */
[----:B------:R-:W2:Y:S04]  /*40560*/  LDL.LU R11, [R1+0xf7c] ;  /* 0x000f7c00010b7983 */ /* 0x000ea80000300800 */
[----:B------:R-:W4:Y:S04]  /*40570*/  LDL.LU R12, [R1+0xe60] ;  /* 0x000e6000010c7983 */ /* 0x000f280000300800 */
[----:B------:R-:W1:Y:S04]  /*40580*/  LDS.128 R16, [R2] ;  /* 0x0000000002107984 */ /* 0x000e680000000c00 */
[----:B------:R-:W4:Y:S04]  /*40590*/  LDL.LU R13, [R1+0xe64] ;  /* 0x000e6400010d7983 */ /* 0x000f280000300800 */
[----:B------:R-:W4:Y:S04]  /*405a0*/  LDL.LU R14, [R1+0xe50] ;  /* 0x000e5000010e7983 */ /* 0x000f280000300800 */
[----:B------:R-:W4:Y:S04]  /*405b0*/  LDL.LU R15, [R1+0xe54] ;  /* 0x000e5400010f7983 */ /* 0x000f280000300800 */
[----:B------:R-:W-:Y:S04]  /*405c0*/  LDS.128 R240, [R2+0x800] ;  /* 0x0008000002f07984 */ /* 0x000fe80000000c00 */
[----:B------:R-:W-:Y:S04]  /*405d0*/  LDS.128 R236, [R188] ;  /* 0x00000000bcec7984 */ /* 0x000fe80000000c00 */
[----:B------:R-:W-:Y:S04]  /*405e0*/  LDS.128 R232, [R188+0x800] ;  /* 0x00080000bce87984 */ /* 0x000fe80000000c00 */
[----:B------:R-:W-:Y:S04]  /*405f0*/  LDS.128 R228, [R196] ;  /* 0x00000000c4e47984 */ /* 0x000fe80000000c00 */
[----:B------:R-:W-:Y:S04]  /*40600*/  LDS.128 R224, [R196+0x800] ;  /* 0x00080000c4e07984 */ /* 0x000fe80000000c00 */
[----:B------:R-:W-:Y:S04]  /*40610*/  LDS.128 R220, [R3] ;  /* 0x0000000003dc7984 */ /* 0x000fe80000000c00 */
[----:B------:R-:W-:Y:S04]  /*40620*/  LDS.128 R216, [R3+0x800] ;  /* 0x0008000003d87984 */ /* 0x000fe80000000c00 */
[----:B------:R-:W-:Y:S06]  /*40630*/  BAR.SYNC.DEFER_BLOCKING 0x0 ;  /* 0x0000000000007b1d */ /* 0x000fec0000010000 */
[----:B-1----:R1:W-:Y:S04]  /*40640*/  STL.64 [R1+0x2b0], R16 ;  /* 0x0002b01001007387 */ /* 0x0023e80000100a00 */
[----:B------:R1:W-:Y:S04]  /*40650*/  STL.64 [R1+0x2b8], R18 ;  /* 0x0002b81201007387 */ /* 0x0003e80000100a00 */
        /* <DEDUP_REMOVED lines=8> */
[----:B---3--:R1:W-:Y:S04]  /*406e0*/  STS.128 [R0], R4 ;  /* 0x0000000400007388 */ /* 0x0083e80000000c00 */
        /* <DEDUP_REMOVED lines=8> */
[----:B----4-:R1:W-:Y:S04]  /*40770*/  STS.128 [R0+0x200], R12 ;  /* 0x0002000c00007388 */ /* 0x0103e80000000c00 */
[----:B------:R-:W2:Y:S04]  /*40780*/  LDL.LU R11, [R1+0xce4] ;  /* 0x000ce400010b7983 */ /* 0x000ea80000300800 */
        /* <DEDUP_REMOVED lines=16> */
[----:B------:R-:W-:Y:S04]  /*40890*/  STS.128 [R0+0x280], R20 ;  /* 0x0002801400007388 */ /* 0x000fe80000000c00 */
[----:B------:R-:W-:Y:S04]  /*408a0*/  STS.128 [R0+0x400], R16 ;  /* 0x0004001000007388 */ /* 0x000fe80000000c00 */
[----:B--2---:R-:W-:Y:S04]  /*408b0*/  STS.128 [R0+0x600], R8 ;  /* 0x0006000800007388 */ /* 0x004fe80000000c00 */
[----:B----4-:R-:W-:Y:S04]  /*408c0*/  STS.128 [R0+0x680], R12 ;  /* 0x0006800c00007388 */ /* 0x010fe80000000c00 */
[----:B------:R-:W2:Y:S04]  /*408d0*/  LDL.LU R35, [R1+0xb44] ;  /* 0x000b440001237983 */ /* 0x000ea80000300800 */
[----:B------:R-:W-:Y:S06]  /*408e0*/  BAR.SYNC.DEFER_BLOCKING 0x0 ;  /* 0x0000000000007b1d */ /* 0x000fec0000010000 */
[----:B------:R-:W4:Y:S04]  /*408f0*/  LDL.LU R44, [R1+0xb58] ;  /* 0x000b5800012c7983 */ /* 0x000f280000300800 */
[----:B------:R-:W4:Y:S04]  /*40900*/  LDL.LU R45, [R1+0xb5c] ;  /* 0x000b5c00012d7983 */ /* 0x000f280000300800 */
[----:B------:R-:W4:Y:S04]  /*40910*/  LDL.LU R46, [R1+0xb48] ;  /* 0x000b4800012e7983 */ /* 0x000f280000300800 */
[----:B------:R-:W4:Y:S04]  /*40920*/  LDL.LU R47, [R1+0xb4c] ;  /* 0x000b4c00012f7983 */ /* 0x000f280000300800 */
[----:B------:R-:W4:Y:S04]  /*40930*/  LDL.LU R40, [R1+0xaa0] ;  /* 0x000aa00001287983 */ /* 0x000f280000300800 */
[----:B------:R-:W-:Y:S04]  /*40940*/  LDS.128 R212, [R2] ;  /* 0x0000000002d47984 */ /* 0x000fe80000000c00 */
        /* <DEDUP_REMOVED lines=16> */
[----:B------:R-:W-:Y:S04]  /*40a50*/  STS.128 [R0+0x80], R36 ;  /* 0x0000802400007388 */ /* 0x000fe80000000c00 */
[----:B--2---:R1:W-:Y:S04]  /*40a60*/  STS.128 [R0+0x200], R32 ;  /* 0x0002002000007388 */ /* 0x0043e80000000c00 */
        /* <DEDUP_REMOVED lines=16> */
[----:B----4-:R-:W-:Y:S04]  /*40b70*/  STS.128 [R0+0x280], R44 ;  /* 0x0002802c00007388 */ /* 0x010fe80000000c00 */
[----:B------:R-:W-:Y:S04]  /*40b80*/  STS.128 [R0+0x400], R40 ;  /* 0x0004002800007388 */ /* 0x000fe80000000c00 */
[----:B--2---:R-:W-:Y:S04]  /*40b90*/  STS.128 [R0+0x600], R32 ;  /* 0x0006002000007388 */ /* 0x004fe80000000c00 */
[----:B------:R-:W2:Y:S04]  /*40ba0*/  LDL.LU R67, [R1+0x9ac] ;  /* 0x0009ac0001437983 */ /* 0x000ea80000300800 */
[----:B------:R-:W4:Y:S04]  /*40bb0*/  LDL.LU R68, [R1+0x930] ;  /* 0x0009300001447983 */ /* 0x000f280000300800 */
[----:B------:R-:W-:Y:S04]  /*40bc0*/  STS.128 [R0+0x680], R36 ;  /* 0x0006802400007388 */ /* 0x000fe80000000c00 */
        /* <DEDUP_REMOVED lines=53> */
[----:B------:R-:W-:Y:S06]  /*40f20*/  BAR.SYNC.DEFER_BLOCKING 0x0 ;  /* 0x0000000000007b1d */ /* 0x000fec0000010000 */
[----:B------:R-:W2:Y:S04]  /*40f30*/  LDL.LU R108, [R1+0x11a8] ;  /* 0x0011a800016c7983 */ /* 0x000ea80000300800 */
[----:B------:R-:W2:Y:S04]  /*40f40*/  LDL.LU R109, [R1+0x11ac] ;  /* 0x0011ac00016d7983 */ /* 0x000ea80000300800 */
[----:B------:R-:W2:Y:S04]  /*40f50*/  LDL.LU R110, [R1+0x1198] ;  /* 0x00119800016e7983 */ /* 0x000ea80000300800 */
[----:B------:R-:W2:Y:S04]  /*40f60*/  LDL.LU R111, [R1+0x119c] ;  /* 0x00119c00016f7983 */ /* 0x000ea80000300800 */
        /* <DEDUP_REMOVED lines=18> */
[----:B------:R1:W-:Y:S04]  /*41090*/  STS.128 [R0+0x80], R96 ;  /* 0x0000806000007388 */ /* 0x0003e80000000c00 */
[----:B------:R1:W-:Y:S04]  /*410a0*/  STS.128 [R0+0x200], R100 ;  /* 0x0002006400007388 */ /* 0x0003e80000000c00 */
        /* <DEDUP_REMOVED lines=8> */
[----:B--2---:R-:W-:Y:S04]  /*41130*/  STS.128 [R0+0x280], R108 ;  /* 0x0002806c00007388 */ /* 0x004fe80000000c00 */
[----:B---3--:R1:W-:Y:S04]  /*41140*/  STS.128 [R0+0x480], R4 ;  /* 0x0004800400007388 */ /* 0x0083e80000000c00 */
[----:B-1----:R-:W2:Y:S04]  /*41150*/  LDL.LU R4, [R1+0xf60] ;  /* 0x000f600001047983 */ /* 0x002ea80000300800 */
[----:B------:R-:W2:Y:S04]  /*41160*/  LDL.LU R5, [R1+0xf64] ;  /* 0x000f640001057983 */ /* 0x000ea80000300800 */
[----:B------:R-:W2:Y:S04]  /*41170*/  LDL.LU R6, [R1+0xf50] ;  /* 0x000f500001067983 */ /* 0x000ea80000300800 */
[----:B------:R-:W2:Y:S04]  /*41180*/  LDL.LU R7, [R1+0xf54] ;  /* 0x000f540001077983 */ /* 0x000ea80000300800 */
[----:B------:R-:W3:Y:S04]  /*41190*/  LDL.LU R128, [R1+0xf68] ;  /* 0x000f680001807983 */ /* 0x000ee80000300800 */
[----:B------:R-:W3:Y:S04]  /*411a0*/  LDL.LU R129, [R1+0xf6c] ;  /* 0x000f6c0001817983 */ /* 0x000ee80000300800 */
[----:B------:R-:W3:Y:S04]  /*411b0*/  LDL.LU R130, [R1+0xf58] ;  /* 0x000f580001827983 */ /* 0x000ee80000300800 */
[----:B------:R-:W3:Y:S04]  /*411c0*/  LDL.LU R131, [R1+0xf5c] ;  /* 0x000f5c0001837983 */ /* 0x000ee80000300800 */
[----:B----4-:R-:W-:Y:S04]  /*411d0*/  STS.128 [R0+0x400], R104 ;  /* 0x0004006800007388 */ /* 0x010fe80000000c00 */
[----:B------:R-:W-:Y:S04]  /*411e0*/  STS.128 [R0+0x600], R96 ;  /* 0x0006006000007388 */ /* 0x000fe80000000c00 */
[----:B------:R-:W-:Y:S04]  /*411f0*/  STS.128 [R0+0x680], R100 ;  /* 0x0006806400007388 */ /* 0x000fe80000000c00 */
[----:B------:R-:W4:Y:S04]  /*41200*/  LDL.LU R132, [R1+0xe40] ;  /* 0x000e400001847983 */ /* 0x000f280000300800 */
[----:B------:R-:W4:Y:S04]  /*41210*/  LDL.LU R133, [R1+0xe44] ;  /* 0x000e440001857983 */ /* 0x000f280000300800 */
[----:B------:R-:W-:Y:S06]  /*41220*/  BAR.SYNC.DEFER_BLOCKING 0x0 ;  /* 0x0000000000007b1d */ /* 0x000fec0000010000 */
[----:B------:R-:W4:Y:S04]  /*41230*/  LDL.LU R134, [R1+0xe30] ;  /* 0x000e300001867983 */ /* 0x000f280000300800 */
[----:B------:R-:W4:Y:S04]  /*41240*/  LDL.LU R135, [R1+0xe34] ;  /* 0x000e340001877983 */ /* 0x000f280000300800 */
[----:B------:R-:W1:Y:S04]  /*41250*/  LDS.128 R96, [R3+0x800] ;  /* 0x0008000003607984 */ /* 0x000e680000000c00 */
[----:B------:R-:W-:Y:S04]  /*41260*/  LDS.128 R124, [R2] ;  /* 0x00000000027c7984 */ /* 0x000fe80000000c00 */
[----:B------:R-:W-:Y:S04]  /*41270*/  LDS.128 R108, [R2+0x800] ;  /* 0x00080000026c7984 */ /* 0x000fe80000000c00 */
[----:B------:R-:W-:Y:S04]  /*41280*/  LDS.128 R120, [R188] ;  /* 0x00000000bc787984 */ /* 0x000fe80000000c00 */
[----:B------:R-:W-:Y:S04]  /*41290*/  LDS.128 R104, [R188+0x800] ;  /* 0x00080000bc687984 */ /* 0x000fe80000000c00 */
[----:B------:R-:W-:Y:S04]  /*412a0*/  LDS.128 R112, [R196] ;  /* 0x00000000c4707984 */ /* 0x000fe80000000c00 */
[----:B------:R-:W-:Y:S04]  /*412b0*/  LDS.128 R100, [R196+0x800] ;  /* 0x00080000c4647984 */ /* 0x000fe80000000c00 */
[----:B------:R-:W-:Y:S04]  /*412c0*/  LDS.128 R116, [R3] ;  /* 0x0000000003747984 */ /* 0x000fe80000000c00 */
[----:B------:R-:W-:Y:S06]  /*412d0*/  BAR.SYNC.DEFER_BLOCKING 0x0 ;  /* 0x0000000000007b1d */ /* 0x000fec0000010000 */
[----:B-1----:R-:W-:Y:S04]  /*412e0*/  STL [R1+0x1b18], R99 ;  /* 0x001b186301007387 */ /* 0x002fe80000100800 */
        /* <DEDUP_REMOVED lines=17> */
[----:B----4-:R1:W-:Y:S04]  /*41400*/  STS.128 [R0+0x200], R132 ;  /* 0x0002008400007388 */ /* 0x0103e80000000c00 */
[----:B------:R-:W3:Y:S04]  /*41410*/  LDL.LU R131, [R1+0xcb4] ;  /* 0x000cb40001837983 */ /* 0x000ee80000300800 */
        /* <DEDUP_REMOVED lines=17> */
[----:B------:R-:W-:Y:S04]  /*41530*/  STS.128 [R0+0x280], R140 ;  /* 0x0002808c00007388 */ /* 0x000fe80000000c00 */
[----:B------:R-:W-:Y:S04]  /*41540*/  STS.128 [R0+0x400], R136 ;  /* 0x0004008800007388 */ /* 0x000fe80000000c00 */
[----:B---3--:R-:W-:Y:S04]  /*41550*/  STS.128 [R0+0x600], R128 ;  /* 0x0006008000007388 */ /* 0x008fe80000000c00 */
[----:B----4-:R-:W-:Y:S04]  /*41560*/  STS.128 [R0+0x680], R132 ;  /* 0x0006808400007388 */ /* 0x010fe80000000c00 */
[----:B------:R-:W-:Y:S06]  /*41570*/  BAR.SYNC.DEFER_BLOCKING 0x0 ;  /* 0x0000000000007b1d */ /* 0x000fec0000010000 */
        /* <DEDUP_REMOVED lines=23> */
[----:B------:R1:W-:Y:S04]  /*416f0*/  STS.128 [R0+0x80], R160 ;  /* 0x000080a000007388 */ /* 0x0003e80000000c00 */
[----:B------:R-:W2:Y:S04]  /*41700*/  LDL.LU R7, [R1+0xa5c] ;  /* 0x000a5c0001077983 */ /* 0x000ea80000300800 */
[----:B------:R1:W-:Y:S04]  /*41710*/  STS.128 [R0+0x200], R164 ;  /* 0x000200a400007388 */ /* 0x0003e80000000c00 */
        /* <DEDUP_REMOVED lines=8> */
[----:B---3--:R-:W-:Y:S04]  /*417a0*/  STS.128 [R0+0x280], R172 ;  /* 0x000280ac00007388 */ /* 0x008fe80000000c00 */
[----:B----4-:R-:W-:Y:S04]  /*417b0*/  STS.128 [R0+0x400], R168 ;  /* 0x000400a800007388 */ /* 0x010fe80000000c00 */
[----:B--2---:R1:W-:Y:S04]  /*417c0*/  STS.128 [R0+0x480], R4 ;  /* 0x0004800400007388 */ /* 0x0043e80000000c00 */
[----:B-1----:R-:W2:Y:S04]  /*417d0*/  LDL.LU R4, [R1+0x990] ;  /* 0x0009900001047983 */ /* 0x002ea80000300800 */
[----:B------:R-:W2:Y:S04]  /*417e0*/  LDL.LU R5, [R1+0x994] ;  /* 0x0009940001057983 */ /* 0x000ea80000300800 */
[----:B------:R-:W2:Y:S04]  /*417f0*/  LDL.LU R6, [R1+0x8e0] ;  /* 0x0008e00001067983 */ /* 0x000ea80000300800 */
[----:B------:R-:W2:Y:S04]  /*41800*/  LDL.LU R7, [R1+0x8e4] ;  /* 0x0008e40001077983 */ /* 0x000ea80000300800 */
[----:B------:R-:W-:Y:S04]  /*41810*/  STS.128 [R0+0x600], R160 ;  /* 0x000600a000007388 */ /* 0x000fe80000000c00 */
[----:B------:R1:W-:Y:S04]  /*41820*/  STS.128 [R0+0x680], R164 ;  /* 0x000680a400007388 */ /* 0x0003e80000000c00 */
[----:B------:R-:W-:Y:S06]  /*41830*/  BAR.SYNC.DEFER_BLOCKING 0x0 ;  /* 0x0000000000007b1d */ /* 0x000fec0000010000 */
[----:B-1----:R-:W3:Y:S04]  /*41840*/  LDL.LU R164, [R1+0x998] ;  /* 0x0009980001a47983 */ /* 0x002ee80000300800 */
        /* <DEDUP_REMOVED lines=15> */
[----:B------:R-:W1:Y:S04]  /*41940*/  LDS.128 R204, [R3+0x800] ;  /* 0x0008000003cc7984 */ /* 0x000e680000000c00 */
[----:B------:R-:W-:Y:S04]  /*41950*/  LDS.128 R184, [R188] ;  /* 0x00000000bcb87984 */ /* 0x000fe80000000c00 */
[----:B------:R-:W-:Y:S04]  /*41960*/  LDS.128 R192, [R196] ;  /* 0x00000000c4c07984 */ /* 0x000fe80000000c00 */
[----:B------:R-:W2:Y:S04]  /*41970*/  LDS.128 R176, [R2] ;  /* 0x0000000002b07984 */ /* 0x000ea80000000c00 */
[----:B------:R-:W-:Y:S04]  /*41980*/  LDS.128 R180, [R2+0x800] ;  /* 0x0008000002b47984 */ /* 0x000fe80000000c00 */
[----:B------:R-:W-:Y:S04]  /*41990*/  LDS.128 R188, [R188+0x800] ;  /* 0x00080000bcbc7984 */ /* 0x000fe80000000c00 */
[----:B------:R-:W-:Y:S04]  /*419a0*/  LDS.128 R196, [R196+0x800] ;  /* 0x00080000c4c47984 */ /* 0x000fe80000000c00 */
[----:B------:R-:W-:Y:S04]  /*419b0*/  LDS.128 R200, [R3] ;  /* 0x0000000003c87984 */ /* 0x000fe80000000c00 */
[----:B------:R-:W-:Y:S06]  /*419c0*/  BAR.SYNC.DEFER_BLOCKING 0x0 ;  /* 0x0000000000007b1d */ /* 0x000fec0000010000 */
[----:B-1----:R1:W-:Y:S04]  /*419d0*/  STL [R1+0x1b24], R207 ;  /* 0x001b24cf01007387 */ /* 0x0023e80000100800 */
[----:B-1----:R-:W4:Y:S04]  /*419e0*/  LDL.LU R207, [R1+0x14c0] ;  /* 0x0014c00001cf7983 */ /* 0x002f280000300800 */
[----:B--2---:R1:W-:Y:S04]  /*419f0*/  STS.128 [R0], R4 ;  /* 0x0000000400007388 */ /* 0x0043e80000000c00 */
[----:B-1----:R-:W2:Y:S04]  /*41a00*/  LDL.LU R4, [R1+0x978] ;  /* 0x0009780001047983 */ /* 0x002ea80000300800 */
[----:B------:R-:W2:Y:S04]  /*41a10*/  LDL.LU R5, [R1+0x97c] ;  /* 0x00097c0001057983 */ /* 0x000ea80000300800 */
[----:B------:R-:W2:Y:S04]  /*41a20*/  LDL.LU R6, [R1+0x968] ;  /* 0x0009680001067983 */ /* 0x000ea80000300800 */
[----:B------:R-:W2:Y:S04]  /*41a30*/  LDL.LU R7, [R1+0x96c] ;  /* 0x00096c0001077983 */ /* 0x000ea80000300800 */
[----:B---3--:R-:W-:Y:S04]  /*41a40*/  STS.128 [R0+0x80], R164 ;  /* 0x000080a400007388 */ /* 0x008fe80000000c00 */
[----:B----4-:R1:W-:Y:S04]  /*41a50*/  STS.128 [R0+0x200], R160 ;  /* 0x000200a000007388 */ /* 0x0103e80000000c00 */
        /* <DEDUP_REMOVED lines=25> */
[C---:B------:R-:W-:Y:S01]  /*41bf0*/  IMAD R3, R207.reuse, c[0x0][0x194], RZ ;  /* 0x00006500cf037a24 */ /* 0x040fe200078e02ff */
[----:B------:R-:W-:-:S02]  /*41c00*/  ISETP.GE.AND P3, PT, R207, c[0x0][0x178], PT ;  /* 0x00005e00cf007a0c */ /* 0x000fc40003f66270 */
[C---:B------:R-:W-:Y:S02]  /*41c10*/  ISETP.GE.AND P2, PT, R252.reuse, c[0x0][0x17c], PT ;  /* 0x00005f00fc007a0c */ /* 0x040fe40003f46270 */
[----:B------:R-:W-:Y:S01]  /*41c20*/  ISETP.LT.AND P3, PT, R252, c[0x0][0x17c], !P3 ;  /* 0x00005f00fc007a0c */ /* 0x000fe20005f61270 */
[----:B--2---:R1:W-:Y:S02]  /*41c30*/  STS.128 [R0+0x480], R4 ;  /* 0x0004800400007388 */ /* 0x0043e40000000c00 */
[----:B-1----:R-:W-:Y:S02]  /*41c40*/  MOV R7, c[0x0][0x194] ;  /* 0x0000650000077a02 */ /* 0x002fe40000000f00 */
[----:B---3--:R1:W-:Y:S04]  /*41c50*/  STS.128 [R0+0x600], R160 ;  /* 0x000600a000007388 */ /* 0x0083e80000000c00 */
[----:B----4-:R2:W-:Y:S04]  /*41c60*/  STS.128 [R0+0x680], R164 ;  /* 0x000680a400007388 */ /* 0x0105e80000000c00 */
[----:B------:R-:W-:Y:S01]  /*41c70*/  BAR.SYNC.DEFER_BLOCKING 0x0 ;  /* 0x0000000000007b1d */ /* 0x000fe20000010000 */
[----:B-1----:R-:W-:-:S02]  /*41c80*/  LEA R162, P0, R3, c[0x0][0x170], 0x2 ;  /* 0x00005c0003a27a11 */ /* 0x002fc400078010ff */
[----:B------:R-:W-:Y:S01]  /*41c90*/  ISETP.LT.AND P5, PT, R138, c[0x0][0x178], !P2 ;  /* 0x00005e008a007a0c */ /* 0x000fe200057a1270 */
[----:B--2---:R-:W-:Y:S01]  /*41ca0*/  IMAD R0, R7, 0x80, R3 ;  /* 0x0000008007007824 */ /* 0x004fe200078e0203 */
[----:B------:R-:W-:-:S04]  /*41cb0*/  LEA.HI.X.SX32 R163, R3, c[0x0][0x174], 0x2, P0 ;  /* 0x00005d0003a37a11 */ /* 0x000fc800000f16ff */
[----:B------:R-:W-:Y:S01]  /*41cc0*/  LEA R160, P6, R0, c[0x0][0x170], 0x2 ;  /* 0x00005c0000a07a11 */ /* 0x000fe200078c10ff */
[C---:B------:R-:W-:Y:S02]  /*41cd0*/  IMAD R3, R7.reuse, 0x80, R0 ;  /* 0x0000008007037824 */ /* 0x040fe400078e0200 */
[----:B------:R-:W-:Y:S01]  /*41ce0*/  IMAD R166, R252, c[0x0][0x198], RZ ;  /* 0x00006600fca67a24 */ /* 0x000fe200078e02ff */
[----:B------:R-:W-:Y:S01]  /*41cf0*/  LEA.HI.X.SX32 R161, R0, c[0x0][0x174], 0x2, P6 ;  /* 0x00005d0000a17a11 */ /* 0x000fe200030f16ff */
[----:B------:R-:W-:Y:S01]  /*41d00*/  IMAD R0, R7, 0x80, R3 ;  /* 0x0000008007007824 */ /* 0x000fe200078e0203 */
[----:B------:R-:W-:Y:S01]  /*41d10*/  LEA R6, P6, R3, c[0x0][0x170], 0x2 ;  /* 0x00005c0003067a11 */ /* 0x000fe200078c10ff */
[----:B------:R-:W-:-:S04]  /*41d20*/  IMAD.WIDE R164, R166, 0x4, R162 ;  /* 0x00000004a6a47825 */ /* 0x000fc800078e02a2 */
[----:B------:R-:W-:Y:S01]  /*41d30*/  IMAD.WIDE R4, R166, 0x4, R160 ;  /* 0x00000004a6047825 */ /* 0x000fe200078e02a0 */
[----:B------:R-:W-:Y:S01]  /*41d40*/  LEA.HI.X.SX32 R7, R3, c[0x0][0x174], 0x2, P6 ;  /* 0x00005d0003077a11 */ /* 0x000fe200030f16ff */
[----:B------:R1:W-:Y:S01]  /*41d50*/  @P3 STG.E [R164.64], R174 ;  /* 0x000000aea4003986 */ /* 0x0003e2000c101904 */
[----:B------:R-:W-:-:S03]  /*41d60*/  ISETP.LT.AND P6, PT, R207, c[0x0][0x178], !P1 ;  /* 0x00005e00cf007a0c */ /* 0x000fc60004fc1270 */
[----:B------:R2:W-:Y:S01]  /*41d70*/  @P5 STG.E [R4.64], R168 ;  /* 0x000000a804005986 */ /* 0x0005e2000c101904 */
[----:B------:R-:W-:Y:S02]  /*41d80*/  IADD3 R3, R166, c[0x0][0x198], RZ ;  /* 0x00006600a6037a10 */ /* 0x000fe40007ffe0ff */
[----:B------:R-:W-:Y:S01]  /*41d90*/  ISETP.LT.AND P5, PT, R138, c[0x0][0x178], !P1 ;  /* 0x00005e008a007a0c */ /* 0x000fe20004fa1270 */
[----:B-1----:R-:W-:Y:S01]  /*41da0*/  IMAD.WIDE R164, R166, 0x4, R6 ;  /* 0x00000004a6a47825 */ /* 0x002fe200078e0206 */
[----:B--2---:R-:W-:-:S04]  /*41db0*/  LEA R4, P3, R0, c[0x0][0x170], 0x2 ;  /* 0x00005c0000047a11 */ /* 0x004fc800078610ff */
[----:B------:R-:W-:Y:S02]  /*41dc0*/  LEA.HI.X.SX32 R5, R0, c[0x0][0x174], 0x2, P3 ;  /* 0x00005d0000057a11 */ /* 0x000fe400018f16ff */
[----:B------:R-:W-:Y:S02]  /*41dd0*/  ISETP.LT.AND P0, PT, R139, c[0x0][0x178], !P2 ;  /* 0x00005e008b007a0c */ /* 0x000fe40005701270 */
[----:B------:R-:W-:Y:S02]  /*41de0*/  ISETP.LT.AND P2, PT, R99, c[0x0][0x178], !P2 ;  /* 0x00005e0063007a0c */ /* 0x000fe40005741270 */
[----:B------:R-:W-:-:S09]  /*41df0*/  ISETP.LT.AND P3, PT, R139, c[0x0][0x178], !P1 ;  /* 0x00005e008b007a0c */ /* 0x000fd20004f61270 */
[----:B------:R1:W-:Y:S01]  /*41e00*/  @P0 STG.E [R164.64], R169 ;  /* 0x000000a9a4000986 */ /* 0x0003e2000c101904 */
[----:B------:R-:W-:Y:S01]  /*41e10*/  ISETP.LT.AND P1, PT, R99, c[0x0][0x178], !P1 ;  /* 0x00005e0063007a0c */ /* 0x000fe20004f21270 */
[----:B-1----:R-:W-:-:S04]  /*41e20*/  IMAD.WIDE R164, R166, 0x4, R4 ;  /* 0x00000004a6a47825 */ /* 0x002fc800078e0204 */
[C---:B------:R-:W-:Y:S01]  /*41e30*/  IMAD.WIDE R166, R3.reuse, 0x4, R162 ;  /* 0x0000000403a67825 */ /* 0x040fe200078e02a2 */
[----:B------:R-:W-:Y:S03]  /*41e40*/  @P2 STG.E [R164.64], R170 ;  /* 0x000000aaa4002986 */ /* 0x000fe6000c101904 */
[C---:B------:R-:W-:Y:S01]  /*41e50*/  IMAD.WIDE R168, R3.reuse, 0x4, R160 ;  /* 0x0000000403a87825 */ /* 0x040fe200078e02a0 */
[----:B------:R1:W-:Y:S04]  /*41e60*/  @P6 STG.E [R166.64], R249 ;  /* 0x000000f9a6006986 */ /* 0x0003e8000c101904 */
[----:B------:R2:W-:Y:S04]  /*41e70*/  @P5 STG.E [R168.64], R248 ;  /* 0x000000f8a8005986 */ /* 0x0005e8000c101904 */
[----:B-1----:R-:W3:Y:S01]  /*41e80*/  LDL.LU R249, [R1+0x474] ;  /* 0x0004740001f97983 */ /* 0x002ee20000300800 */
[----:B------:R-:W-:-:S03]  /*41e90*/  IMAD.WIDE R166, R3, 0x4, R6 ;  /* 0x0000000403a67825 */ /* 0x000fc600078e0206 */
[----:B--2---:R-:W2:Y:S01]  /*41ea0*/  LDL.LU R248, [R1+0x344] ;  /* 0x0003440001f87983 */ /* 0x004ea20000300800 */
[----:B------:R-:W-:-:S03]  /*41eb0*/  IMAD.WIDE R164, R3, 0x4, R4 ;  /* 0x0000000403a47825 */ /* 0x000fc600078e0204 */
[----:B------:R1:W-:Y:S04]  /*41ec0*/  @P3 STG.E [R166.64], R250 ;  /* 0x000000faa6003986 */ /* 0x0003e8000c101904 */
[----:B------:R4:W-:Y:S04]  /*41ed0*/  @P1 STG.E [R164.64], R251 ;  /* 0x000000fba4001986 */ /* 0x0009e8000c101904 */
[----:B-1----:R-:W2:Y:S04]  /*41ee0*/  LDL.LU R250, [R1+0x254] ;  /* 0x0002540001fa7983 */ /* 0x002ea80000300800 */
[----:B----4-:R-:W4:Y:S01]  /*41ef0*/  LDL.LU R251, [R1+0x174] ;  /* 0x0001740001fb7983 */ /* 0x010f220000300800 */
[----:B------:R-:W-:-:S02]  /*41f00*/  IADD3 R0, R252, 0x3, RZ ;  /* 0x00000003fc007810 */ /* 0x000fc40007ffe0ff */
[----:B------:R-:W-:Y:S01]  /*41f10*/  ISETP.LT.AND P2, PT, R207, c[0x0][0x178], !P4 ;  /* 0x00005e00cf007a0c */ /* 0x000fe20006741270 */
[----:B------:R-:W4:Y:S01]  /*41f20*/  LDL.LU R172, [R1+0x240] ;  /* 0x0002400001ac7983 */ /* 0x000f220000300800 */
[----:B------:R-:W-:Y:S02]  /*41f30*/  ISETP.GE.AND P0, PT, R0, c[0x0][0x17c], PT ;  /* 0x00005f0000007a0c */ /* 0x000fe40003f06270 */
[----:B------:R-:W-:Y:S01]  /*41f40*/  IADD3 R0, R3, c[0x0][0x198], RZ ;  /* 0x0000660003007a10 */ /* 0x000fe20007ffe0ff */
[----:B------:R-:W4:Y:S01]  /*41f50*/  LDL.LU R173, [R1+0x584] ;  /* 0x0005840001ad7983 */ /* 0x000f220000300800 */
[----:B------:R-:W-:Y:S02]  /*41f60*/  ISETP.LT.AND P5, PT, R138, c[0x0][0x178], !P4 ;  /* 0x00005e008a007a0c */ /* 0x000fe400067a1270 */
[----:B------:R-:W-:Y:S01]  /*41f70*/  ISETP.LT.AND P6, PT, R139, c[0x0][0x178], !P4 ;  /* 0x00005e008b007a0c */ /* 0x000fe200067c1270 */
[----:B------:R-:W-:Y:S01]  /*41f80*/  IMAD.WIDE R168, R0, 0x4, R162 ;  /* 0x0000000400a87825 */ /* 0x000fe200078e02a2 */
[----:B------:R-:W-:-:S03]  /*41f90*/  ISETP.LT.AND P4, PT, R99, c[0x0][0x178], !P4 ;  /* 0x00005e0063007a0c */ /* 0x000fc60006781270 */
[C---:B------:R-:W-:Y:S01]  /*41fa0*/  IMAD.WIDE R166, R0.reuse, 0x4, R160 ;  /* 0x0000000400a67825 */ /* 0x040fe200078e02a0 */
[----:B------:R1:W-:Y:S01]  /*41fb0*/  @P2 STG.E [R168.64], R175 ;  /* 0x000000afa8002986 */ /* 0x0003e2000c101904 */
[----:B------:R-:W-:Y:S02]  /*41fc0*/  ISETP.LT.AND P2, PT, R207, c[0x0][0x178], !P0 ;  /* 0x00005e00cf007a0c */ /* 0x000fe40004741270 */
[C---:B------:R-:W-:Y:S01]  /*41fd0*/  IMAD.WIDE R164, R0.reuse, 0x4, R6 ;  /* 0x0000000400a47825 */ /* 0x040fe200078e0206 */
[----:B------:R-:W-:Y:S01]  /*41fe0*/  IADD3 R3, R0, c[0x0][0x198], RZ ;  /* 0x0000660000037a10 */ /* 0x000fe20007ffe0ff */
[----:B------:R-:W-:Y:S01]  /*41ff0*/  @P5 STG.E [R166.64], R171 ;  /* 0x000000aba6005986 */ /* 0x000fe2000c101904 */
[----:B------:R-:W-:-:S03]  /*42000*/  ISETP.LT.AND P1, PT, R138, c[0x0][0x178], !P0 ;  /* 0x00005e008a007a0c */ /* 0x000fc60004721270 */
[----:B------:R1:W-:Y:S01]  /*42010*/  @P6 STG.E [R164.64], R245 ;  /* 0x000000f5a4006986 */ /* 0x0003e2000c101904 */
[----:B------:R-:W-:Y:S01]  /*42020*/  ISETP.LT.AND P6, PT, R139, c[0x0][0x178], !P0 ;  /* 0x00005e008b007a0c */ /* 0x000fe200047c1270 */
[----:B-1----:R-:W-:Y:S01]  /*42030*/  IMAD.WIDE R168, R0, 0x4, R4 ;  /* 0x0000000400a87825 */ /* 0x002fe200078e0204 */
[----:B------:R-:W-:-:S04]  /*42040*/  ISETP.LT.AND P0, PT, R99, c[0x0][0x178], !P0 ;  /* 0x00005e0063007a0c */ /* 0x000fc80004701270 */
[----:B------:R-:W-:Y:S01]  /*42050*/  @P4 STG.E [R168.64], R244 ;  /* 0x000000f4a8004986 */ /* 0x000fe2000c101904 */
[----:B------:R-:W-:-:S04]  /*42060*/  IMAD.WIDE R164, R3, 0x4, R162 ;  /* 0x0000000403a47825 */ /* 0x000fc800078e02a2 */
[C---:B------:R-:W-:Y:S01]  /*42070*/  IMAD.WIDE R166, R3.reuse, 0x4, R160 ;  /* 0x0000000403a67825 */ /* 0x040fe200078e02a0 */
[C---:B------:R-:W-:Y:S01]  /*42080*/  IADD3 R0, R3.reuse, c[0x0][0x198], RZ ;  /* 0x0000660003007a10 */ /* 0x040fe20007ffe0ff */
[----:B---3--:R1:W-:Y:S04]  /*42090*/  @P2 STG.E [R164.64], R249 ;  /* 0x000000f9a4002986 */ /* 0x0083e8000c101904 */
[----:B--2---:R2:W-:Y:S01]  /*420a0*/  @P1 STG.E [R166.64], R248 ;  /* 0x000000f8a6001986 */ /* 0x0045e2000c101904 */
[----:B-1----:R-:W-:-:S03]  /*420b0*/  IMAD.WIDE R164, R3, 0x4, R6 ;  /* 0x0000000403a47825 */ /* 0x002fc600078e0206 */
[----:B------:R-:W3:Y:S01]  /*420c0*/  LDL.LU R249, [R1+0x404] ;  /* 0x0004040001f97983 */ /* 0x000ee20000300800 */
[----:B--2---:R-:W-:-:S03]  /*420d0*/  IMAD.WIDE R166, R3, 0x4, R4 ;  /* 0x0000000403a67825 */ /* 0x004fc600078e0204 */
[----:B------:R-:W2:Y:S04]  /*420e0*/  LDL.LU R248, [R1+0x2a4] ;  /* 0x0002a40001f87983 */ /* 0x000ea80000300800 */
[----:B------:R-:W2:Y:S04]  /*420f0*/  LDL.LU R3, [R1+0x400] ;  /* 0x0004000001037983 */ /* 0x000ea80000300800 */
[----:B------:R1:W-:Y:S04]  /*42100*/  @P6 STG.E [R164.64], R250 ;  /* 0x000000faa4006986 */ /* 0x0003e8000c101904 */
[----:B----4-:R4:W-:Y:S04]  /*42110*/  @P0 STG.E [R166.64], R251 ;  /* 0x000000fba6000986 */ /* 0x0109e8000c101904 */
[----:B-1----:R-:W2:Y:S04]  /*42120*/  LDL.LU R165, [R1+0x580] ;  /* 0x0005800001a57983 */ /* 0x002ea80000300800 */
[----:B----4-:R-:W4:Y:S01]  /*42130*/  LDL.LU R167, [R1+0x2a0] ;  /* 0x0002a00001a77983 */ /* 0x010f220000300800 */
[----:B------:R-:W-:-:S02]  /*42140*/  IADD3 R170, R252, 0x4, RZ ;  /* 0x00000004fcaa7810 */ /* 0x000fc40007ffe0ff */
[----:B------:R-:W-:Y:S01]  /*42150*/  IADD3 R168, R252, 0x5, RZ ;  /* 0x00000005fca87810 */ /* 0x000fe20007ffe0ff */
[----:B------:R-:W3:Y:S01]  /*42160*/  LDL.LU R250, [R1+0x244] ;  /* 0x0002440001fa7983 */ /* 0x000ee20000300800 */
[----:B------:R-:W-:Y:S02]  /*42170*/  ISETP.GE.AND P3, PT, R170, c[0x0][0x17c], PT ;  /* 0x00005f00aa007a0c */ /* 0x000fe40003f66270 */
[----:B------:R-:W-:Y:S01]  /*42180*/  ISETP.GE.AND P2, PT, R168, c[0x0][0x17c], PT ;  /* 0x00005f00a8007a0c */ /* 0x000fe20003f46270 */
[----:B------:R-:W3:Y:S01]  /*42190*/  LDL.LU R174, [R1+0x660] ;  /* 0x0006600001ae7983 */ /* 0x000ee20000300800 */
[----:B------:R-:W-:Y:S02]  /*421a0*/  ISETP.LT.AND P5, PT, R207, c[0x0][0x178], !P3 ;  /* 0x00005e00cf007a0c */ /* 0x000fe40005fa1270 */
[----:B------:R-:W-:Y:S02]  /*421b0*/  ISETP.LT.AND P4, PT, R138, c[0x0][0x178], !P3 ;  /* 0x00005e008a007a0c */ /* 0x000fe40005f81270 */
[----:B------:R-:W-:Y:S01]  /*421c0*/  ISETP.LT.AND P1, PT, R139, c[0x0][0x178], !P3 ;  /* 0x00005e008b007a0c */ /* 0x000fe20005f21270 */
[C---:B------:R-:W-:Y:S01]  /*421d0*/  IMAD.WIDE R168, R0.reuse, 0x4, R162 ;  /* 0x0000000400a87825 */ /* 0x040fe200078e02a2 */
[----:B------:R-:W-:Y:S01]  /*421e0*/  ISETP.LT.AND P3, PT, R99, c[0x0][0x178], !P3 ;  /* 0x00005e0063007a0c */ /* 0x000fe20005f61270 */
[----:B------:R-:W3:Y:S02]  /*421f0*/  LDL.LU R175, [R1+0x500] ;  /* 0x0005000001af7983 */ /* 0x000ee40000300800 */
[----:B------:R-:W-:Y:S01]  /*42200*/  IMAD.WIDE R170, R0, 0x4, R160 ;  /* 0x0000000400aa7825 */ /* 0x000fe200078e02a0 */
[----:B------:R-:W-:Y:S01]  /*42210*/  ISETP.LT.AND P6, PT, R207, c[0x0][0x178], !P2 ;  /* 0x00005e00cf007a0c */ /* 0x000fe200057c1270 */
[----:B------:R-:W3:Y:S01]  /*42220*/  LDL.LU R245, [R1+0x350] ;  /* 0x0003500001f57983 */ /* 0x000ee20000300800 */
[----:B------:R-:W-:-:S03]  /*42230*/  IADD3 R166, R252, 0x6, RZ ;  /* 0x00000006fca67810 */ /* 0x000fc60007ffe0ff */
[----:B------:R-:W3:Y:S01]  /*42240*/  LDL.LU R244, [R1+0x260] ;  /* 0x0002600001f47983 */ /* 0x000ee20000300800 */
[----:B------:R-:W-:-:S03]  /*42250*/  ISETP.GE.AND P0, PT, R166, c[0x0][0x17c], PT ;  /* 0x00005f00a6007a0c */ /* 0x000fc60003f06270 */
[----:B------:R-:W3:Y:S04]  /*42260*/  LDL.LU R251, [R1+0x664] ;  /* 0x0006640001fb7983 */ /* 0x000ee80000300800 */
[----:B--2---:R1:W-:Y:S01]  /*42270*/  @P5 STG.E [R168.64], R165 ;  /* 0x000000a5a8005986 */ /* 0x0043e2000c101904 */
[----:B------:R-:W-:-:S03]  /*42280*/  ISETP.LT.AND P5, PT, R138, c[0x0][0x178], !P2 ;  /* 0x00005e008a007a0c */ /* 0x000fc600057a1270 */
[----:B------:R2:W-:Y:S01]  /*42290*/  @P4 STG.E [R170.64], R3 ;  /* 0x00000003aa004986 */ /* 0x0005e2000c101904 */
[----:B------:R-:W-:Y:S01]  /*422a0*/  ISETP.LT.AND P4, PT, R139, c[0x0][0x178], !P2 ;  /* 0x00005e008b007a0c */ /* 0x000fe20005781270 */
[----:B-1----:R-:W-:Y:S01]  /*422b0*/  IMAD.WIDE R164, R0, 0x4, R6 ;  /* 0x0000000400a47825 */ /* 0x002fe200078e0206 */
[----:B------:R-:W-:Y:S02]  /*422c0*/  IADD3 R168, R252, 0x7, RZ ;  /* 0x00000007fca87810 */ /* 0x000fe40007ffe0ff */
[----:B--2---:R-:W-:Y:S02]  /*422d0*/  IADD3 R3, R0, c[0x0][0x198], RZ ;  /* 0x0000660000037a10 */ /* 0x004fe40007ffe0ff */
[----:B----4-:R1:W-:Y:S01]  /*422e0*/  @P1 STG.E [R164.64], R167 ;  /* 0x000000a7a4001986 */ /* 0x0103e2000c101904 */
[----:B------:R-:W-:Y:S02]  /*422f0*/  ISETP.GE.AND P1, PT, R168, c[0x0][0x17c], PT ;  /* 0x00005f00a8007a0c */ /* 0x000fe40003f26270 */
[----:B------:R-:W-:-:S04]  /*42300*/  IMAD.WIDE R168, R3, 0x4, R160 ;  /* 0x0000000403a87825 */ /* 0x000fc800078e02a0 */
[----:B------:R-:W-:-:S04]  /*42310*/  IMAD.WIDE R170, R3, 0x4, R6 ;  /* 0x0000000403aa7825 */ /* 0x000fc800078e0206 */
[----:B-1----:R-:W-:-:S04]  /*42320*/  IMAD.WIDE R164, R0, 0x4, R4 ;  /* 0x0000000400a47825 */ /* 0x002fc800078e0204 */
[----:B------:R-:W-:Y:S01]  /*42330*/  IMAD.WIDE R166, R3, 0x4, R162 ;  /* 0x0000000403a67825 */ /* 0x000fe200078e02a2 */
[----:B------:R-:W-:Y:S04]  /*42340*/  @P3 STG.E [R164.64], R172 ;  /* 0x000000aca4003986 */ /* 0x000fe8000c101904 */
[----:B------:R-:W-:Y:S04]  /*42350*/  @P6 STG.E [R166.64], R173 ;  /* 0x000000ada6006986 */ /* 0x000fe8000c101904 */
[----:B---3--:R1:W-:Y:S04]  /*42360*/  @P5 STG.E [R168.64], R249 ;  /* 0x000000f9a8005986 */ /* 0x0083e8000c101904 */
[----:B------:R2:W-:Y:S04]  /*42370*/  @P4 STG.E [R170.64], R248 ;  /* 0x000000f8aa004986 */ /* 0x0005e8000c101904 */
[----:B-1----:R-:W3:Y:S04]  /*42380*/  LDL.LU R249, [R1+0x504] ;  /* 0x0005040001f97983 */ /* 0x002ee80000300800 */
[----:B--2---:R-:W2:Y:S01]  /*42390*/  LDL.LU R248, [R1+0x354] ;  /* 0x0003540001f87983 */ /* 0x004ea20000300800 */
[----:B------:R-:W-:-:S02]  /*423a0*/  ISETP.LT.AND P2, PT, R99, c[0x0][0x178], !P2 ;  /* 0x00005e0063007a0c */ /* 0x000fc40005741270 */
[----:B------:R-:W-:Y:S02]  /*423b0*/  ISETP.LT.AND P6, PT, R207, c[0x0][0x178], !P0 ;  /* 0x00005e00cf007a0c */ /* 0x000fe400047c1270 */
[----:B------:R-:W-:Y:S02]  /*423c0*/  ISETP.LT.AND P5, PT, R138, c[0x0][0x178], !P0 ;  /* 0x00005e008a007a0c */ /* 0x000fe400047a1270 */
[C---:B------:R-:W-:Y:S01]  /*423d0*/  IADD3 R170, R3.reuse, c[0x0][0x198], RZ ;  /* 0x0000660003aa7a10 */ /* 0x040fe20007ffe0ff */
[----:B------:R-:W-:Y:S01]  /*423e0*/  IMAD.WIDE R168, R3, 0x4, R4 ;  /* 0x0000000403a87825 */ /* 0x000fe200078e0204 */
[----:B------:R-:W-:Y:S02]  /*423f0*/  ISETP.LT.AND P3, PT, R99, c[0x0][0x178], !P0 ;  /* 0x00005e0063007a0c */ /* 0x000fe40004761270 */
[----:B------:R-:W-:Y:S01]  /*42400*/  ISETP.LT.AND P0, PT, R139, c[0x0][0x178], !P0 ;  /* 0x00005e008b007a0c */ /* 0x000fe20004701270 */
[----:B------:R-:W-:Y:S01]  /*42410*/  IMAD.WIDE R164, R170, 0x4, R162 ;  /* 0x00000004aaa47825 */ /* 0x000fe200078e02a2 */
[----:B------:R-:W-:-:S03]  /*42420*/  IADD3 R0, R252, 0x8, RZ ;  /* 0x00000008fc007810 */ /* 0x000fc60007ffe0ff */
[----:B------:R-:W-:Y:S01]  /*42430*/  IMAD.WIDE R166, R170, 0x4, R160 ;  /* 0x00000004aaa67825 */ /* 0x000fe200078e02a0 */
[----:B------:R1:W-:Y:S01]  /*42440*/  @P2 STG.E [R168.64], R250 ;  /* 0x000000faa8002986 */ /* 0x0003e2000c101904 */
[----:B------:R-:W-:-:S03]  /*42450*/  ISETP.LT.AND P4, PT, R207, c[0x0][0x178], !P1 ;  /* 0x00005e00cf007a0c */ /* 0x000fc60004f81270 */
[----:B------:R4:W-:Y:S01]  /*42460*/  @P6 STG.E [R164.64], R174 ;  /* 0x000000aea4006986 */ /* 0x0009e2000c101904 */
[----:B------:R-:W-:Y:S02]  /*42470*/  ISETP.LT.AND P6, PT, R138, c[0x0][0x178], !P1 ;  /* 0x00005e008a007a0c */ /* 0x000fe40004fc1270 */
[----:B------:R-:W-:Y:S01]  /*42480*/  ISETP.GE.AND P2, PT, R0, c[0x0][0x17c], PT ;  /* 0x00005f0000007a0c */ /* 0x000fe20003f46270 */
[----:B------:R4:W-:Y:S01]  /*42490*/  @P5 STG.E [R166.64], R175 ;  /* 0x000000afa6005986 */ /* 0x0009e2000c101904 */
[----:B------:R-:W-:Y:S02]  /*424a0*/  ISETP.LT.AND P5, PT, R139, c[0x0][0x178], !P1 ;  /* 0x00005e008b007a0c */ /* 0x000fe40004fa1270 */
[C---:B------:R-:W-:Y:S01]  /*424b0*/  IADD3 R0, R170.reuse, c[0x0][0x198], RZ ;  /* 0x00006600aa007a10 */ /* 0x040fe20007ffe0ff */
[----:B-1----:R-:W2:Y:S01]  /*424c0*/  LDL.LU R250, [R1+0x264] ;  /* 0x0002640001fa7983 */ /* 0x002ea20000300800 */
[----:B----4-:R-:W-:-:S03]  /*424d0*/  IMAD.WIDE R164, R170, 0x4, R6 ;  /* 0x00000004aaa47825 */ /* 0x010fc600078e0206 */
[----:B------:R-:W4:Y:S01]  /*424e0*/  LDL.LU R171, [R1+0x420] ;  /* 0x0004200001ab7983 */ /* 0x000f220000300800 */
[----:B------:R-:W-:-:S03]  /*424f0*/  IMAD.WIDE R166, R170, 0x4, R4 ;  /* 0x00000004aaa67825 */ /* 0x000fc600078e0204 */
[----:B------:R1:W-:Y:S01]  /*42500*/  @P0 STG.E [R164.64], R245 ;  /* 0x000000f5a4000986 */ /* 0x0003e2000c101904 */
[----:B------:R-:W-:-:S03]  /*42510*/  IMAD.WIDE R168, R0, 0x4, R162 ;  /* 0x0000000400a87825 */ /* 0x000fc600078e02a2 */
[----:B------:R1:W-:Y:S01]  /*42520*/  @P3 STG.E [R166.64], R244 ;  /* 0x000000f4a6003986 */ /* 0x0003e2000c101904 */
[C---:B------:R-:W-:Y:S02]  /*42530*/  IADD3 R3, R252.reuse, 0x9, RZ ;  /* 0x00000009fc037810 */ /* 0x040fe40007ffe0ff */
[----:B------:R-:W-:Y:S01]  /*42540*/  IADD3 R170, R252, 0xa, RZ ;  /* 0x0000000afcaa7810 */ /* 0x000fe20007ffe0ff */
[----:B------:R-:W4:Y:S01]  /*42550*/  LDL.LU R174, [R1+0x320] ;  /* 0x0003200001ae7983 */ /* 0x000f220000300800 */
[----:B-1----:R-:W-:-:S04]  /*42560*/  IMAD.WIDE R164, R0, 0x4, R6 ;  /* 0x0000000400a47825 */ /* 0x002fc800078e0206 */
[----:B------:R-:W-:Y:S01]  /*42570*/  IMAD.WIDE R166, R0, 0x4, R160 ;  /* 0x0000000400a67825 */ /* 0x000fe200078e02a0 */
[----:B------:R1:W-:Y:S01]  /*42580*/  @P4 STG.E [R168.64], R251 ;  /* 0x000000fba8004986 */ /* 0x0003e2000c101904 */
[----:B------:R-:W-:-:S03]  /*42590*/  ISETP.GE.AND P0, PT, R3, c[0x0][0x17c], PT ;  /* 0x00005f0003007a0c */ /* 0x000fc60003f06270 */
[----:B------:R-:W4:Y:S01]  /*425a0*/  LDL.LU R175, [R1+0x694] ;  /* 0x0006940001af7983 */ /* 0x000f220000300800 */
[----:B------:R-:W-:-:S03]  /*425b0*/  IADD3 R3, R0, c[0x0][0x198], RZ ;  /* 0x0000660000037a10 */ /* 0x000fc60007ffe0ff */
[----:B-1----:R-:W4:Y:S04]  /*425c0*/  LDL.LU R251, [R1+0x614] ;  /* 0x0006140001fb7983 */ /* 0x002f280000300800 */
[----:B---3--:R1:W-:Y:S04]  /*425d0*/  @P6 STG.E [R166.64], R249 ;  /* 0x000000f9a6006986 */ /* 0x0083e8000c101904 */
[----:B--2---:R2:W-:Y:S01]  /*425e0*/  @P5 STG.E [R164.64], R248 ;  /* 0x000000f8a4005986 */ /* 0x0045e2000c101904 */
[----:B------:R-:W-:-:S03]  /*425f0*/  ISETP.GE.AND P5, PT, R170, c[0x0][0x17c], PT ;  /* 0x00005f00aa007a0c */ /* 0x000fc60003fa6270 */
[----:B-1----:R-:W3:Y:S04]  /*42600*/  LDL.LU R249, [R1+0x424] ;  /* 0x0004240001f97983 */ /* 0x002ee80000300800 */
[----:B--2---:R-:W2:Y:S01]  /*42610*/  LDL.LU R248, [R1+0x324] ;  /* 0x0003240001f87983 */ /* 0x004ea20000300800 */
[----:B------:R-:W-:-:S03]  /*42620*/  IMAD.WIDE R164, R0, 0x4, R4 ;  /* 0x0000000400a47825 */ /* 0x000fc600078e0204 */
[----:B------:R-:W2:Y:S04]  /*42630*/  LDL.LU R0, [R1+0x610] ;  /* 0x0006100001007983 */ /* 0x000ea80000300800 */
[----:B------:R-:W2:Y:S01]  /*42640*/  LDL.LU R170, [R1+0x690] ;  /* 0x0006900001aa7983 */ /* 0x000ea20000300800 */
[----:B------:R-:W-:Y:S02]  /*42650*/  ISETP.LT.AND P1, PT, R99, c[0x0][0x178], !P1 ;  /* 0x00005e0063007a0c */ /* 0x000fe40004f21270 */
[----:B------:R-:W-:Y:S02]  /*42660*/  ISETP.LT.AND P4, PT, R207, c[0x0][0x178], !P2 ;  /* 0x00005e00cf007a0c */ /* 0x000fe40005781270 */
[----:B------:R-:W-:Y:S01]  /*42670*/  ISETP.LT.AND P3, PT, R138, c[0x0][0x178], !P2 ;  /* 0x00005e008a007a0c */ /* 0x000fe20005761270 */
[----:B------:R-:W-:Y:S01]  /*42680*/  IMAD.WIDE R166, R3, 0x4, R162 ;  /* 0x0000000403a67825 */ /* 0x000fe200078e02a2 */
[----:B------:R-:W-:Y:S01]  /*42690*/  ISETP.LT.AND P6, PT, R139, c[0x0][0x178], !P2 ;  /* 0x00005e008b007a0c */ /* 0x000fe200057c1270 */
[----:B------:R-:W3:Y:S02]  /*426a0*/  LDL.LU R172, [R1+0x6f0] ;  /* 0x0006f00001ac7983 */ /* 0x000ee40000300800 */
[----:B------:R-:W-:Y:S01]  /*426b0*/  IMAD.WIDE R168, R3, 0x4, R160 ;  /* 0x0000000403a87825 */ /* 0x000fe200078e02a0 */
[----:B------:R-:W-:Y:S01]  /*426c0*/  ISETP.LT.AND P2, PT, R99, c[0x0][0x178], !P2 ;  /* 0x00005e0063007a0c */ /* 0x000fe20005741270 */
[----:B------:R-:W3:Y:S04]  /*426d0*/  LDL.LU R173, [R1+0x680] ;  /* 0x0006800001ad7983 */ /* 0x000ee80000300800 */
[----:B------:R1:W-:Y:S01]  /*426e0*/  @P1 STG.E [R164.64], R250 ;  /* 0x000000faa4001986 */ /* 0x0003e2000c101904 */
[----:B------:R-:W-:-:S03]  /*426f0*/  ISETP.LT.AND P1, PT, R139, c[0x0][0x178], !P0 ;  /* 0x00005e008b007a0c */ /* 0x000fc60004721270 */
[----:B------:R-:W3:Y:S04]  /*42700*/  LDL.LU R245, [R1+0x5f0] ;  /* 0x0005f00001f57983 */ /* 0x000ee80000300800 */
[----:B------:R-:W3:Y:S01]  /*42710*/  LDL.LU R244, [R1+0x360] ;  /* 0x0003600001f47983 */ /* 0x000ee20000300800 */
[----:B-1----:R-:W-:-:S03]  /*42720*/  IMAD.WIDE R164, R3, 0x4, R6 ;  /* 0x0000000403a47825 */ /* 0x002fc600078e0206 */
[----:B------:R-:W3:Y:S04]  /*42730*/  LDL.LU R250, [R1+0x6f4] ;  /* 0x0006f40001fa7983 */ /* 0x000ee80000300800 */
[----:B--2---:R1:W-:Y:S01]  /*42740*/  @P4 STG.E [R166.64], R170 ;  /* 0x000000aaa6004986 */ /* 0x0043e2000c101904 */
[----:B------:R-:W-:-:S03]  /*42750*/  ISETP.LT.AND P4, PT, R207, c[0x0][0x178], !P0 ;  /* 0x00005e00cf007a0c */ /* 0x000fc60004781270 */
[----:B------:R2:W-:Y:S01]  /*42760*/  @P3 STG.E [R168.64], R0 ;  /* 0x00000000a8003986 */ /* 0x0005e2000c101904 */
[----:B------:R-:W-:-:S03]  /*42770*/  ISETP.LT.AND P3, PT, R138, c[0x0][0x178], !P0 ;  /* 0x00005e008a007a0c */ /* 0x000fc60004761270 */
[----:B----4-:R4:W-:Y:S01]  /*42780*/  @P6 STG.E [R164.64], R171 ;  /* 0x000000aba4006986 */ /* 0x0109e2000c101904 */
[----:B-1----:R-:W-:Y:S02]  /*42790*/  IADD3 R166, R252, 0xb, RZ ;  /* 0x0000000bfca67810 */ /* 0x002fe40007ffe0ff */
[C---:B--2---:R-:W-:Y:S02]  /*427a0*/  IADD3 R0, R3.reuse, c[0x0][0x198], RZ ;  /* 0x0000660003007a10 */ /* 0x044fe40007ffe0ff */
[----:B------:R-:W-:Y:S01]  /*427b0*/  ISETP.GE.AND P6, PT, R166, c[0x0][0x17c], PT ;  /* 0x00005f00a6007a0c */ /* 0x000fe20003fc6270 */
[----:B----4-:R-:W-:-:S04]  /*427c0*/  IMAD.WIDE R170, R3, 0x4, R4 ;  /* 0x0000000403aa7825 */ /* 0x010fc800078e0204 */
[C---:B------:R-:W-:Y:S01]  /*427d0*/  IMAD.WIDE R164, R0.reuse, 0x4, R162 ;  /* 0x0000000400a47825 */ /* 0x040fe200078e02a2 */
[----:B------:R-:W-:Y:S03]  /*427e0*/  @P2 STG.E [R170.64], R174 ;  /* 0x000000aeaa002986 */ /* 0x000fe6000c101904 */
[C---:B------:R-:W-:Y:S01]  /*427f0*/  IMAD.WIDE R166, R0.reuse, 0x4, R160 ;  /* 0x0000000400a67825 */ /* 0x040fe200078e02a0 */
[----:B------:R-:W-:Y:S03]  /*42800*/  @P4 STG.E [R164.64], R175 ;  /* 0x000000afa4004986 */ /* 0x000fe6000c101904 */
[C---:B------:R-:W-:Y:S01]  /*42810*/  IMAD.WIDE R168, R0.reuse, 0x4, R6 ;  /* 0x0000000400a87825 */ /* 0x040fe200078e0206 */
[----:B------:R1:W-:Y:S04]  /*42820*/  @P3 STG.E [R166.64], R251 ;  /* 0x000000fba6003986 */ /* 0x0003e8000c101904 */
[----:B---3--:R2:W-:Y:S04]  /*42830*/  @P1 STG.E [R168.64], R249 ;  /* 0x000000f9a8001986 */ /* 0x0085e8000c101904 */
[----:B-1----:R-:W3:Y:S04]  /*42840*/  LDL.LU R251, [R1+0x684] ;  /* 0x0006840001fb7983 */ /* 0x002ee80000300800 */
[----:B--2---:R-:W2:Y:S01]  /*42850*/  LDL.LU R249, [R1+0x5f4] ;  /* 0x0005f40001f97983 */ /* 0x004ea20000300800 */
[----:B------:R-:W-:Y:S01]  /*42860*/  ISETP.LT.AND P0, PT, R99, c[0x0][0x178], !P0 ;  /* 0x00005e0063007a0c */ /* 0x000fe20004701270 */
[----:B------:R-:W-:-:S12]  /*42870*/  IMAD.WIDE R170, R0, 0x4, R4 ;  /* 0x0000000400aa7825 */ /* 0x000fd800078e0204 */
[----:B------:R1:W-:Y:S04]  /*42880*/  @P0 STG.E [R170.64], R248 ;  /* 0x000000f8aa000986 */ /* 0x0003e8000c101904 */
[----:B-1----:R-:W4:Y:S01]  /*42890*/  LDL.LU R248, [R1+0x364] ;  /* 0x0003640001f87983 */ /* 0x002f220000300800 */
[----:B------:R-:W-:Y:S02]  /*428a0*/  ISETP.LT.AND P1, PT, R207, c[0x0][0x178], !P5 ;  /* 0x00005e00cf007a0c */ /* 0x000fe40006f21270 */
[----:B------:R-:W-:Y:S01]  /*428b0*/  ISETP.LT.AND P3, PT, R138, c[0x0][0x178], !P5 ;  /* 0x00005e008a007a0c */ /* 0x000fe20006f61270 */
[----:B------:R-:W4:Y:S01]  /*428c0*/  LDL.LU R174, [R1+0x730] ;  /* 0x0007300001ae7983 */ /* 0x000f220000300800 */
[----:B------:R-:W-:Y:S02]  /*428d0*/  IADD3 R3, R0, c[0x0][0x198], RZ ;  /* 0x0000660000037a10 */ /* 0x000fe40007ffe0ff */
[----:B------:R-:W-:Y:S01]  /*428e0*/  ISETP.LT.AND P2, PT, R139, c[0x0][0x178], !P5 ;  /* 0x00005e008b007a0c */ /* 0x000fe20006f41270 */
[----:B------:R-:W4:Y:S01]  /*428f0*/  LDL.LU R175, [R1+0x6e0] ;  /* 0x0006e00001af7983 */ /* 0x000f220000300800 */
[----:B------:R-:W-:Y:S01]  /*42900*/  IADD3 R0, R252, 0xc, RZ ;  /* 0x0000000cfc007810 */ /* 0x000fe20007ffe0ff */
[----:B------:R-:W-:Y:S01]  /*42910*/  IMAD.WIDE R168, R3, 0x4, R162 ;  /* 0x0000000403a87825 */ /* 0x000fe200078e02a2 */
[----:B------:R-:W-:-:S02]  /*42920*/  ISETP.LT.AND P5, PT, R99, c[0x0][0x178], !P5 ;  /* 0x00005e0063007a0c */ /* 0x000fc40006fa1270 */
[----:B------:R-:W-:Y:S01]  /*42930*/  ISETP.LT.AND P4, PT, R207, c[0x0][0x178], !P6 ;  /* 0x00005e00cf007a0c */ /* 0x000fe20007781270 */
[C---:B------:R-:W-:Y:S01]  /*42940*/  IMAD.WIDE R164, R3.reuse, 0x4, R160 ;  /* 0x0000000403a47825 */ /* 0x040fe200078e02a0 */
[----:B------:R-:W-:Y:S01]  /*42950*/  ISETP.GE.AND P0, PT, R0, c[0x0][0x17c], PT ;  /* 0x00005f0000007a0c */ /* 0x000fe20003f06270 */
[----:B------:R1:W-:Y:S01]  /*42960*/  @P1 STG.E [R168.64], R172 ;  /* 0x000000aca8001986 */ /* 0x0003e2000c101904 */
[C---:B------:R-:W-:Y:S01]  /*42970*/  IADD3 R0, R3.reuse, c[0x0][0x198], RZ ;  /* 0x0000660003007a10 */ /* 0x040fe20007ffe0ff */
[----:B------:R-:W-:Y:S01]  /*42980*/  IMAD.WIDE R166, R3, 0x4, R6 ;  /* 0x0000000403a67825 */ /* 0x000fe200078e0206 */
[----:B------:R-:W-:Y:S01]  /*42990*/  ISETP.LT.AND P1, PT, R138, c[0x0][0x178], !P6 ;  /* 0x00005e008a007a0c */ /* 0x000fe20007721270 */
[----:B------:R1:W-:Y:S01]  /*429a0*/  @P3 STG.E [R164.64], R173 ;  /* 0x000000ada4003986 */ /* 0x0003e2000c101904 */
[----:B------:R-:W-:-:S03]  /*429b0*/  ISETP.LT.AND P3, PT, R139, c[0x0][0x178], !P6 ;  /* 0x00005e008b007a0c */ /* 0x000fc60007761270 */
[----:B------:R1:W-:Y:S02]  /*429c0*/  @P2 STG.E [R166.64], R245 ;  /* 0x000000f5a6002986 */ /* 0x0003e4000c101904 */
[----:B-1----:R-:W-:-:S04]  /*429d0*/  IMAD.WIDE R168, R3, 0x4, R4 ;  /* 0x0000000403a87825 */ /* 0x002fc800078e0204 */
[C---:B------:R-:W-:Y:S01]  /*429e0*/  IMAD.WIDE R164, R0.reuse, 0x4, R162 ;  /* 0x0000000400a47825 */ /* 0x040fe200078e02a2 */
[----:B------:R1:W-:Y:S03]  /*429f0*/  @P5 STG.E [R168.64], R244 ;  /* 0x000000f4a8005986 */ /* 0x0003e6000c101904 */
[C---:B------:R-:W-:Y:S01]  /*42a00*/  IMAD.WIDE R166, R0.reuse, 0x4, R160 ;  /* 0x0000000400a67825 */ /* 0x040fe200078e02a0 */
[----:B------:R-:W4:Y:S04]  /*42a10*/  LDL.LU R245, [R1+0x670] ;  /* 0x0006700001f57983 */ /* 0x000f280000300800 */
[----:B------:R1:W-:Y:S04]  /*42a20*/  @P4 STG.E [R164.64], R250 ;  /* 0x000000faa4004986 */ /* 0x0003e8000c101904 */
[----:B-1----:R-:W4:Y:S01]  /*42a30*/  LDL.LU R244, [R1+0x4f0] ;  /* 0x0004f00001f47983 */ /* 0x002f220000300800 */
[----:B------:R-:W-:-:S03]  /*42a40*/  IMAD.WIDE R164, R0, 0x4, R6 ;  /* 0x0000000400a47825 */ /* 0x000fc600078e0206 */
[----:B------:R-:W4:Y:S01]  /*42a50*/  LDL.LU R250, [R1+0x734] ;  /* 0x0007340001fa7983 */ /* 0x000f220000300800 */
[----:B------:R-:W-:Y:S02]  /*42a60*/  ISETP.LT.AND P5, PT, R99, c[0x0][0x178], !P6 ;  /* 0x00005e0063007a0c */ /* 0x000fe400077a1270 */
[----:B------:R-:W-:-:S04]  /*42a70*/  IADD3 R168, R252, 0xd, RZ ;  /* 0x0000000dfca87810 */ /* 0x000fc80007ffe0ff */
[----:B------:R-:W-:Y:S01]  /*42a80*/  ISETP.GE.AND P2, PT, R168, c[0x0][0x17c], PT ;  /* 0x00005f00a8007a0c */ /* 0x000fe20003f46270 */
[----:B------:R-:W-:Y:S01]  /*42a90*/  IMAD.WIDE R168, R0, 0x4, R4 ;  /* 0x0000000400a87825 */ /* 0x000fe200078e0204 */
[----:B---3--:R1:W-:Y:S04]  /*42aa0*/  @P1 STG.E [R166.64], R251 ;  /* 0x000000fba6001986 */ /* 0x0083e8000c101904 */
[----:B--2---:R2:W-:Y:S04]  /*42ab0*/  @P3 STG.E [R164.64], R249 ;  /* 0x000000f9a4003986 */ /* 0x0045e8000c101904 */
[----:B-1----:R-:W3:Y:S04]  /*42ac0*/  LDL.LU R251, [R1+0x6e4] ;  /* 0x0006e40001fb7983 */ /* 0x002ee80000300800 */
[----:B--2---:R-:W2:Y:S04]  /*42ad0*/  LDL.LU R249, [R1+0x674] ;  /* 0x0006740001f97983 */ /* 0x004ea80000300800 */
[----:B----4-:R1:W-:Y:S04]  /*42ae0*/  @P5 STG.E [R168.64], R248 ;  /* 0x000000f8a8005986 */ /* 0x0103e8000c101904 */
[----:B-1----:R-:W4:Y:S01]  /*42af0*/  LDL.LU R248, [R1+0x4f4] ;  /* 0x0004f40001f87983 */ /* 0x002f220000300800 */
[----:B------:R-:W-:-:S02]  /*42b00*/  ISETP.LT.AND P6, PT, R207, c[0x0][0x178], !P0 ;  /* 0x00005e00cf007a0c */ /* 0x000fc400047c1270 */
[----:B------:R-:W-:Y:S01]  /*42b10*/  ISETP.LT.AND P4, PT, R138, c[0x0][0x178], !P0 ;  /* 0x00005e008a007a0c */ /* 0x000fe20004781270 */
[----:B------:R-:W4:Y:S01]  /*42b20*/  LDL.LU R170, [R1+0x770] ;  /* 0x0007700001aa7983 */ /* 0x000f220000300800 */
[----:B------:R-:W-:Y:S02]  /*42b30*/  IADD3 R3, R0, c[0x0][0x198], RZ ;  /* 0x0000660000037a10 */ /* 0x000fe40007ffe0ff */
[----:B------:R-:W-:Y:S01]  /*42b40*/  ISETP.LT.AND P5, PT, R139, c[0x0][0x178], !P0 ;  /* 0x00005e008b007a0c */ /* 0x000fe200047a1270 */
[----:B------:R-:W4:Y:S01]  /*42b50*/  LDL.LU R171, [R1+0x700] ;  /* 0x0007000001ab7983 */ /* 0x000f220000300800 */
[----:B------:R-:W-:Y:S01]  /*42b60*/  ISETP.LT.AND P0, PT, R99, c[0x0][0x178], !P0 ;  /* 0x00005e0063007a0c */ /* 0x000fe20004701270 */
[----:B------:R-:W-:Y:S01]  /*42b70*/  IMAD.WIDE R166, R3, 0x4, R162 ;  /* 0x0000000403a67825 */ /* 0x000fe200078e02a2 */
[----:B------:R-:W-:Y:S01]  /*42b80*/  ISETP.LT.AND P3, PT, R207, c[0x0][0x178], !P2 ;  /* 0x00005e00cf007a0c */ /* 0x000fe20005761270 */
[----:B------:R-:W4:Y:S02]  /*42b90*/  LDL.LU R172, [R1+0x6b0] ;  /* 0x0006b00001ac7983 */ /* 0x000f240000300800 */
[----:B------:R-:W-:-:S02]  /*42ba0*/  IMAD.WIDE R164, R3, 0x4, R160 ;  /* 0x0000000403a47825 */ /* 0x000fc400078e02a0 */
[----:B------:R1:W-:Y:S01]  /*42bb0*/  @P6 STG.E [R166.64], R174 ;  /* 0x000000aea6006986 */ /* 0x0003e2000c101904 */
[----:B------:R-:W-:Y:S02]  /*42bc0*/  ISETP.LT.AND P6, PT, R138, c[0x0][0x178], !P2 ;  /* 0x00005e008a007a0c */ /* 0x000fe400057c1270 */
[----:B------:R-:W-:Y:S01]  /*42bd0*/  ISETP.LT.AND P1, PT, R139, c[0x0][0x178], !P2 ;  /* 0x00005e008b007a0c */ /* 0x000fe20005721270 */
[----:B------:R1:W-:Y:S01]  /*42be0*/  @P4 STG.E [R164.64], R175 ;  /* 0x000000afa4004986 */ /* 0x0003e2000c101904 */
[C---:B------:R-:W-:Y:S02]  /*42bf0*/  IADD3 R0, R3.reuse, c[0x0][0x198], RZ ;  /* 0x0000660003007a10 */ /* 0x040fe40007ffe0ff */
[C---:B------:R-:W-:Y:S02]  /*42c00*/  IADD3 R168, R252.reuse, 0xe, RZ ;  /* 0x0000000efca87810 */ /* 0x040fe40007ffe0ff */
[----:B------:R-:W-:Y:S01]  /*42c10*/  IADD3 R169, R252, 0xf, RZ ;  /* 0x0000000ffca97810 */ /* 0x000fe20007ffe0ff */
[----:B-1----:R-:W-:-:S04]  /*42c20*/  IMAD.WIDE R166, R3, 0x4, R4 ;  /* 0x0000000403a67825 */ /* 0x002fc800078e0204 */
[----:B------:R-:W-:Y:S01]  /*42c30*/  IMAD.WIDE R164, R3, 0x4, R6 ;  /* 0x0000000403a47825 */ /* 0x000fe200078e0206 */
[----:B------:R-:W-:-:S04]  /*42c40*/  ISETP.GE.AND P4, PT, R168, c[0x0][0x17c], PT ;  /* 0x00005f00a8007a0c */ /* 0x000fc80003f86270 */
[----:B------:R1:W-:Y:S01]  /*42c50*/  @P5 STG.E [R164.64], R245 ;  /* 0x000000f5a4005986 */ /* 0x0003e2000c101904 */
[----:B------:R-:W-:Y:S01]  /*42c60*/  ISETP.GE.AND P5, PT, R169, c[0x0][0x17c], PT ;  /* 0x00005f00a9007a0c */ /* 0x000fe20003fa6270 */
[C---:B------:R-:W-:Y:S02]  /*42c70*/  IMAD.WIDE R168, R0.reuse, 0x4, R6 ;  /* 0x0000000400a87825 */ /* 0x040fe400078e0206 */
[----:B------:R1:W-:Y:S02]  /*42c80*/  @P0 STG.E [R166.64], R244 ;  /* 0x000000f4a6000986 */ /* 0x0003e4000c101904 */
[----:B-1----:R-:W-:-:S04]  /*42c90*/  IMAD.WIDE R164, R0, 0x4, R162 ;  /* 0x0000000400a47825 */ /* 0x002fc800078e02a2 */
[C---:B------:R-:W-:Y:S01]  /*42ca0*/  IMAD.WIDE R166, R0.reuse, 0x4, R160 ;  /* 0x0000000400a67825 */ /* 0x040fe200078e02a0 */
[----:B------:R1:W-:Y:S01]  /*42cb0*/  @P3 STG.E [R164.64], R250 ;  /* 0x000000faa4003986 */ /* 0x0003e2000c101904 */
[----:B------:R-:W-:Y:S02]  /*42cc0*/  ISETP.LT.AND P2, PT, R99, c[0x0][0x178], !P2 ;  /* 0x00005e0063007a0c */ /* 0x000fe40005741270 */
[----:B-1----:R-:W-:Y:S01]  /*42cd0*/  IMAD.WIDE R164, R0, 0x4, R4 ;  /* 0x0000000400a47825 */ /* 0x002fe200078e0204 */
[----:B---3--:R1:W-:Y:S04]  /*42ce0*/  @P6 STG.E [R166.64], R251 ;  /* 0x000000fba6006986 */ /* 0x0083e8000c101904 */
[----:B--2---:R2:W-:Y:S04]  /*42cf0*/  @P1 STG.E [R168.64], R249 ;  /* 0x000000f9a8001986 */ /* 0x0045e8000c101904 */
[----:B-1----:R-:W3:Y:S04]  /*42d00*/  LDL.LU R251, [R1+0x600] ;  /* 0x0006000001fb7983 */ /* 0x002ee80000300800 */
[----:B--2---:R-:W2:Y:S04]  /*42d10*/  LDL.LU R249, [R1+0x774] ;  /* 0x0007740001f97983 */ /* 0x004ea80000300800 */
[----:B------:R-:W2:Y:S04]  /*42d20*/  LDL.LU R173, [R1+0x704] ;  /* 0x0007040001ad7983 */ /* 0x000ea80000300800 */
[----:B------:R-:W2:Y:S04]  /*42d30*/  LDL.LU R250, [R1+0x6b4] ;  /* 0x0006b40001fa7983 */ /* 0x000ea80000300800 */
[----:B----4-:R1:W-:Y:S04]  /*42d40*/  @P2 STG.E [R164.64], R248 ;  /* 0x000000f8a4002986 */ /* 0x0103e8000c101904 */
[----:B-1----:R-:W4:Y:S01]  /*42d50*/  LDL.LU R248, [R1+0x604] ;  /* 0x0006040001f87983 */ /* 0x002f220000300800 */
[----:B------:R-:W-:-:S02]  /*42d60*/  ISETP.LT.AND P0, PT, R207, c[0x0][0x178], !P4 ;  /* 0x00005e00cf007a0c */ /* 0x000fc40006701270 */
[----:B------:R-:W-:Y:S01]  /*42d70*/  IADD3 R3, R0, c[0x0][0x198], RZ ;  /* 0x0000660000037a10 */ /* 0x000fe20007ffe0ff */
[----:B------:R-:W4:Y:S01]  /*42d80*/  LDL.LU R174, [R1+0x3f8] ;  /* 0x0003f80001ae7983 */ /* 0x000f220000300800 */
[----:B------:R-:W-:Y:S02]  /*42d90*/  ISETP.LT.AND P1, PT, R138, c[0x0][0x178], !P4 ;  /* 0x00005e008a007a0c */ /* 0x000fe40006721270 */
[----:B------:R-:W-:Y:S01]  /*42da0*/  ISETP.LT.AND P6, PT, R139, c[0x0][0x178], !P4 ;  /* 0x00005e008b007a0c */ /* 0x000fe200067c1270 */
[----:B------:R-:W-:Y:S01]  /*42db0*/  IMAD.WIDE R166, R3, 0x4, R162 ;  /* 0x0000000403a67825 */ /* 0x000fe200078e02a2 */
[----:B------:R-:W-:Y:S01]  /*42dc0*/  IADD3 R0, R252, 0x11, RZ ;  /* 0x00000011fc007810 */ /* 0x000fe20007ffe0ff */
[----:B------:R-:W4:Y:S01]  /*42dd0*/  LDL.LU R175, [R1+0x298] ;  /* 0x0002980001af7983 */ /* 0x000f220000300800 */
[----:B------:R-:W-:Y:S01]  /*42de0*/  ISETP.LT.AND P4, PT, R99, c[0x0][0x178], !P4 ;  /* 0x00005e0063007a0c */ /* 0x000fe20006781270 */
[----:B------:R-:W-:Y:S02]  /*42df0*/  IMAD.WIDE R164, R3, 0x4, R160 ;  /* 0x0000000403a47825 */ /* 0x000fe400078e02a0 */
[----:B------:R1:W-:Y:S01]  /*42e00*/  @P0 STG.E [R166.64], R170 ;  /* 0x000000aaa6000986 */ /* 0x0003e2000c101904 */
[----:B------:R-:W-:-:S02]  /*42e10*/  ISETP.LT.AND P0, PT, R207, c[0x0][0x178], !P5 ;  /* 0x00005e00cf007a0c */ /* 0x000fc40006f01270 */
[----:B------:R-:W-:Y:S02]  /*42e20*/  IADD3 R168, R252, 0x10, RZ ;  /* 0x00000010fca87810 */ /* 0x000fe40007ffe0ff */
[----:B------:R-:W-:Y:S01]  /*42e30*/  ISETP.GE.AND P2, PT, R0, c[0x0][0x17c], PT ;  /* 0x00005f0000007a0c */ /* 0x000fe20003f46270 */
[----:B------:R1:W-:Y:S01]  /*42e40*/  @P1 STG.E [R164.64], R171 ;  /* 0x000000aba4001986 */ /* 0x0003e2000c101904 */
[----:B------:R-:W-:-:S03]  /*42e50*/  IADD3 R0, R3, c[0x0][0x198], RZ ;  /* 0x0000660003007a10 */ /* 0x000fc60007ffe0ff */
[----:B------:R-:W4:Y:S01]  /*42e60*/  LDL.LU R245, [R1+0x1a8] ;  /* 0x0001a80001f57983 */ /* 0x000f220000300800 */
[C---:B-1----:R-:W-:Y:S01]  /*42e70*/  IMAD.WIDE R166, R3.reuse, 0x4, R6 ;  /* 0x0000000403a67825 */ /* 0x042fe200078e0206 */
[----:B------:R-:W-:Y:S02]  /*42e80*/  ISETP.LT.AND P1, PT, R138, c[0x0][0x178], !P5 ;  /* 0x00005e008a007a0c */ /* 0x000fe40006f21270 */
[----:B------:R-:W4:Y:S01]  /*42e90*/  LDL.LU R244, [R1+0xa8] ;  /* 0x0000a80001f47983 */ /* 0x000f220000300800 */
[----:B------:R-:W-:Y:S01]  /*42ea0*/  ISETP.GE.AND P3, PT, R168, c[0x0][0x17c], PT ;  /* 0x00005f00a8007a0c */ /* 0x000fe20003f66270 */
[----:B------:R-:W-:Y:S02]  /*42eb0*/  IMAD.WIDE R168, R3, 0x4, R4 ;  /* 0x0000000403a87825 */ /* 0x000fe400078e0204 */
[----:B------:R1:W-:Y:S01]  /*42ec0*/  @P6 STG.E [R166.64], R172 ;  /* 0x000000aca6006986 */ /* 0x0003e2000c101904 */
[----:B------:R-:W-:Y:S01]  /*42ed0*/  ISETP.LT.AND P6, PT, R139, c[0x0][0x178], !P5 ;  /* 0x00005e008b007a0c */ /* 0x000fe20006fc1270 */
[----:B------:R-:W-:-:S04]  /*42ee0*/  IMAD.WIDE R164, R0, 0x4, R162 ;  /* 0x0000000400a47825 */ /* 0x000fc800078e02a2 */
[C---:B-1----:R-:W-:Y:S01]  /*42ef0*/  IMAD.WIDE R166, R0.reuse, 0x4, R160 ;  /* 0x0000000400a67825 */ /* 0x042fe200078e02a0 */
[----:B------:R-:W-:Y:S01]  /*42f00*/  ISETP.LT.AND P5, PT, R99, c[0x0][0x178], !P5 ;  /* 0x00005e0063007a0c */ /* 0x000fe20006fa1270 */
[----:B---3--:R1:W-:Y:S04]  /*42f10*/  @P4 STG.E [R168.64], R251 ;  /* 0x000000fba8004986 */ /* 0x0083e8000c101904 */
[----:B--2---:R2:W-:Y:S04]  /*42f20*/  @P0 STG.E [R164.64], R249 ;  /* 0x000000f9a4000986 */ /* 0x0045e8000c101904 */
[----:B-1----:R-:W3:Y:S04]  /*42f30*/  LDL.LU R251, [R1+0x3fc] ;  /* 0x0003fc0001fb7983 */ /* 0x002ee80000300800 */
[----:B--2---:R-:W2:Y:S01]  /*42f40*/  LDL.LU R249, [R1+0x29c] ;  /* 0x00029c0001f97983 */ /* 0x004ea20000300800 */
[----:B------:R-:W-:-:S03]  /*42f50*/  IMAD.WIDE R164, R0, 0x4, R6 ;  /* 0x0000000400a47825 */ /* 0x000fc600078e0206 */
[----:B------:R-:W-:Y:S04]  /*42f60*/  @P1 STG.E [R166.64], R173 ;  /* 0x000000ada6001986 */ /* 0x000fe8000c101904 */
[----:B------:R1:W-:Y:S04]  /*42f70*/  @P6 STG.E [R164.64], R250 ;  /* 0x000000faa4006986 */ /* 0x0003e8000c101904 */
[----:B-1----:R-:W2:Y:S01]  /*42f80*/  LDL.LU R250, [R1+0x1ac] ;  /* 0x0001ac0001fa7983 */ /* 0x002ea20000300800 */
[----:B------:R-:W-:-:S05]  /*42f90*/  IMAD.WIDE R168, R0, 0x4, R4 ;  /* 0x0000000400a87825 */ /* 0x000fca00078e0204 */
[----:B----4-:R1:W-:Y:S04]  /*42fa0*/  @P5 STG.E [R168.64], R248 ;  /* 0x000000f8a8005986 */ /* 0x0103e8000c101904 */
[----:B-1----:R-:W4:Y:S01]  /*42fb0*/  LDL.LU R248, [R1+0xac] ;  /* 0x0000ac0001f87983 */ /* 0x002f220000300800 */
[----:B------:R-:W-:Y:S02]  /*42fc0*/  IADD3 R3, R252, 0x12, RZ ;  /* 0x00000012fc037810 */ /* 0x000fe40007ffe0ff */
[----:B------:R-:W-:Y:S02]  /*42fd0*/  ISETP.LT.AND P4, PT, R207, c[0x0][0x178], !P3 ;  /* 0x00005e00cf007a0c */ /* 0x000fe40005f81270 */
[----:B------:R-:W-:Y:S02]  /*42fe0*/  ISETP.GE.AND P0, PT, R3, c[0x0][0x17c], PT ;  /* 0x00005f0003007a0c */ /* 0x000fe40003f06270 */
[----:B------:R-:W-:-:S02]  /*42ff0*/  IADD3 R3, R0, c[0x0][0x198], RZ ;  /* 0x0000660000037a10 */ /* 0x000fc40007ffe0ff */
[C---:B------:R-:W-:Y:S02]  /*43000*/  ISETP.LT.AND P1, PT, R138.reuse, c[0x0][0x178], !P3 ;  /* 0x00005e008a007a0c */ /* 0x040fe40005f21270 */
[----:B------:R-:W-:Y:S01]  /*43010*/  ISETP.LT.AND P5, PT, R139, c[0x0][0x178], !P3 ;  /* 0x00005e008b007a0c */ /* 0x000fe20005fa1270 */
[----:B------:R-:W-:Y:S01]  /*43020*/  IMAD.WIDE R166, R3, 0x4, R162 ;  /* 0x0000000403a67825 */ /* 0x000fe200078e02a2 */
[----:B------:R-:W-:Y:S02]  /*43030*/  ISETP.LT.AND P3, PT, R99, c[0x0][0x178], !P3 ;  /* 0x00005e0063007a0c */ /* 0x000fe40005f61270 */
[----:B------:R-:W-:Y:S02]  /*43040*/  ISETP.LT.AND P6, PT, R207, c[0x0][0x178], !P2 ;  /* 0x00005e00cf007a0c */ /* 0x000fe400057c1270 */
[----:B------:R1:W-:Y:S01]  /*43050*/  @P4 STG.E [R166.64], R174 ;  /* 0x000000aea6004986 */ /* 0x0003e2000c101904 */
[----:B------:R-:W-:Y:S01]  /*43060*/  IMAD.WIDE R164, R3, 0x4, R6 ;  /* 0x0000000403a47825 */ /* 0x000fe200078e0206 */
[----:B------:R-:W-:-:S03]  /*43070*/  ISETP.LT.AND P4, PT, R138, c[0x0][0x178], !P2 ;  /* 0x00005e008a007a0c */ /* 0x000fc60005781270 */
[C---:B------:R-:W-:Y:S01]  /*43080*/  IMAD.WIDE R168, R3.reuse, 0x4, R4 ;  /* 0x0000000403a87825 */ /* 0x040fe200078e0204 */
[----:B------:R-:W-:-:S03]  /*43090*/  IADD3 R0, R3, c[0x0][0x198], RZ ;  /* 0x0000660003007a10 */ /* 0x000fc60007ffe0ff */
[----:B-1----:R-:W-:Y:S01]  /*430a0*/  IMAD.WIDE R166, R3, 0x4, R160 ;  /* 0x0000000403a67825 */ /* 0x002fe200078e02a0 */
[----:B------:R-:W4:Y:S04]  /*430b0*/  LDL.LU R174, [R1+0x178] ;  /* 0x0001780001ae7983 */ /* 0x000f280000300800 */
[----:B------:R1:W-:Y:S04]  /*430c0*/  @P1 STG.E [R166.64], R175 ;  /* 0x000000afa6001986 */ /* 0x0003e8000c101904 */
[----:B------:R1:W-:Y:S04]  /*430d0*/  @P5 STG.E [R164.64], R245 ;  /* 0x000000f5a4005986 */ /* 0x0003e8000c101904 */
[----:B------:R-:W-:Y:S01]  /*430e0*/  @P3 STG.E [R168.64], R244 ;  /* 0x000000f4a8003986 */ /* 0x000fe2000c101904 */
[----:B------:R-:W-:Y:S01]  /*430f0*/  ISETP.LT.AND P3, PT, R139, c[0x0][0x178], !P2 ;  /* 0x00005e008b007a0c */ /* 0x000fe20005761270 */
[----:B-1----:R-:W-:-:S02]  /*43100*/  IMAD.WIDE R166, R0, 0x4, R162 ;  /* 0x0000000400a67825 */ /* 0x002fc400078e02a2 */
[----:B------:R-:W4:Y:S02]  /*43110*/  LDL.LU R175, [R1+0x47c] ;  /* 0x00047c0001af7983 */ /* 0x000f240000300800 */
[C---:B------:R-:W-:Y:S01]  /*43120*/  IMAD.WIDE R164, R0.reuse, 0x4, R160 ;  /* 0x0000000400a47825 */ /* 0x040fe200078e02a0 */
[----:B------:R-:W-:Y:S02]  /*43130*/  IADD3 R3, R0, c[0x0][0x198], RZ ;  /* 0x0000660000037a10 */ /* 0x000fe40007ffe0ff */
[----:B------:R-:W-:Y:S02]  /*43140*/  IADD3 R172, R252, 0x14, RZ ;  /* 0x00000014fcac7810 */ /* 0x000fe40007ffe0ff */
[----:B------:R-:W-:Y:S01]  /*43150*/  ISETP.LT.AND P2, PT, R99, c[0x0][0x178], !P2 ;  /* 0x00005e0063007a0c */ /* 0x000fe20005741270 */
[----:B---3--:R1:W-:Y:S04]  /*43160*/  @P6 STG.E [R166.64], R251 ;  /* 0x000000fba6006986 */ /* 0x0083e8000c101904 */
[----:B--2---:R2:W-:Y:S04]  /*43170*/  @P4 STG.E [R164.64], R249 ;  /* 0x000000f9a4004986 */ /* 0x0045e8000c101904 */
[----:B-1----:R-:W3:Y:S01]  /*43180*/  LDL.LU R251, [R1+0x34c] ;  /* 0x00034c0001fb7983 */ /* 0x002ee20000300800 */
[----:B--2---:R-:W-:-:S03]  /*43190*/  IMAD.WIDE R164, R0, 0x4, R6 ;  /* 0x0000000400a47825 */ /* 0x004fc600078e0206 */
[----:B------:R-:W2:Y:S01]  /*431a0*/  LDL.LU R249, [R1+0x25c] ;  /* 0x00025c0001f97983 */ /* 0x000ea20000300800 */
[----:B------:R-:W-:-:S03]  /*431b0*/  IMAD.WIDE R166, R0, 0x4, R4 ;  /* 0x0000000400a67825 */ /* 0x000fc600078e0204 */
[----:B------:R-:W2:Y:S04]  /*431c0*/  LDL.LU R0, [R1+0x348] ;  /* 0x0003480001007983 */ /* 0x000ea80000300800 */
[----:B------:R1:W-:Y:S01]  /*431d0*/  @P3 STG.E [R164.64], R250 ;  /* 0x000000faa4003986 */ /* 0x0003e2000c101904 */
[----:B------:R-:W-:-:S03]  /*431e0*/  ISETP.GE.AND P3, PT, R172, c[0x0][0x17c], PT ;  /* 0x00005f00ac007a0c */ /* 0x000fc60003f66270 */
[----:B-1----:R-:W2:Y:S04]  /*431f0*/  LDL.LU R165, [R1+0x478] ;  /* 0x0004780001a57983 */ /* 0x002ea80000300800 */
[----:B------:R-:W3:Y:S04]  /*43200*/  LDL.LU R172, [R1+0x258] ;  /* 0x0002580001ac7983 */ /* 0x000ee80000300800 */
[----:B----4-:R1:W-:Y:S04]  /*43210*/  @P2 STG.E [R166.64], R248 ;  /* 0x000000f8a6002986 */ /* 0x0103e8000c101904 */
[----:B-1----:R-:W4:Y:S01]  /*43220*/  LDL.LU R248, [R1+0x17c] ;  /* 0x00017c0001f87983 */ /* 0x002f220000300800 */
[----:B------:R-:W-:-:S02]  /*43230*/  ISETP.LT.AND P6, PT, R207, c[0x0][0x178], !P0 ;  /* 0x00005e00cf007a0c */ /* 0x000fc400047c1270 */
[----:B------:R-:W-:Y:S01]  /*43240*/  ISETP.LT.AND P5, PT, R138, c[0x0][0x178], !P0 ;  /* 0x00005e008a007a0c */ /* 0x000fe200047a1270 */
[----:B------:R-:W-:Y:S01]  /*43250*/  IMAD.WIDE R168, R3, 0x4, R162 ;  /* 0x0000000403a87825 */ /* 0x000fe200078e02a2 */
[----:B------:R-:W-:Y:S01]  /*43260*/  ISETP.LT.AND P4, PT, R139, c[0x0][0x178], !P0 ;  /* 0x00005e008b007a0c */ /* 0x000fe20004781270 */
[----:B------:R-:W4:Y:S01]  /*43270*/  LDL.LU R173, [R1+0x408] ;  /* 0x0004080001ad7983 */ /* 0x000f220000300800 */
[----:B------:R-:W-:-:S03]  /*43280*/  IADD3 R170, R252, 0x13, RZ ;  /* 0x00000013fcaa7810 */ /* 0x000fc60007ffe0ff */
[----:B------:R-:W4:Y:S01]  /*43290*/  LDL.LU R245, [R1+0x2a8] ;  /* 0x0002a80001f57983 */ /* 0x000f220000300800 */
[----:B------:R-:W-:Y:S01]  /*432a0*/  ISETP.GE.AND P1, PT, R170, c[0x0][0x17c], PT ;  /* 0x00005f00aa007a0c */ /* 0x000fe20003f26270 */
[----:B------:R-:W-:Y:S02]  /*432b0*/  IMAD.WIDE R170, R3, 0x4, R160 ;  /* 0x0000000403aa7825 */ /* 0x000fe400078e02a0 */
[----:B------:R-:W4:Y:S01]  /*432c0*/  LDL.LU R244, [R1+0x248] ;  /* 0x0002480001f47983 */ /* 0x000f220000300800 */
[----:B------:R-:W-:Y:S02]  /*432d0*/  ISETP.LT.AND P2, PT, R139, c[0x0][0x178], !P1 ;  /* 0x00005e008b007a0c */ /* 0x000fe40004f41270 */
[----:B------:R-:W-:Y:S01]  /*432e0*/  ISETP.LT.AND P0, PT, R99, c[0x0][0x178], !P0 ;  /* 0x00005e0063007a0c */ /* 0x000fe20004701270 */
[----:B------:R-:W4:Y:S04]  /*432f0*/  LDL.LU R250, [R1+0x58c] ;  /* 0x00058c0001fa7983 */ /* 0x000f280000300800 */
[----:B--2---:R1:W-:Y:S04]  /*43300*/  @P6 STG.E [R168.64], R165 ;  /* 0x000000a5a8006986 */ /* 0x0043e8000c101904 */
[----:B------:R-:W-:Y:S01]  /*43310*/  @P5 STG.E [R170.64], R0 ;  /* 0x00000000aa005986 */ /* 0x000fe2000c101904 */
[----:B-1----:R-:W-:-:S05]  /*43320*/  IMAD.WIDE R164, R3, 0x4, R6 ;  /* 0x0000000403a47825 */ /* 0x002fca00078e0206 */
[----:B---3--:R1:W-:Y:S01]  /*43330*/  @P4 STG.E [R164.64], R172 ;  /* 0x000000aca4004986 */ /* 0x0083e2000c101904 */
[----:B------:R-:W-:Y:S02]  /*43340*/  ISETP.LT.AND P6, PT, R207, c[0x0][0x178], !P1 ;  /* 0x00005e00cf007a0c */ /* 0x000fe40004fc1270 */
[----:B------:R-:W-:Y:S02]  /*43350*/  ISETP.LT.AND P5, PT, R138, c[0x0][0x178], !P1 ;  /* 0x00005e008a007a0c */ /* 0x000fe40004fa1270 */
[----:B------:R-:W-:Y:S02]  /*43360*/  ISETP.LT.AND P4, PT, R99, c[0x0][0x178], !P1 ;  /* 0x00005e0063007a0c */ /* 0x000fe40004f81270 */
[----:B-1----:R-:W-:-:S04]  /*43370*/  IADD3 R172, R252, 0x15, RZ ;  /* 0x00000015fcac7810 */ /* 0x002fc80007ffe0ff */
[----:B------:R-:W-:Y:S02]  /*43380*/  ISETP.GE.AND P1, PT, R172, c[0x0][0x17c], PT ;  /* 0x00005f00ac007a0c */ /* 0x000fe40003f26270 */
[----:B------:R-:W2:Y:S01]  /*43390*/  LDL.LU R172, [R1+0x588] ;  /* 0x0005880001ac7983 */ /* 0x000ea20000300800 */
[C---:B------:R-:W-:Y:S01]  /*433a0*/  IADD3 R0, R3.reuse, c[0x0][0x198], RZ ;  /* 0x0000660003007a10 */ /* 0x040fe20007ffe0ff */
[----:B------:R-:W-:-:S04]  /*433b0*/  IMAD.WIDE R164, R3, 0x4, R4 ;  /* 0x0000000403a47825 */ /* 0x000fc800078e0204 */
[C---:B------:R-:W-:Y:S01]  /*433c0*/  IMAD.WIDE R166, R0.reuse, 0x4, R162 ;  /* 0x0000000400a67825 */ /* 0x040fe200078e02a2 */
[----:B------:R1:W-:Y:S03]  /*433d0*/  @P0 STG.E [R164.64], R174 ;  /* 0x000000aea4000986 */ /* 0x0003e6000c101904 */
[C---:B------:R-:W-:Y:S01]  /*433e0*/  IMAD.WIDE R168, R0.reuse, 0x4, R160 ;  /* 0x0000000400a87825 */ /* 0x040fe200078e02a0 */
[----:B------:R-:W-:Y:S03]  /*433f0*/  @P6 STG.E [R166.64], R175 ;  /* 0x000000afa6006986 */ /* 0x000fe6000c101904 */
[C---:B------:R-:W-:Y:S01]  /*43400*/  IMAD.WIDE R170, R0.reuse, 0x4, R6 ;  /* 0x0000000400aa7825 */ /* 0x040fe200078e0206 */
[----:B------:R3:W-:Y:S04]  /*43410*/  @P5 STG.E [R168.64], R251 ;  /* 0x000000fba8005986 */ /* 0x0007e8000c101904 */
[----:B------:R4:W-:Y:S01]  /*43420*/  @P2 STG.E [R170.64], R249 ;  /* 0x000000f9aa002986 */ /* 0x0009e2000c101904 */
[----:B-1----:R-:W-:-:S03]  /*43430*/  IMAD.WIDE R164, R0, 0x4, R4 ;  /* 0x0000000400a47825 */ /* 0x002fc600078e0204 */
[----:B---3--:R-:W3:Y:S04]  /*43440*/  LDL.LU R251, [R1+0x40c] ;  /* 0x00040c0001fb7983 */ /* 0x008ee80000300800 */
[----:B----4-:R-:W4:Y:S04]  /*43450*/  LDL.LU R249, [R1+0x2ac] ;  /* 0x0002ac0001f97983 */ /* 0x010f280000300800 */
[----:B------:R1:W-:Y:S04]  /*43460*/  @P4 STG.E [R164.64], R248 ;  /* 0x000000f8a4004986 */ /* 0x0003e8000c101904 */
[----:B-1----:R-:W4:Y:S01]  /*43470*/  LDL.LU R248, [R1+0x24c] ;  /* 0x00024c0001f87983 */ /* 0x002f220000300800 */
[----:B------:R-:W-:-:S02]  /*43480*/  ISETP.LT.AND P2, PT, R207, c[0x0][0x178], !P3 ;  /* 0x00005e00cf007a0c */ /* 0x000fc40005f41270 */
[----:B------:R-:W-:Y:S01]  /*43490*/  ISETP.LT.AND P0, PT, R138, c[0x0][0x178], !P3 ;  /* 0x00005e008a007a0c */ /* 0x000fe20005f01270 */
[----:B------:R-:W4:Y:S01]  /*434a0*/  LDL.LU R174, [R1+0x668] ;  /* 0x0006680001ae7983 */ /* 0x000f220000300800 */
[----:B------:R-:W-:Y:S02]  /*434b0*/  ISETP.LT.AND P5, PT, R139, c[0x0][0x178], !P3 ;  /* 0x00005e008b007a0c */ /* 0x000fe40005fa1270 */
[----:B------:R-:W-:Y:S01]  /*434c0*/  IADD3 R3, R0, c[0x0][0x198], RZ ;  /* 0x0000660000037a10 */ /* 0x000fe20007ffe0ff */
[----:B------:R-:W4:Y:S01]  /*434d0*/  LDL.LU R175, [R1+0x508] ;  /* 0x0005080001af7983 */ /* 0x000f220000300800 */
[----:B------:R-:W-:Y:S02]  /*434e0*/  ISETP.LT.AND P3, PT, R99, c[0x0][0x178], !P3 ;  /* 0x00005e0063007a0c */ /* 0x000fe40005f61270 */
[----:B------:R-:W-:Y:S01]  /*434f0*/  IADD3 R166, R252, 0x16, RZ ;  /* 0x00000016fca67810 */ /* 0x000fe20007ffe0ff */
[----:B------:R-:W-:-:S03]  /*43500*/  IMAD.WIDE R170, R3, 0x4, R162 ;  /* 0x0000000403aa7825 */ /* 0x000fc600078e02a2 */
[----:B------:R-:W-:Y:S01]  /*43510*/  ISETP.GE.AND P4, PT, R166, c[0x0][0x17c], PT ;  /* 0x00005f00a6007a0c */ /* 0x000fe20003f86270 */
[----:B------:R-:W-:Y:S01]  /*43520*/  IMAD.WIDE R168, R3, 0x4, R160 ;  /* 0x0000000403a87825 */ /* 0x000fe200078e02a0 */
[----:B------:R-:W-:-:S03]  /*43530*/  ISETP.LT.AND P6, PT, R207, c[0x0][0x178], !P1 ;  /* 0x00005e00cf007a0c */ /* 0x000fc60004fc1270 */
[----:B------:R-:W-:-:S04]  /*43540*/  IMAD.WIDE R166, R3, 0x4, R6 ;  /* 0x0000000403a67825 */ /* 0x000fc800078e0206 */
[C---:B------:R-:W-:Y:S01]  /*43550*/  IMAD.WIDE R164, R3.reuse, 0x4, R4 ;  /* 0x0000000403a47825 */ /* 0x040fe200078e0204 */
[----:B------:R-:W-:Y:S01]  /*43560*/  IADD3 R0, R3, c[0x0][0x198], RZ ;  /* 0x0000660003007a10 */ /* 0x000fe20007ffe0ff */
[----:B--2---:R1:W-:Y:S01]  /*43570*/  @P2 STG.E [R170.64], R172 ;  /* 0x000000acaa002986 */ /* 0x0043e2000c101904 */
[----:B------:R-:W-:-:S03]  /*43580*/  ISETP.LT.AND P2, PT, R138, c[0x0][0x178], !P1 ;  /* 0x00005e008a007a0c */ /* 0x000fc60004f41270 */
[----:B------:R-:W-:Y:S04]  /*43590*/  @P0 STG.E [R168.64], R173 ;  /* 0x000000ada8000986 */ /* 0x000fe8000c101904 */
[----:B------:R2:W-:Y:S04]  /*435a0*/  @P5 STG.E [R166.64], R245 ;  /* 0x000000f5a6005986 */ /* 0x0005e8000c101904 */
[----:B------:R3:W-:Y:S01]  /*435b0*/  @P3 STG.E [R164.64], R244 ;  /* 0x000000f4a4003986 */ /* 0x0007e2000c101904 */
[----:B------:R-:W-:Y:S01]  /*435c0*/  ISETP.LT.AND P3, PT, R139, c[0x0][0x178], !P1 ;  /* 0x00005e008b007a0c */ /* 0x000fe20004f61270 */
[----:B-1----:R-:W-:Y:S01]  /*435d0*/  IMAD.WIDE R170, R0, 0x4, R162 ;  /* 0x0000000400aa7825 */ /* 0x002fe200078e02a2 */
[----:B------:R-:W-:Y:S01]  /*435e0*/  ISETP.LT.AND P0, PT, R99, c[0x0][0x178], !P1 ;  /* 0x00005e0063007a0c */ /* 0x000fe20004f01270 */
[----:B--2---:R-:W2:Y:S01]  /*435f0*/  LDL.LU R245, [R1+0x358] ;  /* 0x0003580001f57983 */ /* 0x004ea20000300800 */
[----:B---3--:R-:W-:Y:S01]  /*43600*/  IADD3 R164, R252, 0x17, RZ ;  /* 0x00000017fca47810 */ /* 0x008fe20007ffe0ff */
[----:B------:R-:W-:-:S02]  /*43610*/  IMAD.WIDE R166, R0, 0x4, R160 ;  /* 0x0000000400a67825 */ /* 0x000fc400078e02a0 */
[----:B------:R-:W3:Y:S01]  /*43620*/  LDL.LU R244, [R1+0x268] ;  /* 0x0002680001f47983 */ /* 0x000ee20000300800 */
[----:B------:R-:W-:Y:S01]  /*43630*/  ISETP.GE.AND P1, PT, R164, c[0x0][0x17c], PT ;  /* 0x00005f00a4007a0c */ /* 0x000fe20003f26270 */
[C---:B------:R-:W-:Y:S02]  /*43640*/  IMAD.WIDE R164, R0.reuse, 0x4, R6 ;  /* 0x0000000400a47825 */ /* 0x040fe400078e0206 */
[----:B------:R1:W-:Y:S04]  /*43650*/  @P6 STG.E [R170.64], R250 ;  /* 0x000000faaa006986 */ /* 0x0003e8000c101904 */
[----:B------:R4:W-:Y:S01]  /*43660*/  @P2 STG.E [R166.64], R251 ;  /* 0x000000fba6002986 */ /* 0x0009e2000c101904 */
[----:B------:R-:W-:-:S03]  /*43670*/  IMAD.WIDE R168, R0, 0x4, R4 ;  /* 0x0000000400a87825 */ /* 0x000fc600078e0204 */
[----:B----4-:R4:W-:Y:S04]  /*43680*/  @P3 STG.E [R164.64], R249 ;  /* 0x000000f9a4003986 */ /* 0x0109e8000c101904 */
[----:B-1----:R-:W3:Y:S04]  /*43690*/  LDL.LU R250, [R1+0x66c] ;  /* 0x00066c0001fa7983 */ /* 0x002ee80000300800 */
[----:B------:R-:W3:Y:S04]  /*436a0*/  LDL.LU R251, [R1+0x50c] ;  /* 0x00050c0001fb7983 */ /* 0x000ee80000300800 */
[----:B----4-:R-:W4:Y:S04]  /*436b0*/  LDL.LU R249, [R1+0x35c] ;  /* 0x00035c0001f97983 */ /* 0x010f280000300800 */
[----:B------:R1:W-:Y:S04]  /*436c0*/  @P0 STG.E [R168.64], R248 ;  /* 0x000000f8a8000986 */ /* 0x0003e8000c101904 */
[----:B-1----:R-:W4:Y:S01]  /*436d0*/  LDL.LU R248, [R1+0x26c] ;  /* 0x00026c0001f87983 */ /* 0x002f220000300800 */
[----:B------:R-:W-:-:S02]  /*436e0*/  ISETP.LT.AND P6, PT, R207, c[0x0][0x178], !P4 ;  /* 0x00005e00cf007a0c */ /* 0x000fc400067c1270 */
[----:B------:R-:W-:Y:S01]  /*436f0*/  IADD3 R3, R0, c[0x0][0x198], RZ ;  /* 0x0000660000037a10 */ /* 0x000fe20007ffe0ff */
[----:B------:R-:W4:Y:S01]  /*43700*/  LDL.LU R172, [R1+0x618] ;  /* 0x0006180001ac7983 */ /* 0x000f220000300800 */
[----:B------:R-:W-:-:S03]  /*43710*/  ISETP.LT.AND P5, PT, R138, c[0x0][0x178], !P4 ;  /* 0x00005e008a007a0c */ /* 0x000fc600067a1270 */
[----:B------:R-:W-:-:S04]  /*43720*/  IMAD.WIDE R170, R3, 0x4, R162 ;  /* 0x0000000403aa7825 */ /* 0x000fc800078e02a2 */
[----:B------:R-:W-:Y:S02]  /*43730*/  IMAD.WIDE R166, R3, 0x4, R160 ;  /* 0x0000000403a67825 */ /* 0x000fe400078e02a0 */
[----:B------:R1:W-:Y:S01]  /*43740*/  @P6 STG.E [R170.64], R174 ;  /* 0x000000aeaa006986 */ /* 0x0003e2000c101904 */
[----:B------:R-:W-:Y:S02]  /*43750*/  ISETP.LT.AND P6, PT, R139, c[0x0][0x178], !P4 ;  /* 0x00005e008b007a0c */ /* 0x000fe400067c1270 */
[----:B------:R-:W-:Y:S01]  /*43760*/  ISETP.LT.AND P4, PT, R99, c[0x0][0x178], !P4 ;  /* 0x00005e0063007a0c */ /* 0x000fe20006781270 */
[----:B------:R1:W-:Y:S01]  /*43770*/  @P5 STG.E [R166.64], R175 ;  /* 0x000000afa6005986 */ /* 0x0003e2000c101904 */
[----:B------:R-:W-:Y:S02]  /*43780*/  ISETP.LT.AND P5, PT, R207, c[0x0][0x178], !P1 ;  /* 0x00005e00cf007a0c */ /* 0x000fe40004fa1270 */
[----:B-1----:R-:W-:-:S04]  /*43790*/  IADD3 R171, R252, 0x1a, RZ ;  /* 0x0000001afcab7810 */ /* 0x002fc80007ffe0ff */
[----:B------:R-:W-:Y:S02]  /*437a0*/  ISETP.GE.AND P2, PT, R171, c[0x0][0x17c], PT ;  /* 0x00005f00ab007a0c */ /* 0x000fe40003f46270 */
[----:B------:R-:W4:Y:S01]  /*437b0*/  LDL.LU R171, [R1+0x698] ;  /* 0x0006980001ab7983 */ /* 0x000f220000300800 */
[C---:B------:R-:W-:Y:S02]  /*437c0*/  IADD3 R0, R3.reuse, c[0x0][0x198], RZ ;  /* 0x0000660003007a10 */ /* 0x040fe40007ffe0ff */
[----:B------:R-:W-:Y:S01]  /*437d0*/  ISETP.LT.AND P3, PT, R138, c[0x0][0x178], !P1 ;  /* 0x00005e008a007a0c */ /* 0x000fe20004f61270 */
[----:B------:R-:W-:Y:S01]  /*437e0*/  IMAD.WIDE R164, R3, 0x4, R6 ;  /* 0x0000000403a47825 */ /* 0x000fe200078e0206 */
[----:B------:R-:W-:Y:S01]  /*437f0*/  ISETP.LT.AND P0, PT, R139, c[0x0][0x178], !P1 ;  /* 0x00005e008b007a0c */ /* 0x000fe20004f01270 */
[----:B------:R-:W4:Y:S02]  /*43800*/  LDL.LU R173, [R1+0x428] ;  /* 0x0004280001ad7983 */ /* 0x000f240000300800 */
[----:B------:R-:W-:-:S04]  /*43810*/  IMAD.WIDE R166, R3, 0x4, R4 ;  /* 0x0000000403a67825 */ /* 0x000fc800078e0204 */
[C---:B------:R-:W-:Y:S01]  /*43820*/  IMAD.WIDE R168, R0.reuse, 0x4, R162 ;  /* 0x0000000400a87825 */ /* 0x040fe200078e02a2 */
[----:B------:R-:W-:Y:S01]  /*43830*/  ISETP.LT.AND P1, PT, R99, c[0x0][0x178], !P1 ;  /* 0x00005e0063007a0c */ /* 0x000fe20004f21270 */
[----:B--2---:R1:W-:Y:S04]  /*43840*/  @P6 STG.E [R164.64], R245 ;  /* 0x000000f5a4006986 */ /* 0x0043e8000c101904 */
[----:B---3--:R2:W-:Y:S01]  /*43850*/  @P4 STG.E [R166.64], R244 ;  /* 0x000000f4a6004986 */ /* 0x0085e2000c101904 */
[----:B-1----:R-:W-:-:S03]  /*43860*/  IMAD.WIDE R164, R0, 0x4, R160 ;  /* 0x0000000400a47825 */ /* 0x002fc600078e02a0 */
[----:B------:R-:W3:Y:S01]  /*43870*/  LDL.LU R245, [R1+0x328] ;  /* 0x0003280001f57983 */ /* 0x000ee20000300800 */
[----:B--2---:R-:W-:-:S03]  /*43880*/  IMAD.WIDE R166, R0, 0x4, R6 ;  /* 0x0000000400a67825 */ /* 0x004fc600078e0206 */
[----:B------:R1:W-:Y:S04]  /*43890*/  @P5 STG.E [R168.64], R250 ;  /* 0x000000faa8005986 */ /* 0x0003e8000c101904 */
[----:B------:R2:W-:Y:S04]  /*438a0*/  @P3 STG.E [R164.64], R251 ;  /* 0x000000fba4003986 */ /* 0x0005e8000c101904 */
[----:B----4-:R4:W-:Y:S04]  /*438b0*/  @P0 STG.E [R166.64], R249 ;  /* 0x000000f9a6000986 */ /* 0x0109e8000c101904 */
[----:B-1----:R-:W3:Y:S01]  /*438c0*/  LDL.LU R250, [R1+0x69c] ;  /* 0x00069c0001fa7983 */ /* 0x002ee20000300800 */
[----:B--2---:R-:W-:-:S03]  /*438d0*/  IMAD.WIDE R164, R0, 0x4, R4 ;  /* 0x0000000400a47825 */ /* 0x004fc600078e0204 */
[----:B----4-:R-:W2:Y:S04]  /*438e0*/  LDL.LU R249, [R1+0x61c] ;  /* 0x00061c0001f97983 */ /* 0x010ea80000300800 */
[----:B------:R-:W4:Y:S04]  /*438f0*/  LDL.LU R251, [R1+0x42c] ;  /* 0x00042c0001fb7983 */ /* 0x000f280000300800 */
[----:B------:R1:W-:Y:S04]  /*43900*/  @P1 STG.E [R164.64], R248 ;  /* 0x000000f8a4001986 */ /* 0x0003e8000c101904 */
[----:B-1----:R-:W4:Y:S01]  /*43910*/  LDL.LU R248, [R1+0x32c] ;  /* 0x00032c0001f87983 */ /* 0x002f220000300800 */
[----:B------:R-:W-:-:S02]  /*43920*/  IADD3 R170, R252, 0x18, RZ ;  /* 0x00000018fcaa7810 */ /* 0x000fc40007ffe0ff */
[----:B------:R-:W-:Y:S01]  /*43930*/  IADD3 R3, R0, c[0x0][0x198], RZ ;  /* 0x0000660000037a10 */ /* 0x000fe20007ffe0ff */
[----:B------:R-:W4:Y:S01]  /*43940*/  LDL.LU R174, [R1+0x6f8] ;  /* 0x0006f80001ae7983 */ /* 0x000f220000300800 */
[----:B------:R-:W-:-:S03]  /*43950*/  ISETP.GE.AND P6, PT, R170, c[0x0][0x17c], PT ;  /* 0x00005f00aa007a0c */ /* 0x000fc60003fc6270 */
[----:B------:R-:W-:Y:S01]  /*43960*/  IMAD.WIDE R166, R3, 0x4, R162 ;  /* 0x0000000403a67825 */ /* 0x000fe200078e02a2 */
[----:B------:R-:W-:Y:S01]  /*43970*/  ISETP.LT.AND P4, PT, R207, c[0x0][0x178], !P6 ;  /* 0x00005e00cf007a0c */ /* 0x000fe20007781270 */
[----:B------:R-:W4:Y:S01]  /*43980*/  LDL.LU R175, [R1+0x688] ;  /* 0x0006880001af7983 */ /* 0x000f220000300800 */
[----:B------:R-:W-:Y:S02]  /*43990*/  ISETP.LT.AND P5, PT, R138, c[0x0][0x178], !P6 ;  /* 0x00005e008a007a0c */ /* 0x000fe400077a1270 */
[----:B------:R-:W-:Y:S01]  /*439a0*/  IADD3 R170, R252, 0x19, RZ ;  /* 0x00000019fcaa7810 */ /* 0x000fe20007ffe0ff */
[----:B------:R-:W-:Y:S01]  /*439b0*/  IMAD.WIDE R168, R3, 0x4, R160 ;  /* 0x0000000403a87825 */ /* 0x000fe200078e02a0 */
[----:B------:R-:W-:Y:S01]  /*439c0*/  ISETP.LT.AND P0, PT, R139, c[0x0][0x178], !P6 ;  /* 0x00005e008b007a0c */ /* 0x000fe20007701270 */
[----:B------:R-:W4:Y:S01]  /*439d0*/  LDL.LU R244, [R1+0x5f8] ;  /* 0x0005f80001f47983 */ /* 0x000f220000300800 */
[----:B------:R-:W-:Y:S02]  /*439e0*/  ISETP.GE.AND P3, PT, R170, c[0x0][0x17c], PT ;  /* 0x00005f00aa007a0c */ /* 0x000fe40003f66270 */
[----:B------:R-:W-:-:S03]  /*439f0*/  ISETP.LT.AND P6, PT, R99, c[0x0][0x178], !P6 ;  /* 0x00005e0063007a0c */ /* 0x000fc600077c1270 */
[----:B------:R1:W-:Y:S01]  /*43a00*/  @P4 STG.E [R166.64], R171 ;  /* 0x000000aba6004986 */ /* 0x0003e2000c101904 */
[----:B------:R-:W-:-:S03]  /*43a10*/  IMAD.WIDE R164, R3, 0x4, R6 ;  /* 0x0000000403a47825 */ /* 0x000fc600078e0206 */
[----:B------:R1:W-:Y:S01]  /*43a20*/  @P5 STG.E [R168.64], R172 ;  /* 0x000000aca8005986 */ /* 0x0003e2000c101904 */
[----:B------:R-:W-:Y:S02]  /*43a30*/  ISETP.LT.AND P5, PT, R207, c[0x0][0x178], !P3 ;  /* 0x00005e00cf007a0c */ /* 0x000fe40005fa1270 */
[----:B------:R-:W-:Y:S01]  /*43a40*/  ISETP.LT.AND P1, PT, R138, c[0x0][0x178], !P3 ;  /* 0x00005e008a007a0c */ /* 0x000fe20005f21270 */
[C---:B-1----:R-:W-:Y:S01]  /*43a50*/  IMAD.WIDE R166, R3.reuse, 0x4, R4 ;  /* 0x0000000403a67825 */ /* 0x042fe200078e0204 */
[----:B------:R-:W-:Y:S01]  /*43a60*/  IADD3 R3, R3, c[0x0][0x198], RZ ;  /* 0x0000660003037a10 */ /* 0x000fe20007ffe0ff */
[----:B------:R1:W-:Y:S01]  /*43a70*/  @P0 STG.E [R164.64], R173 ;  /* 0x000000ada4000986 */ /* 0x0003e2000c101904 */
[----:B------:R-:W-:Y:S02]  /*43a80*/  ISETP.LT.AND P4, PT, R139, c[0x0][0x178], !P3 ;  /* 0x00005e008b007a0c */ /* 0x000fe40005f81270 */
[----:B------:R-:W-:Y:S01]  /*43a90*/  ISETP.LT.AND P3, PT, R99, c[0x0][0x178], !P3 ;  /* 0x00005e0063007a0c */ /* 0x000fe20005f61270 */
[----:B------:R-:W-:-:S04]  /*43aa0*/  IMAD.WIDE R168, R3, 0x4, R6 ;  /* 0x0000000403a87825 */ /* 0x000fc800078e0206 */
[C---:B-1----:R-:W-:Y:S01]  /*43ab0*/  IMAD.WIDE R164, R3.reuse, 0x4, R162 ;  /* 0x0000000403a47825 */ /* 0x042fe200078e02a2 */
[----:B---3--:R1:W-:Y:S03]  /*43ac0*/  @P6 STG.E [R166.64], R245 ;  /* 0x000000f5a6006986 */ /* 0x0083e6000c101904 */
[C---:B-1----:R-:W-:Y:S01]  /*43ad0*/  IMAD.WIDE R166, R3.reuse, 0x4, R160 ;  /* 0x0000000403a67825 */ /* 0x042fe200078e02a0 */
[----:B------:R1:W-:Y:S04]  /*43ae0*/  @P5 STG.E [R164.64], R250 ;  /* 0x000000faa4005986 */ /* 0x0003e8000c101904 */
[----:B--2---:R2:W-:Y:S04]  /*43af0*/  @P1 STG.E [R166.64], R249 ;  /* 0x000000f9a6001986 */ /* 0x0045e8000c101904 */
[----:B-1----:R-:W3:Y:S01]  /*43b00*/  LDL.LU R250, [R1+0x368] ;  /* 0x0003680001fa7983 */ /* 0x002ee20000300800 */
[----:B------:R-:W-:-:S03]  /*43b10*/  IMAD.WIDE R164, R3, 0x4, R4 ;  /* 0x0000000403a47825 */ /* 0x000fc600078e0204 */
[----:B----4-:R1:W-:Y:S04]  /*43b20*/  @P4 STG.E [R168.64], R251 ;  /* 0x000000fba8004986 */ /* 0x0103e8000c101904 */
[----:B--2---:R-:W2:Y:S04]  /*43b30*/  LDL.LU R249, [R1+0x6fc] ;  /* 0x0006fc0001f97983 */ /* 0x004ea80000300800 */
[----:B------:R-:W4:Y:S04]  /*43b40*/  LDL.LU R245, [R1+0x68c] ;  /* 0x00068c0001f57983 */ /* 0x000f280000300800 */
[----:B-1----:R-:W4:Y:S04]  /*43b50*/  LDL.LU R251, [R1+0x5fc] ;  /* 0x0005fc0001fb7983 */ /* 0x002f280000300800 */
[----:B------:R1:W-:Y:S04]  /*43b60*/  @P3 STG.E [R164.64], R248 ;  /* 0x000000f8a4003986 */ /* 0x0003e8000c101904 */
[----:B-1----:R-:W4:Y:S01]  /*43b70*/  LDL.LU R248, [R1+0x36c] ;  /* 0x00036c0001f87983 */ /* 0x002f220000300800 */
[----:B------:R-:W-:-:S02]  /*43b80*/  IADD3 R0, R252, 0x1d, RZ ;  /* 0x0000001dfc007810 */ /* 0x000fc40007ffe0ff */
[----:B------:R-:W-:Y:S01]  /*43b90*/  ISETP.LT.AND P6, PT, R207, c[0x0][0x178], !P2 ;  /* 0x00005e00cf007a0c */ /* 0x000fe200057c1270 */
[----:B------:R-:W4:Y:S01]  /*43ba0*/  LDL.LU R171, [R1+0x738] ;  /* 0x0007380001ab7983 */ /* 0x000f220000300800 */
[----:B------:R-:W-:Y:S02]  /*43bb0*/  ISETP.GE.AND P0, PT, R0, c[0x0][0x17c], PT ;  /* 0x00005f0000007a0c */ /* 0x000fe40003f06270 */
[----:B------:R-:W-:Y:S01]  /*43bc0*/  ISETP.LT.AND P5, PT, R138, c[0x0][0x178], !P2 ;  /* 0x00005e008a007a0c */ /* 0x000fe200057a1270 */
[----:B------:R-:W4:Y:S01]  /*43bd0*/  LDL.LU R172, [R1+0x6e8] ;  /* 0x0006e80001ac7983 */ /* 0x000f220000300800 */
[----:B------:R-:W-:Y:S02]  /*43be0*/  IADD3 R0, R3, c[0x0][0x198], RZ ;  /* 0x0000660003007a10 */ /* 0x000fe40007ffe0ff */
[----:B------:R-:W-:Y:S02]  /*43bf0*/  IADD3 R170, R252, 0x1b, RZ ;  /* 0x0000001bfcaa7810 */ /* 0x000fe40007ffe0ff */
[----:B------:R-:W-:Y:S01]  /*43c00*/  ISETP.LT.AND P1, PT, R139, c[0x0][0x178], !P2 ;  /* 0x00005e008b007a0c */ /* 0x000fe20005721270 */
[----:B------:R-:W-:Y:S01]  /*43c10*/  IMAD.WIDE R166, R0, 0x4, R162 ;  /* 0x0000000400a67825 */ /* 0x000fe200078e02a2 */
[----:B------:R-:W-:-:S02]  /*43c20*/  ISETP.GE.AND P4, PT, R170, c[0x0][0x17c], PT ;  /* 0x00005f00aa007a0c */ /* 0x000fc40003f86270 */
[----:B------:R-:W-:Y:S01]  /*43c30*/  ISETP.LT.AND P2, PT, R99, c[0x0][0x178], !P2 ;  /* 0x00005e0063007a0c */ /* 0x000fe20005741270 */
[----:B------:R-:W-:Y:S01]  /*43c40*/  IMAD.WIDE R168, R0, 0x4, R160 ;  /* 0x0000000400a87825 */ /* 0x000fe200078e02a0 */
[----:B------:R1:W-:Y:S01]  /*43c50*/  @P6 STG.E [R166.64], R174 ;  /* 0x000000aea6006986 */ /* 0x0003e2000c101904 */
[----:B------:R-:W-:Y:S02]  /*43c60*/  ISETP.LT.AND P6, PT, R207, c[0x0][0x178], !P4 ;  /* 0x00005e00cf007a0c */ /* 0x000fe400067c1270 */
[----:B------:R-:W-:Y:S01]  /*43c70*/  ISETP.LT.AND P3, PT, R138, c[0x0][0x178], !P4 ;  /* 0x00005e008a007a0c */ /* 0x000fe20006761270 */
[----:B------:R1:W-:Y:S01]  /*43c80*/  @P5 STG.E [R168.64], R175 ;  /* 0x000000afa8005986 */ /* 0x0003e2000c101904 */
[C---:B------:R-:W-:Y:S01]  /*43c90*/  IMAD.WIDE R164, R0.reuse, 0x4, R6 ;  /* 0x0000000400a47825 */ /* 0x040fe200078e0206 */
[----:B------:R-:W-:Y:S02]  /*43ca0*/  ISETP.LT.AND P5, PT, R139, c[0x0][0x178], !P4 ;  /* 0x00005e008b007a0c */ /* 0x000fe400067a1270 */
[C---:B------:R-:W-:Y:S01]  /*43cb0*/  IADD3 R3, R0.reuse, c[0x0][0x198], RZ ;  /* 0x0000660000037a10 */ /* 0x040fe20007ffe0ff */
[----:B-1----:R-:W-:Y:S01]  /*43cc0*/  IMAD.WIDE R166, R0, 0x4, R4 ;  /* 0x0000000400a67825 */ /* 0x002fe200078e0204 */
[----:B------:R1:W-:Y:S01]  /*43cd0*/  @P1 STG.E [R164.64], R244 ;  /* 0x000000f4a4001986 */ /* 0x0003e2000c101904 */
[----:B------:R-:W-:-:S03]  /*43ce0*/  IADD3 R168, R252, 0x1c, RZ ;  /* 0x0000001cfca87810 */ /* 0x000fc60007ffe0ff */
[----:B------:R-:W4:Y:S01]  /*43cf0*/  LDL.LU R174, [R1+0x678] ;  /* 0x0006780001ae7983 */ /* 0x000f220000300800 */
[----:B------:R-:W-:Y:S02]  /*43d00*/  ISETP.LT.AND P4, PT, R99, c[0x0][0x178], !P4 ;  /* 0x00005e0063007a0c */ /* 0x000fe40006781270 */
[----:B------:R-:W-:Y:S01]  /*43d10*/  ISETP.GE.AND P1, PT, R168, c[0x0][0x17c], PT ;  /* 0x00005f00a8007a0c */ /* 0x000fe20003f26270 */
[----:B------:R-:W-:-:S04]  /*43d20*/  IMAD.WIDE R168, R3, 0x4, R160 ;  /* 0x0000000403a87825 */ /* 0x000fc800078e02a0 */
[C---:B-1----:R-:W-:Y:S01]  /*43d30*/  IMAD.WIDE R164, R3.reuse, 0x4, R162 ;  /* 0x0000000403a47825 */ /* 0x042fe200078e02a2 */
[----:B------:R-:W4:Y:S04]  /*43d40*/  LDL.LU R244, [R1+0x4f8] ;  /* 0x0004f80001f47983 */ /* 0x000f280000300800 */
[----:B---3--:R1:W-:Y:S04]  /*43d50*/  @P2 STG.E [R166.64], R250 ;  /* 0x000000faa6002986 */ /* 0x0083e8000c101904 */
[----:B--2---:R2:W-:Y:S01]  /*43d60*/  @P6 STG.E [R164.64], R249 ;  /* 0x000000f9a4006986 */ /* 0x0045e2000c101904 */
[----:B-1----:R-:W-:-:S03]  /*43d70*/  IMAD.WIDE R166, R3, 0x4, R6 ;  /* 0x0000000403a67825 */ /* 0x002fc600078e0206 */
[----:B------:R-:W3:Y:S04]  /*43d80*/  LDL.LU R250, [R1+0x73c] ;  /* 0x00073c0001fa7983 */ /* 0x000ee80000300800 */
[----:B----4-:R-:W-:Y:S01]  /*43d90*/  @P3 STG.E [R168.64], R245 ;  /* 0x000000f5a8003986 */ /* 0x010fe2000c101904 */
[----:B--2---:R-:W-:-:S03]  /*43da0*/  IMAD.WIDE R164, R3, 0x4, R4 ;  /* 0x0000000403a47825 */ /* 0x004fc600078e0204 */
[----:B------:R-:W2:Y:S04]  /*43db0*/  LDL.LU R249, [R1+0x6ec] ;  /* 0x0006ec0001f97983 */ /* 0x000ea80000300800 */
[----:B------:R1:W-:Y:S04]  /*43dc0*/  @P5 STG.E [R166.64], R251 ;  /* 0x000000fba6005986 */ /* 0x0003e8000c101904 */
[----:B------:R4:W-:Y:S04]  /*43dd0*/  @P4 STG.E [R164.64], R248 ;  /* 0x000000f8a4004986 */ /* 0x0009e8000c101904 */
[----:B-1----:R-:W2:Y:S04]  /*43de0*/  LDL.LU R251, [R1+0x67c] ;  /* 0x00067c0001fb7983 */ /* 0x002ea80000300800 */
[----:B----4-:R-:W4:Y:S01]  /*43df0*/  LDL.LU R248, [R1+0x4fc] ;  /* 0x0004fc0001f87983 */ /* 0x010f220000300800 */
[----:B------:R-:W-:-:S02]  /*43e00*/  ISETP.LT.AND P2, PT, R207, c[0x0][0x178], !P1 ;  /* 0x00005e00cf007a0c */ /* 0x000fc40004f41270 */
[C---:B------:R-:W-:Y:S01]  /*43e10*/  ISETP.LT.AND P3, PT, R138.reuse, c[0x0][0x178], !P1 ;  /* 0x00005e008a007a0c */ /* 0x040fe20004f61270 */
        /* <DEDUP_REMOVED lines=8> */
[----:B------:R-:W-:Y:S01]  /*43ea0*/  IMAD.WIDE R166, R3, 0x4, R160 ;  /* 0x0000000403a67825 */ /* 0x000fe200078e02a0 */
[----:B------:R-:W-:Y:S01]  /*43eb0*/  ISETP.LT.AND P5, PT, R138, c[0x0][0x178], !P0 ;  /* 0x00005e008a007a0c */ /* 0x000fe200047a1270 */
[----:B------:R1:W-:Y:S01]  /*43ec0*/  @P2 STG.E [R164.64], R171 ;  /* 0x000000aba4002986 */ /* 0x0003e2000c101904 */
[----:B------:R-:W-:-:S03]  /*43ed0*/  IADD3 R168, R252, 0x1e, RZ ;  /* 0x0000001efca87810 */ /* 0x000fc60007ffe0ff */
[----:B------:R1:W-:Y:S01]  /*43ee0*/  @P3 STG.E [R166.64], R172 ;  /* 0x000000aca6003986 */ /* 0x0003e2000c101904 */
[----:B------:R-:W-:Y:S02]  /*43ef0*/  ISETP.LT.AND P3, PT, R139, c[0x0][0x178], !P0 ;  /* 0x00005e008b007a0c */ /* 0x000fe40004761270 */
[C---:B------:R-:W-:Y:S01]  /*43f00*/  IADD3 R0, R3.reuse, c[0x0][0x198], RZ ;  /* 0x0000660003007a10 */ /* 0x040fe20007ffe0ff */
[----:B-1----:R-:W-:-:S04]  /*43f10*/  IMAD.WIDE R164, R3, 0x4, R6 ;  /* 0x0000000403a47825 */ /* 0x002fc800078e0206 */
[----:B------:R-:W-:Y:S01]  /*43f20*/  IMAD.WIDE R166, R3, 0x4, R4 ;  /* 0x0000000403a67825 */ /* 0x000fe200078e0204 */
[----:B------:R1:W-:Y:S01]  /*43f30*/  @P4 STG.E [R164.64], R174 ;  /* 0x000000aea4004986 */ /* 0x0003e2000c101904 */
[----:B------:R-:W-:Y:S02]  /*43f40*/  ISETP.GE.AND P2, PT, R168, c[0x0][0x17c], PT ;  /* 0x00005f00a8007a0c */ /* 0x000fe40003f46270 */
[C---:B------:R-:W-:Y:S01]  /*43f50*/  IMAD.WIDE R168, R0.reuse, 0x4, R162 ;  /* 0x0000000400a87825 */ /* 0x040fe200078e02a2 */
[----:B------:R1:W-:Y:S01]  /*43f60*/  @P1 STG.E [R166.64], R244 ;  /* 0x000000f4a6001986 */ /* 0x0003e2000c101904 */
[----:B------:R-:W-:Y:S02]  /*43f70*/  ISETP.LT.AND P1, PT, R99, c[0x0][0x178], !P0 ;  /* 0x00005e0063007a0c */ /* 0x000fe40004721270 */
[----:B------:R-:W-:-:S04]  /*43f80*/  IMAD.WIDE R170, R0, 0x4, R160 ;  /* 0x0000000400aa7825 */ /* 0x000fc800078e02a0 */
[C---:B-1----:R-:W-:Y:S01]  /*43f90*/  IMAD.WIDE R164, R0.reuse, 0x4, R6 ;  /* 0x0000000400a47825 */ /* 0x042fe200078e0206 */
[----:B------:R-:W4:Y:S04]  /*43fa0*/  LDL.LU R244, [R1+0x608] ;  /* 0x0006080001f47983 */ /* 0x000f280000300800 */
[----:B---3--:R1:W-:Y:S04]  /*43fb0*/  @P6 STG.E [R168.64], R250 ;  /* 0x000000faa8006986 */ /* 0x0083e8000c101904 */
[----:B--2---:R2:W-:Y:S04]  /*43fc0*/  @P5 STG.E [R170.64], R249 ;  /* 0x000000f9aa005986 */ /* 0x0045e8000c101904 */
[----:B-1----:R-:W3:Y:S04]  /*43fd0*/  LDL.LU R250, [R1+0x77c] ;  /* 0x00077c0001fa7983 */ /* 0x002ee80000300800 */
[----:B--2---:R-:W2:Y:S04]  /*43fe0*/  LDL.LU R249, [R1+0x70c] ;  /* 0x00070c0001f97983 */ /* 0x004ea80000300800 */
[----:B------:R1:W-:Y:S02]  /*43ff0*/  @P3 STG.E [R164.64], R251 ;  /* 0x000000fba4003986 */ /* 0x0003e4000c101904 */
[----:B-1----:R-:W-:-:S02]  /*44000*/  IMAD.WIDE R164, R0, 0x4, R4 ;  /* 0x0000000400a47825 */ /* 0x002fc400078e0204 */
[----:B------:R-:W2:Y:S04]  /*44010*/  LDL.LU R251, [R1+0x6bc] ;  /* 0x0006bc0001fb7983 */ /* 0x000ea80000300800 */
[----:B----4-:R1:W-:Y:S04]  /*44020*/  @P1 STG.E [R164.64], R248 ;  /* 0x000000f8a4001986 */ /* 0x0103e8000c101904 */
[----:B-1----:R-:W4:Y:S01]  /*44030*/  LDL.LU R248, [R1+0x60c] ;  /* 0x00060c0001f87983 */ /* 0x002f220000300800 */
[----:B------:R-:W-:Y:S02]  /*44040*/  ISETP.LT.AND P6, PT, R207, c[0x0][0x178], !P2 ;  /* 0x00005e00cf007a0c */ /* 0x000fe400057c1270 */
[----:B------:R-:W-:Y:S01]  /*44050*/  ISETP.LT.AND P5, PT, R138, c[0x0][0x178], !P2 ;  /* 0x00005e008a007a0c */ /* 0x000fe200057a1270 */
[----:B------:R-:W4:Y:S01]  /*44060*/  LDL.LU R172, [R1+0x430] ;  /* 0x0004300001ac7983 */ /* 0x000f220000300800 */
[----:B------:R-:W-:-:S02]  /*44070*/  ISETP.LT.AND P4, PT, R139, c[0x0][0x178], !P2 ;  /* 0x00005e008b007a0c */ /* 0x000fc40005781270 */
[----:B------:R-:W-:Y:S01]  /*44080*/  IADD3 R166, R252, 0x20, RZ ;  /* 0x00000020fca67810 */ /* 0x000fe20007ffe0ff */
[----:B------:R-:W4:Y:S01]  /*44090*/  LDL.LU R174, [R1+0x190] ;  /* 0x0001900001ae7983 */ /* 0x000f220000300800 */
[----:B------:R-:W-:Y:S02]  /*440a0*/  IADD3 R3, R0, c[0x0][0x198], RZ ;  /* 0x0000660000037a10 */ /* 0x000fe40007ffe0ff */
[----:B------:R-:W-:Y:S02]  /*440b0*/  IADD3 R168, R252, 0x1f, RZ ;  /* 0x0000001ffca87810 */ /* 0x000fe40007ffe0ff */
[----:B------:R-:W-:Y:S01]  /*440c0*/  ISETP.GE.AND P0, PT, R166, c[0x0][0x17c], PT ;  /* 0x00005f00a6007a0c */ /* 0x000fe20003f06270 */
[----:B------:R-:W-:Y:S01]  /*440d0*/  IMAD.WIDE R166, R3, 0x4, R162 ;  /* 0x0000000403a67825 */ /* 0x000fe200078e02a2 */
[----:B------:R-:W-:-:S03]  /*440e0*/  ISETP.GE.AND P3, PT, R168, c[0x0][0x17c], PT ;  /* 0x00005f00a8007a0c */ /* 0x000fc60003f66270 */
[C---:B------:R-:W-:Y:S01]  /*440f0*/  IMAD.WIDE R168, R3.reuse, 0x4, R160 ;  /* 0x0000000403a87825 */ /* 0x040fe200078e02a0 */
[----:B------:R-:W-:Y:S03]  /*44100*/  @P6 STG.E [R166.64], R173 ;  /* 0x000000ada6006986 */ /* 0x000fe6000c101904 */
[----:B------:R-:W-:Y:S01]  /*44110*/  IMAD.WIDE R170, R3, 0x4, R6 ;  /* 0x0000000403aa7825 */ /* 0x000fe200078e0206 */
[----:B------:R-:W-:Y:S01]  /*44120*/  @P5 STG.E [R168.64], R175 ;  /* 0x000000afa8005986 */ /* 0x000fe2000c101904 */
[----:B------:R-:W-:-:S03]  /*44130*/  ISETP.LT.AND P2, PT, R99, c[0x0][0x178], !P2 ;  /* 0x00005e0063007a0c */ /* 0x000fc60005741270 */
[----:B------:R1:W-:Y:S01]  /*44140*/  @P4 STG.E [R170.64], R245 ;  /* 0x000000f5aa004986 */ /* 0x0003e2000c101904 */
[----:B------:R-:W-:Y:S02]  /*44150*/  ISETP.LT.AND P4, PT, R207, c[0x0][0x178], !P3 ;  /* 0x00005e00cf007a0c */ /* 0x000fe40005f81270 */
[----:B------:R-:W-:Y:S02]  /*44160*/  ISETP.LT.AND P6, PT, R138, c[0x0][0x178], !P3 ;  /* 0x00005e008a007a0c */ /* 0x000fe40005fc1270 */
[----:B------:R-:W-:Y:S02]  /*44170*/  ISETP.LT.AND P1, PT, R99, c[0x0][0x178], !P3 ;  /* 0x00005e0063007a0c */ /* 0x000fe40005f21270 */
[----:B------:R-:W-:Y:S01]  /*44180*/  ISETP.LT.AND P3, PT, R139, c[0x0][0x178], !P3 ;  /* 0x00005e008b007a0c */ /* 0x000fe20005f61270 */
[C---:B------:R-:W-:Y:S01]  /*44190*/  IMAD.WIDE R164, R3.reuse, 0x4, R4 ;  /* 0x0000000403a47825 */ /* 0x040fe200078e0204 */
[----:B-1----:R-:W-:Y:S01]  /*441a0*/  IADD3 R170, R3, c[0x0][0x198], RZ ;  /* 0x0000660003aa7a10 */ /* 0x002fe20007ffe0ff */
[----:B------:R-:W4:Y:S04]  /*441b0*/  LDL.LU R171, [R1+0x620] ;  /* 0x0006200001ab7983 */ /* 0x000f280000300800 */
[C---:B------:R-:W-:Y:S01]  /*441c0*/  IMAD.WIDE R166, R170.reuse, 0x4, R162 ;  /* 0x00000004aaa67825 */ /* 0x040fe200078e02a2 */
[----:B------:R1:W-:Y:S03]  /*441d0*/  @P2 STG.E [R164.64], R244 ;  /* 0x000000f4a4002986 */ /* 0x0003e6000c101904 */
[C---:B------:R-:W-:Y:S01]  /*441e0*/  IMAD.WIDE R168, R170.reuse, 0x4, R160 ;  /* 0x00000004aaa87825 */ /* 0x040fe200078e02a0 */
[----:B------:R-:W4:Y:S03]  /*441f0*/  LDL.LU R245, [R1+0x90] ;  /* 0x0000900001f57983 */ /* 0x000f260000300800 */
[C---:B-1----:R-:W-:Y:S01]  /*44200*/  IMAD.WIDE R164, R170.reuse, 0x4, R6 ;  /* 0x00000004aaa47825 */ /* 0x042fe200078e0206 */
[----:B---3--:R1:W-:Y:S04]  /*44210*/  @P4 STG.E [R166.64], R250 ;  /* 0x000000faa6004986 */ /* 0x0083e8000c101904 */
[----:B--2---:R2:W-:Y:S01]  /*44220*/  @P6 STG.E [R168.64], R249 ;  /* 0x000000f9a8006986 */ /* 0x0045e2000c101904 */
[----:B-1----:R-:W-:-:S03]  /*44230*/  IMAD.WIDE R166, R170, 0x4, R4 ;  /* 0x00000004aaa67825 */ /* 0x002fc600078e0204 */
[----:B------:R-:W3:Y:S04]  /*44240*/  LDL.LU R250, [R1+0x624] ;  /* 0x0006240001fa7983 */ /* 0x000ee80000300800 */
[----:B--2---:R-:W2:Y:S04]  /*44250*/  LDL.LU R249, [R1+0x434] ;  /* 0x0004340001f97983 */ /* 0x004ea80000300800 */
[----:B------:R-:W-:Y:S04]  /*44260*/  @P3 STG.E [R164.64], R251 ;  /* 0x000000fba4003986 */ /* 0x000fe8000c101904 */
[----:B----4-:R1:W-:Y:S04]  /*44270*/  @P1 STG.E [R166.64], R248 ;  /* 0x000000f8a6001986 */ /* 0x0103e8000c101904 */
[----:B-1----:R-:W4:Y:S01]  /*44280*/  LDL.LU R248, [R1+0x194] ;  /* 0x0001940001f87983 */ /* 0x002f220000300800 */
[----:B------:R-:W-:-:S02]  /*44290*/  IADD3 R0, R252, 0x21, RZ ;  /* 0x00000021fc007810 */ /* 0x000fc40007ffe0ff */
[----:B------:R-:W-:Y:S01]  /*442a0*/  ISETP.LT.AND P5, PT, R207, c[0x0][0x178], !P0 ;  /* 0x00005e00cf007a0c */ /* 0x000fe200047a1270 */
[----:B------:R-:W4:Y:S01]  /*442b0*/  LDL.LU R244, [R1+0x94] ;  /* 0x0000940001f47983 */ /* 0x000f220000300800 */
[----:B------:R-:W-:Y:S02]  /*442c0*/  ISETP.LT.AND P6, PT, R138, c[0x0][0x178], !P0 ;  /* 0x00005e008a007a0c */ /* 0x000fe400047c1270 */
[----:B------:R-:W-:Y:S01]  /*442d0*/  ISETP.GE.AND P2, PT, R0, c[0x0][0x17c], PT ;  /* 0x00005f0000007a0c */ /* 0x000fe20003f46270 */
[----:B------:R-:W4:Y:S01]  /*442e0*/  LDL.LU R251, [R1+0x7b0] ;  /* 0x0007b00001fb7983 */ /* 0x000f220000300800 */
[----:B------:R-:W-:Y:S02]  /*442f0*/  IADD3 R0, R170, c[0x0][0x198], RZ ;  /* 0x00006600aa007a10 */ /* 0x000fe40007ffe0ff */
[----:B------:R-:W-:Y:S01]  /*44300*/  ISETP.LT.AND P4, PT, R139, c[0x0][0x178], !P0 ;  /* 0x00005e008b007a0c */ /* 0x000fe20004781270 */
[----:B------:R-:W4:Y:S01]  /*44310*/  LDL.LU R173, [R1+0x270] ;  /* 0x0002700001ad7983 */ /* 0x000f220000300800 */
[----:B------:R-:W-:Y:S01]  /*44320*/  ISETP.LT.AND P1, PT, R99, c[0x0][0x178], !P0 ;  /* 0x00005e0063007a0c */ /* 0x000fe20004721270 */
[----:B------:R-:W-:Y:S01]  /*44330*/  IMAD.WIDE R168, R0, 0x4, R162 ;  /* 0x0000000400a87825 */ /* 0x000fe200078e02a2 */
[----:B------:R-:W-:Y:S01]  /*44340*/  IADD3 R3, R252, 0x24, RZ ;  /* 0x00000024fc037810 */ /* 0x000fe20007ffe0ff */
[----:B------:R-:W4:Y:S02]  /*44350*/  LDL.LU R175, [R1+0x120] ;  /* 0x0001200001af7983 */ /* 0x000f240000300800 */
[----:B------:R-:W-:Y:S01]  /*44360*/  IMAD.WIDE R166, R0, 0x4, R160 ;  /* 0x0000000400a67825 */ /* 0x000fe200078e02a0 */
[----:B------:R-:W-:-:S03]  /*44370*/  ISETP.LT.AND P3, PT, R207, c[0x0][0x178], !P2 ;  /* 0x00005e00cf007a0c */ /* 0x000fc60005761270 */
[C---:B------:R-:W-:Y:S01]  /*44380*/  IMAD.WIDE R164, R0.reuse, 0x4, R6 ;  /* 0x0000000400a47825 */ /* 0x040fe200078e0206 */
[----:B------:R-:W-:Y:S02]  /*44390*/  ISETP.GE.AND P0, PT, R3, c[0x0][0x17c], PT ;  /* 0x00005f0003007a0c */ /* 0x000fe40003f06270 */
[----:B------:R-:W-:Y:S01]  /*443a0*/  IADD3 R3, R0, c[0x0][0x198], RZ ;  /* 0x0000660000037a10 */ /* 0x000fe20007ffe0ff */
[----:B------:R1:W-:Y:S01]  /*443b0*/  @P5 STG.E [R168.64], R171 ;  /* 0x000000aba8005986 */ /* 0x0003e2000c101904 */
[----:B------:R-:W-:-:S03]  /*443c0*/  ISETP.LT.AND P5, PT, R138, c[0x0][0x178], !P2 ;  /* 0x00005e008a007a0c */ /* 0x000fc600057a1270 */
[----:B------:R1:W-:Y:S01]  /*443d0*/  @P6 STG.E [R166.64], R172 ;  /* 0x000000aca6006986 */ /* 0x0003e2000c101904 */
[----:B------:R-:W-:-:S03]  /*443e0*/  ISETP.LT.AND P6, PT, R139, c[0x0][0x178], !P2 ;  /* 0x00005e008b007a0c */ /* 0x000fc600057c1270 */
[----:B------:R1:W-:Y:S01]  /*443f0*/  @P4 STG.E [R164.64], R174 ;  /* 0x000000aea4004986 */ /* 0x0003e2000c101904 */
[----:B------:R-:W-:Y:S01]  /*44400*/  IADD3 R170, R252, 0x22, RZ ;  /* 0x00000022fcaa7810 */ /* 0x000fe20007ffe0ff */
[----:B-1----:R-:W-:-:S04]  /*44410*/  IMAD.WIDE R168, R3, 0x4, R160 ;  /* 0x0000000403a87825 */ /* 0x002fc800078e02a0 */
[----:B------:R-:W-:-:S04]  /*44420*/  IMAD.WIDE R166, R3, 0x4, R162 ;  /* 0x0000000403a67825 */ /* 0x000fc800078e02a2 */
[----:B------:R-:W-:-:S05]  /*44430*/  IMAD.WIDE R164, R0, 0x4, R4 ;  /* 0x0000000400a47825 */ /* 0x000fca00078e0204 */
[----:B------:R1:W-:Y:S01]  /*44440*/  @P1 STG.E [R164.64], R245 ;  /* 0x000000f5a4001986 */ /* 0x0003e2000c101904 */
[----:B------:R-:W-:Y:S01]  /*44450*/  ISETP.GE.AND P4, PT, R170, c[0x0][0x17c], PT ;  /* 0x00005f00aa007a0c */ /* 0x000fe20003f86270 */
[C---:B------:R-:W-:Y:S01]  /*44460*/  IMAD.WIDE R170, R3.reuse, 0x4, R4 ;  /* 0x0000000403aa7825 */ /* 0x040fe200078e0204 */
[----:B------:R-:W-:-:S03]  /*44470*/  IADD3 R0, R3, c[0x0][0x198], RZ ;  /* 0x0000660003007a10 */ /* 0x000fc60007ffe0ff */
[----:B-1----:R-:W-:Y:S01]  /*44480*/  IMAD.WIDE R164, R3, 0x4, R6 ;  /* 0x0000000403a47825 */ /* 0x002fe200078e0206 */
[----:B---3--:R1:W-:Y:S04]  /*44490*/  @P3 STG.E [R166.64], R250 ;  /* 0x000000faa6003986 */ /* 0x0083e8000c101904 */
[----:B--2---:R2:W-:Y:S04]  /*444a0*/  @P5 STG.E [R168.64], R249 ;  /* 0x000000f9a8005986 */ /* 0x0045e8000c101904 */
[----:B-1----:R-:W3:Y:S04]  /*444b0*/  LDL.LU R250, [R1+0x7b4] ;  /* 0x0007b40001fa7983 */ /* 0x002ee80000300800 */
[----:B------:R-:W3:Y:S04]  /*444c0*/  LDL.LU R245, [R1+0x524] ;  /* 0x0005240001f57983 */ /* 0x000ee80000300800 */
[----:B--2---:R-:W2:Y:S04]  /*444d0*/  LDL.LU R249, [R1+0x274] ;  /* 0x0002740001f97983 */ /* 0x004ea80000300800 */
[----:B----4-:R1:W-:Y:S04]  /*444e0*/  @P6 STG.E [R164.64], R248 ;  /* 0x000000f8a4006986 */ /* 0x0103e8000c101904 */
[----:B-1----:R-:W4:Y:S04]  /*444f0*/  LDL.LU R248, [R1+0x124] ;  /* 0x0001240001f87983 */ /* 0x002f280000300800 */
[----:B------:R-:W2:Y:S01]  /*44500*/  LDL.LU R3, [R1+0x520] ;  /* 0x0005200001037983 */ /* 0x000ea20000300800 */
[----:B------:R-:W-:-:S02]  /*44510*/  ISETP.LT.AND P2, PT, R99, c[0x0][0x178], !P2 ;  /* 0x00005e0063007a0c */ /* 0x000fc40005741270 */
[----:B------:R-:W-:Y:S02]  /*44520*/  ISETP.LT.AND P5, PT, R207, c[0x0][0x178], !P4 ;  /* 0x00005e00cf007a0c */ /* 0x000fe400067a1270 */
[----:B------:R-:W-:Y:S02]  /*44530*/  ISETP.LT.AND P3, PT, R138, c[0x0][0x178], !P4 ;  /* 0x00005e008a007a0c */ /* 0x000fe40006761270 */
[----:B------:R-:W-:Y:S02]  /*44540*/  ISETP.LT.AND P1, PT, R139, c[0x0][0x178], !P4 ;  /* 0x00005e008b007a0c */ /* 0x000fe40006721270 */
[----:B------:R-:W-:Y:S01]  /*44550*/  IADD3 R166, R252, 0x23, RZ ;  /* 0x00000023fca67810 */ /* 0x000fe20007ffe0ff */
[----:B------:R-:W-:Y:S01]  /*44560*/  IMAD.WIDE R164, R0, 0x4, R162 ;  /* 0x0000000400a47825 */ /* 0x000fe200078e02a2 */
[----:B------:R-:W-:Y:S01]  /*44570*/  ISETP.LT.AND P4, PT, R99, c[0x0][0x178], !P4 ;  /* 0x00005e0063007a0c */ /* 0x000fe20006781270 */
[----:B------:R-:W3:Y:S01]  /*44580*/  LDL.LU R172, [R1+0x440] ;  /* 0x0004400001ac7983 */ /* 0x000ee20000300800 */
[----:B------:R-:W-:Y:S01]  /*44590*/  ISETP.GE.AND P6, PT, R166, c[0x0][0x17c], PT ;  /* 0x00005f00a6007a0c */ /* 0x000fe20003fc6270 */
[----:B------:R-:W-:-:S02]  /*445a0*/  IMAD.WIDE R166, R0, 0x4, R160 ;  /* 0x0000000400a67825 */ /* 0x000fc400078e02a0 */
[----:B------:R1:W-:Y:S02]  /*445b0*/  @P2 STG.E [R170.64], R244 ;  /* 0x000000f4aa002986 */ /* 0x0003e4000c101904 */
[C---:B------:R-:W-:Y:S02]  /*445c0*/  IMAD.WIDE R168, R0.reuse, 0x4, R6 ;  /* 0x0000000400a87825 */ /* 0x040fe400078e0206 */
[----:B------:R1:W-:Y:S04]  /*445d0*/  @P5 STG.E [R164.64], R251 ;  /* 0x000000fba4005986 */ /* 0x0003e8000c101904 */
[----:B------:R-:W3:Y:S01]  /*445e0*/  LDL.LU R174, [R1+0x1c0] ;  /* 0x0001c00001ae7983 */ /* 0x000ee20000300800 */
[----:B-1----:R-:W-:-:S03]  /*445f0*/  IMAD.WIDE R170, R0, 0x4, R4 ;  /* 0x0000000400aa7825 */ /* 0x002fc600078e0204 */
[----:B------:R-:W3:Y:S04]  /*44600*/  LDL.LU R244, [R1+0x824] ;  /* 0x0008240001f47983 */ /* 0x000ee80000300800 */
[----:B------:R-:W4:Y:S01]  /*44610*/  LDL.LU R251, [R1+0x1b4c] ;  /* 0x001b4c0001fb7983 */ /* 0x000f220000300800 */
[----:B------:R-:W-:-:S03]  /*44620*/  ISETP.LT.AND P2, PT, R207, c[0x0][0x178], !P6 ;  /* 0x00005e00cf007a0c */ /* 0x000fc60007741270 */
[----:B--2---:R-:W-:Y:S04]  /*44630*/  @P3 STG.E [R166.64], R3 ;  /* 0x00000003a6003986 */ /* 0x004fe8000c101904 */
[----:B------:R-:W-:Y:S04]  /*44640*/  @P1 STG.E [R168.64], R173 ;  /* 0x000000ada8001986 */ /* 0x000fe8000c101904 */
[----:B------:R1:W-:Y:S04]  /*44650*/  @P4 STG.E [R170.64], R175 ;  /* 0x000000afaa004986 */ /* 0x0003e8000c101904 */
[----:B-1----:R-:W2:Y:S01]  /*44660*/  LDL.LU R170, [R1+0x820] ;  /* 0x0008200001aa7983 */ /* 0x002ea20000300800 */
[----:B------:R-:W-:-:S02]  /*44670*/  IADD3 R3, R0, c[0x0][0x198], RZ ;  /* 0x0000660000037a10 */ /* 0x000fc40007ffe0ff */
[----:B------:R-:W-:Y:S01]  /*44680*/  ISETP.LT.AND P4, PT, R138, c[0x0][0x178], !P6 ;  /* 0x00005e008a007a0c */ /* 0x000fe20007781270 */
[----:B------:R-:W2:Y:S01]  /*44690*/  LDL.LU R171, [R1+0x740] ;  /* 0x0007400001ab7983 */ /* 0x000ea20000300800 */
[----:B------:R-:W-:Y:S01]  /*446a0*/  ISETP.LT.AND P3, PT, R139, c[0x0][0x178], !P6 ;  /* 0x00005e008b007a0c */ /* 0x000fe20007761270 */
[----:B------:R-:W-:Y:S01]  /*446b0*/  IMAD.WIDE R168, R3, 0x4, R162 ;  /* 0x0000000403a87825 */ /* 0x000fe200078e02a2 */
[----:B------:R-:W-:-:S03]  /*446c0*/  ISETP.LT.AND P6, PT, R99, c[0x0][0x178], !P6 ;  /* 0x00005e0063007a0c */ /* 0x000fc600077c1270 */
[C---:B------:R-:W-:Y:S01]  /*446d0*/  IMAD.WIDE R164, R3.reuse, 0x4, R160 ;  /* 0x0000000403a47825 */ /* 0x040fe200078e02a0 */
[----:B---3--:R1:W-:Y:S03]  /*446e0*/  @P2 STG.E [R168.64], R250 ;  /* 0x000000faa8002986 */ /* 0x0083e6000c101904 */
[C---:B------:R-:W-:Y:S02]  /*446f0*/  IMAD.WIDE R166, R3.reuse, 0x4, R6 ;  /* 0x0000000403a67825 */ /* 0x040fe400078e0206 */
[----:B------:R-:W-:Y:S04]  /*44700*/  @P4 STG.E [R164.64], R245 ;  /* 0x000000f5a4004986 */ /* 0x000fe8000c101904 */
[----:B-1----:R-:W3:Y:S01]  /*44710*/  LDL.LU R250, [R1+0x744] ;  /* 0x0007440001fa7983 */ /* 0x002ee20000300800 */
[----:B------:R-:W-:-:S03]  /*44720*/  IMAD.WIDE R168, R3, 0x4, R4 ;  /* 0x0000000403a87825 */ /* 0x000fc600078e0204 */
[----:B------:R1:W-:Y:S04]  /*44730*/  @P3 STG.E [R166.64], R249 ;  /* 0x000000f9a6003986 */ /* 0x0003e8000c101904 */
[----:B----4-:R4:W-:Y:S04]  /*44740*/  @P6 STG.E [R168.64], R248 ;  /* 0x000000f8a8006986 */ /* 0x0109e8000c101904 */
[----:B-1----:R-:W3:Y:S04]  /*44750*/  LDL.LU R249, [R1+0x444] ;  /* 0x0004440001f97983 */ /* 0x002ee80000300800 */
[----:B----4-:R-:W4:Y:S01]  /*44760*/  LDL.LU R248, [R1+0x1c4] ;  /* 0x0001c40001f87983 */ /* 0x010f220000300800 */
[----:B------:R-:W-:-:S02]  /*44770*/  IADD3 R0, R252, 0x25, RZ ;  /* 0x00000025fc007810 */ /* 0x000fc40007ffe0ff */
[----:B------:R-:W-:Y:S01]  /*44780*/  ISETP.LT.AND P5, PT, R207, c[0x0][0x178], !P0 ;  /* 0x00005e00cf007a0c */ /* 0x000fe200047a1270 */
[----:B------:R-:W4:Y:S01]  /*44790*/  LDL.LU R173, [R1+0x8f0] ;  /* 0x0008f00001ad7983 */ /* 0x000f220000300800 */
[----:B------:R-:W-:Y:S02]  /*447a0*/  ISETP.GE.AND P1, PT, R0, c[0x0][0x17c], PT ;  /* 0x00005f0000007a0c */ /* 0x000fe40003f26270 */
[----:B------:R-:W-:Y:S01]  /*447b0*/  IADD3 R0, R3, c[0x0][0x198], RZ ;  /* 0x0000660003007a10 */ /* 0x000fe20007ffe0ff */
[----:B------:R-:W4:Y:S04]  /*447c0*/  LDL.LU R175, [R1+0x800] ;  /* 0x0008000001af7983 */ /* 0x000f280000300800 */
[----:B------:R-:W-:Y:S01]  /*447d0*/  IMAD.WIDE R164, R0, 0x4, R162 ;  /* 0x0000000400a47825 */ /* 0x000fe200078e02a2 */
[----:B------:R-:W-:Y:S01]  /*447e0*/  ISETP.LT.AND P3, PT, R138, c[0x0][0x178], !P0 ;  /* 0x00005e008a007a0c */ /* 0x000fe20004761270 */
[----:B------:R-:W4:Y:S01]  /*447f0*/  LDL.LU R245, [R1+0x570] ;  /* 0x0005700001f57983 */ /* 0x000f220000300800 */
[----:B------:R-:W-:-:S02]  /*44800*/  ISETP.LT.AND P4, PT, R139, c[0x0][0x178], !P0 ;  /* 0x00005e008b007a0c */ /* 0x000fc40004781270 */
[----:B------:R-:W-:Y:S01]  /*44810*/  IADD3 R168, R252, 0x26, RZ ;  /* 0x00000026fca87810 */ /* 0x000fe20007ffe0ff */
[----:B------:R-:W-:Y:S01]  /*44820*/  IMAD.WIDE R166, R0, 0x4, R160 ;  /* 0x0000000400a67825 */ /* 0x000fe200078e02a0 */
[----:B------:R-:W-:Y:S02]  /*44830*/  ISETP.LT.AND P6, PT, R207, c[0x0][0x178], !P1 ;  /* 0x00005e00cf007a0c */ /* 0x000fe40004fc1270 */
[----:B------:R-:W-:Y:S01]  /*44840*/  ISETP.GE.AND P2, PT, R168, c[0x0][0x17c], PT ;  /* 0x00005f00a8007a0c */ /* 0x000fe20003f46270 */
[C---:B------:R-:W-:Y:S01]  /*44850*/  IMAD.WIDE R168, R0.reuse, 0x4, R4 ;  /* 0x0000000400a87825 */ /* 0x040fe200078e0204 */
[----:B------:R-:W-:Y:S01]  /*44860*/  IADD3 R3, R0, c[0x0][0x198], RZ ;  /* 0x0000660000037a10 */ /* 0x000fe20007ffe0ff */
[----:B--2---:R1:W-:Y:S01]  /*44870*/  @P5 STG.E [R164.64], R170 ;  /* 0x000000aaa4005986 */ /* 0x0043e2000c101904 */
[----:B------:R-:W-:Y:S02]  /*44880*/  ISETP.LT.AND P5, PT, R99, c[0x0][0x178], !P0 ;  /* 0x00005e0063007a0c */ /* 0x000fe400047a1270 */
[----:B------:R-:W-:Y:S01]  /*44890*/  ISETP.LT.AND P0, PT, R138, c[0x0][0x178], !P1 ;  /* 0x00005e008a007a0c */ /* 0x000fe20004f01270 */
[----:B------:R2:W-:Y:S01]  /*448a0*/  @P3 STG.E [R166.64], R171 ;  /* 0x000000aba6003986 */ /* 0x0005e2000c101904 */
[----:B-1----:R-:W-:-:S04]  /*448b0*/  IMAD.WIDE R164, R0, 0x4, R6 ;  /* 0x0000000400a47825 */ /* 0x002fc800078e0206 */
[----:B--2---:R-:W-:Y:S01]  /*448c0*/  IMAD.WIDE R166, R3, 0x4, R162 ;  /* 0x0000000403a67825 */ /* 0x004fe200078e02a2 */
[----:B------:R1:W-:Y:S04]  /*448d0*/  @P4 STG.E [R164.64], R172 ;  /* 0x000000aca4004986 */ /* 0x0003e8000c101904 */
[----:B------:R-:W-:Y:S01]  /*448e0*/  @P5 STG.E [R168.64], R174 ;  /* 0x000000aea8005986 */ /* 0x000fe2000c101904 */
[----:B------:R-:W-:-:S03]  /*448f0*/  ISETP.LT.AND P5, PT, R139, c[0x0][0x178], !P1 ;  /* 0x00005e008b007a0c */ /* 0x000fc60004fa1270 */
[----:B------:R2:W-:Y:S01]  /*44900*/  @P6 STG.E [R166.64], R244 ;  /* 0x000000f4a6006986 */ /* 0x0005e2000c101904 */
[----:B-1----:R-:W-:Y:S01]  /*44910*/  IMAD.WIDE R164, R3, 0x4, R160 ;  /* 0x0000000403a47825 */ /* 0x002fe200078e02a0 */
[----:B------:R-:W-:-:S04]  /*44920*/  ISETP.LT.AND P1, PT, R99, c[0x0][0x178], !P1 ;  /* 0x00005e0063007a0c */ /* 0x000fc80004f21270 */
[----:B---3--:R1:W-:Y:S04]  /*44930*/  @P0 STG.E [R164.64], R250 ;  /* 0x000000faa4000986 */ /* 0x0083e8000c101904 */
[----:B--2---:R-:W2:Y:S01]  /*44940*/  LDL.LU R244, [R1+0x280] ;  /* 0x0002800001f47983 */ /* 0x004ea20000300800 */
[----:B------:R-:W-:-:S03]  /*44950*/  IMAD.WIDE R166, R3, 0x4, R4 ;  /* 0x0000000403a67825 */ /* 0x000fc600078e0204 */
[----:B-1----:R-:W3:Y:S01]  /*44960*/  LDL.LU R250, [R1+0x8f4] ;  /* 0x0008f40001fa7983 */ /* 0x002ee20000300800 */
[----:B------:R-:W-:-:S03]  /*44970*/  IMAD.WIDE R164, R3, 0x4, R6 ;  /* 0x0000000403a47825 */ /* 0x000fc600078e0206 */
[----:B------:R-:W3:Y:S04]  /*44980*/  LDL.LU R174, [R1+0x804] ;  /* 0x0008040001ae7983 */ /* 0x000ee80000300800 */
[----:B------:R1:W-:Y:S04]  /*44990*/  @P5 STG.E [R164.64], R249 ;  /* 0x000000f9a4005986 */ /* 0x0003e8000c101904 */
[----:B----4-:R4:W-:Y:S04]  /*449a0*/  @P1 STG.E [R166.64], R248 ;  /* 0x000000f8a6001986 */ /* 0x0109e8000c101904 */
[----:B-1----:R-:W3:Y:S04]  /*449b0*/  LDL.LU R249, [R1+0x574] ;  /* 0x0005740001f97983 */ /* 0x002ee80000300800 */
[----:B----4-:R-:W4:Y:S01]  /*449c0*/  LDL.LU R248, [R1+0x284] ;  /* 0x0002840001f87983 */ /* 0x010f220000300800 */
[----:B------:R-:W-:-:S02]  /*449d0*/  ISETP.LT.AND P4, PT, R207, c[0x0][0x178], !P2 ;  /* 0x00005e00cf007a0c */ /* 0x000fc40005781270 */
[----:B------:R-:W-:Y:S01]  /*449e0*/  ISETP.LT.AND P6, PT, R138, c[0x0][0x178], !P2 ;  /* 0x00005e008a007a0c */ /* 0x000fe200057c1270 */
[----:B------:R-:W4:Y:S01]  /*449f0*/  LDL.LU R171, [R1+0x980] ;  /* 0x0009800001ab7983 */ /* 0x000f220000300800 */
[----:B------:R-:W-:Y:S02]  /*44a00*/  ISETP.LT.AND P3, PT, R139, c[0x0][0x178], !P2 ;  /* 0x00005e008b007a0c */ /* 0x000fe40005761270 */
[C---:B------:R-:W-:Y:S02]  /*44a10*/  IADD3 R168, R252.reuse, 0x27, RZ ;  /* 0x00000027fca87810 */ /* 0x040fe40007ffe0ff */
[----:B------:R-:W-:Y:S02]  /*44a20*/  IADD3 R0, R3, c[0x0][0x198], RZ ;  /* 0x0000660003007a10 */ /* 0x000fe40007ffe0ff */
[----:B------:R-:W-:Y:S02]  /*44a30*/  IADD3 R169, R252, 0x2e, RZ ;  /* 0x0000002efca97810 */ /* 0x000fe40007ffe0ff */
[----:B------:R-:W-:Y:S01]  /*44a40*/  ISETP.GE.AND P5, PT, R168, c[0x0][0x17c], PT ;  /* 0x00005f00a8007a0c */ /* 0x000fe20003fa6270 */
[----:B------:R-:W-:Y:S01]  /*44a50*/  IMAD.WIDE R164, R0, 0x4, R162 ;  /* 0x0000000400a47825 */ /* 0x000fe200078e02a2 */
[----:B------:R-:W-:-:S02]  /*44a60*/  ISETP.LT.AND P2, PT, R99, c[0x0][0x178], !P2 ;  /* 0x00005e0063007a0c */ /* 0x000fc40005741270 */
[----:B------:R-:W-:Y:S01]  /*44a70*/  ISETP.GE.AND P0, PT, R169, c[0x0][0x17c], PT ;  /* 0x00005f00a9007a0c */ /* 0x000fe20003f06270 */
[----:B------:R-:W-:Y:S01]  /*44a80*/  IMAD.WIDE R166, R0, 0x4, R160 ;  /* 0x0000000400a67825 */ /* 0x000fe200078e02a0 */
[----:B------:R-:W-:-:S03]  /*44a90*/  ISETP.LT.AND P1, PT, R207, c[0x0][0x178], !P5 ;  /* 0x00005e00cf007a0c */ /* 0x000fc60006f21270 */
[C---:B------:R-:W-:Y:S01]  /*44aa0*/  IMAD.WIDE R168, R0.reuse, 0x4, R6 ;  /* 0x0000000400a87825 */ /* 0x040fe200078e0206 */
[----:B------:R1:W-:Y:S01]  /*44ab0*/  @P4 STG.E [R164.64], R173 ;  /* 0x000000ada4004986 */ /* 0x0003e2000c101904 */
[----:B------:R-:W-:-:S03]  /*44ac0*/  IADD3 R3, R0, c[0x0][0x198], RZ ;  /* 0x0000660000037a10 */ /* 0x000fc60007ffe0ff */
[----:B------:R1:W-:Y:S01]  /*44ad0*/  @P6 STG.E [R166.64], R175 ;  /* 0x000000afa6006986 */ /* 0x0003e2000c101904 */
[----:B------:R-:W-:-:S03]  /*44ae0*/  ISETP.LT.AND P6, PT, R139, c[0x0][0x178], !P5 ;  /* 0x00005e008b007a0c */ /* 0x000fc60006fc1270 */
[----:B------:R1:W-:Y:S01]  /*44af0*/  @P3 STG.E [R168.64], R245 ;  /* 0x000000f5a8003986 */ /* 0x0003e2000c101904 */
[----:B------:R-:W-:Y:S01]  /*44b00*/  ISETP.LT.AND P3, PT, R138, c[0x0][0x178], !P5 ;  /* 0x00005e008a007a0c */ /* 0x000fe20006f61270 */
[----:B-1----:R-:W-:Y:S02]  /*44b10*/  IMAD.WIDE R164, R0, 0x4, R4 ;  /* 0x0000000400a47825 */ /* 0x002fe400078e0204 */
[----:B------:R-:W4:Y:S02]  /*44b20*/  LDL.LU R175, [R1+0x880] ;  /* 0x0008800001af7983 */ /* 0x000f240000300800 */
[----:B------:R-:W-:Y:S01]  /*44b30*/  IMAD.WIDE R166, R3, 0x4, R162 ;  /* 0x0000000403a67825 */ /* 0x000fe200078e02a2 */
[----:B------:R-:W-:Y:S01]  /*44b40*/  ISETP.LT.AND P5, PT, R99, c[0x0][0x178], !P5 ;  /* 0x00005e0063007a0c */ /* 0x000fe20006fa1270 */
[----:B------:R-:W4:Y:S01]  /*44b50*/  LDL.LU R245, [R1+0x790] ;  /* 0x0007900001f57983 */ /* 0x000f220000300800 */
[----:B------:R-:W-:-:S04]  /*44b60*/  IADD3 R168, R252, 0x28, RZ ;  /* 0x00000028fca87810 */ /* 0x000fc80007ffe0ff */
[----:B------:R-:W-:Y:S01]  /*44b70*/  ISETP.GE.AND P4, PT, R168, c[0x0][0x17c], PT ;  /* 0x00005f00a8007a0c */ /* 0x000fe20003f86270 */
[C---:B------:R-:W-:Y:S01]  /*44b80*/  IMAD.WIDE R168, R3.reuse, 0x4, R4 ;  /* 0x0000000403a87825 */ /* 0x040fe200078e0204 */
[----:B--2---:R1:W-:Y:S04]  /*44b90*/  @P2 STG.E [R164.64], R244 ;  /* 0x000000f4a4002986 */ /* 0x0043e8000c101904 */
[----:B---3--:R2:W-:Y:S04]  /*44ba0*/  @P1 STG.E [R166.64], R250 ;  /* 0x000000faa6001986 */ /* 0x0085e8000c101904 */
[----:B-1----:R-:W3:Y:S01]  /*44bb0*/  LDL.LU R244, [R1+0x530] ;  /* 0x0005300001f47983 */ /* 0x002ee20000300800 */
[----:B------:R-:W-:-:S03]  /*44bc0*/  IMAD.WIDE R164, R3, 0x4, R160 ;  /* 0x0000000403a47825 */ /* 0x000fc600078e02a0 */
[----:B--2---:R-:W2:Y:S01]  /*44bd0*/  LDL.LU R250, [R1+0x984] ;  /* 0x0009840001fa7983 */ /* 0x004ea20000300800 */
[----:B------:R-:W-:-:S03]  /*44be0*/  IMAD.WIDE R166, R3, 0x4, R6 ;  /* 0x0000000403a67825 */ /* 0x000fc600078e0206 */
[----:B------:R-:W-:Y:S04]  /*44bf0*/  @P3 STG.E [R164.64], R174 ;  /* 0x000000aea4003986 */ /* 0x000fe8000c101904 */
[----:B------:R1:W-:Y:S04]  /*44c00*/  @P6 STG.E [R166.64], R249 ;  /* 0x000000f9a6006986 */ /* 0x0003e8000c101904 */
[----:B----4-:R4:W-:Y:S04]  /*44c10*/  @P5 STG.E [R168.64], R248 ;  /* 0x000000f8a8005986 */ /* 0x0109e8000c101904 */
[----:B-1----:R-:W2:Y:S04]  /*44c20*/  LDL.LU R249, [R1+0x884] ;  /* 0x0008840001f97983 */ /* 0x002ea80000300800 */
[----:B------:R-:W2:Y:S04]  /*44c30*/  LDL.LU R172, [R1+0x794] ;  /* 0x0007940001ac7983 */ /* 0x000ea80000300800 */
        /* <DEDUP_REMOVED lines=10> */
[----:B------:R-:W-:-:S02]  /*44ce0*/  ISETP.LT.AND P4, PT, R99, c[0x0][0x178], !P4 ;  /* 0x00005e0063007a0c */ /* 0x000fc40006781270 */
[----:B------:R-:W-:Y:S01]  /*44cf0*/  IADD3 R3, R252, 0x2a, RZ ;  /* 0x0000002afc037810 */ /* 0x000fe20007ffe0ff */
[C---:B------:R-:W-:Y:S01]  /*44d00*/  IMAD.WIDE R166, R0.reuse, 0x4, R160 ;  /* 0x0000000400a67825 */ /* 0x040fe200078e02a0 */
[----:B------:R-:W-:Y:S01]  /*44d10*/  ISETP.LT.AND P5, PT, R207, c[0x0][0x178], !P2 ;  /* 0x00005e00cf007a0c */ /* 0x000fe200057a1270 */
[----:B------:R1:W-:Y:S01]  /*44d20*/  @P1 STG.E [R164.64], R171 ;  /* 0x000000aba4001986 */ /* 0x0003e2000c101904 */
[----:B------:R-:W-:Y:S02]  /*44d30*/  ISETP.GE.AND P1, PT, R3, c[0x0][0x17c], PT ;  /* 0x00005f0003007a0c */ /* 0x000fe40003f26270 */
[C---:B------:R-:W-:Y:S01]  /*44d40*/  IADD3 R3, R0.reuse, c[0x0][0x198], RZ ;  /* 0x0000660000037a10 */ /* 0x040fe20007ffe0ff */
[----:B------:R-:W-:Y:S01]  /*44d50*/  IMAD.WIDE R168, R0, 0x4, R4 ;  /* 0x0000000400a87825 */ /* 0x000fe200078e0204 */
[----:B------:R1:W-:Y:S01]  /*44d60*/  @P3 STG.E [R166.64], R175 ;  /* 0x000000afa6003986 */ /* 0x0003e2000c101904 */
[----:B------:R-:W-:Y:S02]  /*44d70*/  ISETP.LT.AND P3, PT, R138, c[0x0][0x178], !P2 ;  /* 0x00005e008a007a0c */ /* 0x000fe40005761270 */
[----:B-1----:R-:W-:-:S04]  /*44d80*/  IMAD.WIDE R164, R0, 0x4, R6 ;  /* 0x0000000400a47825 */ /* 0x002fc800078e0206 */
[C---:B------:R-:W-:Y:S01]  /*44d90*/  IMAD.WIDE R166, R3.reuse, 0x4, R162 ;  /* 0x0000000403a67825 */ /* 0x040fe200078e02a2 */
[----:B------:R1:W-:Y:S04]  /*44da0*/  @P6 STG.E [R164.64], R245 ;  /* 0x000000f5a4006986 */ /* 0x0003e8000c101904 */
[----:B------:R-:W4:Y:S04]  /*44db0*/  LDL.LU R175, [R1+0x810] ;  /* 0x0008100001af7983 */ /* 0x000f280000300800 */
[----:B-1----:R-:W4:Y:S01]  /*44dc0*/  LDL.LU R245, [R1+0x720] ;  /* 0x0007200001f57983 */ /* 0x002f220000300800 */
[----:B------:R-:W-:-:S03]  /*44dd0*/  IMAD.WIDE R164, R3, 0x4, R6 ;  /* 0x0000000403a47825 */ /* 0x000fc600078e0206 */
[----:B---3--:R1:W-:Y:S01]  /*44de0*/  @P4 STG.E [R168.64], R244 ;  /* 0x000000f4a8004986 */ /* 0x0083e2000c101904 */
[----:B------:R-:W-:Y:S02]  /*44df0*/  ISETP.LT.AND P4, PT, R139, c[0x0][0x178], !P2 ;  /* 0x00005e008b007a0c */ /* 0x000fe40005781270 */
[----:B------:R-:W-:Y:S01]  /*44e00*/  ISETP.LT.AND P2, PT, R99, c[0x0][0x178], !P2 ;  /* 0x00005e0063007a0c */ /* 0x000fe20005741270 */
[----:B--2---:R2:W-:Y:S04]  /*44e10*/  @P5 STG.E [R166.64], R250 ;  /* 0x000000faa6005986 */ /* 0x0045e8000c101904 */
[----:B-1----:R-:W3:Y:S01]  /*44e20*/  LDL.LU R244, [R1+0xab4] ;  /* 0x000ab40001f47983 */ /* 0x002ee20000300800 */
[----:B------:R-:W-:-:S04]  /*44e30*/  IMAD.WIDE R168, R3, 0x4, R4 ;  /* 0x0000000403a87825 */ /* 0x000fc800078e0204 */
[----:B--2---:R-:W-:Y:S01]  /*44e40*/  IMAD.WIDE R166, R3, 0x4, R160 ;  /* 0x0000000403a67825 */ /* 0x004fe200078e02a0 */
[----:B------:R-:W2:Y:S04]  /*44e50*/  LDL.LU R250, [R1+0x954] ;  /* 0x0009540001fa7983 */ /* 0x000ea80000300800 */
[----:B------:R1:W-:Y:S04]  /*44e60*/  @P3 STG.E [R166.64], R249 ;  /* 0x000000f9a6003986 */ /* 0x0003e8000c101904 */
[----:B------:R-:W-:Y:S04]  /*44e70*/  @P4 STG.E [R164.64], R172 ;  /* 0x000000aca4004986 */ /* 0x000fe8000c101904 */
[----:B-1----:R-:W2:Y:S04]  /*44e80*/  LDL.LU R249, [R1+0x814] ;  /* 0x0008140001f97983 */ /* 0x002ea80000300800 */
[----:B----4-:R1:W-:Y:S04]  /*44e90*/  @P2 STG.E [R168.64], R248 ;  /* 0x000000f8a8002986 */ /* 0x0103e8000c101904 */
[----:B-1----:R-:W4:Y:S01]  /*44ea0*/  LDL.LU R248, [R1+0x724] ;  /* 0x0007240001f87983 */ /* 0x002f220000300800 */
[----:B------:R-:W-:-:S02]  /*44eb0*/  ISETP.LT.AND P5, PT, R207, c[0x0][0x178], !P1 ;  /* 0x00005e00cf007a0c */ /* 0x000fc40004fa1270 */
[----:B------:R-:W-:Y:S02]  /*44ec0*/  ISETP.LT.AND P6, PT, R138, c[0x0][0x178], !P1 ;  /* 0x00005e008a007a0c */ /* 0x000fe40004fc1270 */
[----:B------:R-:W-:Y:S02]  /*44ed0*/  IADD3 R0, R3, c[0x0][0x198], RZ ;  /* 0x0000660003007a10 */ /* 0x000fe40007ffe0ff */
[----:B------:R-:W-:-:S03]  /*44ee0*/  IADD3 R170, R252, 0x2b, RZ ;  /* 0x0000002bfcaa7810 */ /* 0x000fc60007ffe0ff */
[----:B------:R-:W-:Y:S01]  /*44ef0*/  IMAD.WIDE R166, R0, 0x4, R162 ;  /* 0x0000000400a67825 */ /* 0x000fe200078e02a2 */
[----:B------:R-:W-:Y:S02]  /*44f00*/  ISETP.GE.AND P3, PT, R170, c[0x0][0x17c], PT ;  /* 0x00005f00aa007a0c */ /* 0x000fe40003f66270 */
[----:B------:R-:W-:Y:S01]  /*44f10*/  ISETP.LT.AND P2, PT, R139, c[0x0][0x178], !P1 ;  /* 0x00005e008b007a0c */ /* 0x000fe20004f41270 */
[----:B------:R-:W-:Y:S01]  /*44f20*/  IMAD.WIDE R164, R0, 0x4, R160 ;  /* 0x0000000400a47825 */ /* 0x000fe200078e02a0 */
[----:B------:R1:W-:Y:S01]  /*44f30*/  @P5 STG.E [R166.64], R173 ;  /* 0x000000ada6005986 */ /* 0x0003e2000c101904 */
[----:B------:R-:W-:Y:S02]  /*44f40*/  ISETP.LT.AND P1, PT, R99, c[0x0][0x178], !P1 ;  /* 0x00005e0063007a0c */ /* 0x000fe40004f21270 */
[----:B------:R-:W-:Y:S01]  /*44f50*/  ISETP.LT.AND P5, PT, R207, c[0x0][0x178], !P3 ;  /* 0x00005e00cf007a0c */ /* 0x000fe20005fa1270 */
[----:B------:R1:W-:Y:S01]  /*44f60*/  @P6 STG.E [R164.64], R174 ;  /* 0x000000aea4006986 */ /* 0x0003e2000c101904 */
[----:B------:R-:W-:-:S02]  /*44f70*/  ISETP.LT.AND P4, PT, R138, c[0x0][0x178], !P3 ;  /* 0x00005e008a007a0c */ /* 0x000fc40005f81270 */
[----:B------:R-:W-:Y:S02]  /*44f80*/  ISETP.LT.AND P6, PT, R139, c[0x0][0x178], !P3 ;  /* 0x00005e008b007a0c */ /* 0x000fe40005fc1270 */
[C---:B------:R-:W-:Y:S02]  /*44f90*/  IADD3 R3, R0.reuse, c[0x0][0x198], RZ ;  /* 0x0000660000037a10 */ /* 0x040fe40007ffe0ff */
[----:B------:R-:W-:Y:S01]  /*44fa0*/  ISETP.LT.AND P3, PT, R99, c[0x0][0x178], !P3 ;  /* 0x00005e0063007a0c */ /* 0x000fe20005f61270 */
[C---:B-1----:R-:W-:Y:S01]  /*44fb0*/  IMAD.WIDE R166, R0.reuse, 0x4, R4 ;  /* 0x0000000400a67825 */ /* 0x042fe200078e0204 */
[----:B------:R-:W4:Y:S03]  /*44fc0*/  LDL.LU R173, [R1+0xaf4] ;  /* 0x000af40001ad7983 */ /* 0x000f260000300800 */
[----:B------:R-:W-:Y:S01]  /*44fd0*/  IMAD.WIDE R164, R0, 0x4, R6 ;  /* 0x0000000400a47825 */ /* 0x000fe200078e0206 */
[----:B------:R-:W4:Y:S03]  /*44fe0*/  LDL.LU R174, [R1+0xa14] ;  /* 0x000a140001ae7983 */ /* 0x000f260000300800 */
[C---:B------:R-:W-:Y:S01]  /*44ff0*/  IMAD.WIDE R168, R3.reuse, 0x4, R162 ;  /* 0x0000000403a87825 */ /* 0x040fe200078e02a2 */
[----:B------:R1:W-:Y:S03]  /*45000*/  @P2 STG.E [R164.64], R175 ;  /* 0x000000afa4002986 */ /* 0x0003e6000c101904 */
[C---:B------:R-:W-:Y:S01]  /*45010*/  IMAD.WIDE R170, R3.reuse, 0x4, R160 ;  /* 0x0000000403aa7825 */ /* 0x040fe200078e02a0 */
[----:B------:R-:W-:Y:S03]  /*45020*/  @P1 STG.E [R166.64], R245 ;  /* 0x000000f5a6001986 */ /* 0x000fe6000c101904 */
[C---:B-1----:R-:W-:Y:S01]  /*45030*/  IMAD.WIDE R164, R3.reuse, 0x4, R6 ;  /* 0x0000000403a47825 */ /* 0x042fe200078e0206 */
[C---:B------:R-:W-:Y:S01]  /*45040*/  IADD3 R0, R3.reuse, c[0x0][0x198], RZ ;  /* 0x0000660003007a10 */ /* 0x040fe20007ffe0ff */
        /* <DEDUP_REMOVED lines=9> */
[----:B------:R-:W-:Y:S01]  /*450e0*/  IADD3 R172, R252, 0x2c, RZ ;  /* 0x0000002cfcac7810 */ /* 0x000fe20007ffe0ff */
[----:B------:R-:W-:-:S02]  /*450f0*/  IMAD.WIDE R166, R0, 0x4, R162 ;  /* 0x0000000400a67825 */ /* 0x000fc400078e02a2 */
[----:B------:R-:W2:Y:S01]  /*45100*/  LDL.LU R165, [R1+0xa10] ;  /* 0x000a100001a57983 */ /* 0x000ea20000300800 */
[----:B------:R-:W-:-:S04]  /*45110*/  ISETP.GE.AND P2, PT, R172, c[0x0][0x17c], PT ;  /* 0x00005f00ac007a0c */ /* 0x000fc80003f46270 */
[----:B------:R-:W-:Y:S02]  /*45120*/  ISETP.LT.AND P5, PT, R207, c[0x0][0x178], !P2 ;  /* 0x00005e00cf007a0c */ /* 0x000fe400057a1270 */
[----:B------:R-:W-:-:S04]  /*45130*/  IADD3 R172, R252, 0x2d, RZ ;  /* 0x0000002dfcac7810 */ /* 0x000fc80007ffe0ff */
[----:B------:R-:W-:Y:S02]  /*45140*/  ISETP.GE.AND P6, PT, R172, c[0x0][0x17c], PT ;  /* 0x00005f00ac007a0c */ /* 0x000fe40003fc6270 */
[----:B------:R-:W2:Y:S04]  /*45150*/  LDL.LU R172, [R1+0xac0] ;  /* 0x000ac00001ac7983 */ /* 0x000ea80000300800 */
[----:B------:R-:W2:Y:S04]  /*45160*/  LDL.LU R175, [R1+0x9f0] ;  /* 0x0009f00001af7983 */ /* 0x000ea80000300800 */
[----:B------:R-:W2:Y:S04]  /*45170*/  LDL.LU R245, [R1+0x850] ;  /* 0x0008500001f57983 */ /* 0x000ea80000300800 */
[----:B------:R-:W3:Y:S04]  /*45180*/  LDL.LU R249, [R1+0xb04] ;  /* 0x000b040001f97983 */ /* 0x000ee80000300800 */
[----:B------:R-:W3:Y:S04]  /*45190*/  LDL.LU R248, [R1+0xac4] ;  /* 0x000ac40001f87983 */ /* 0x000ee80000300800 */
[----:B----4-:R1:W-:Y:S04]  /*451a0*/  @P5 STG.E [R166.64], R164 ;  /* 0x000000a4a6005986 */ /* 0x0103e8000c101904 */
[----:B-1----:R-:W4:Y:S01]  /*451b0*/  LDL.LU R167, [R1+0x7c0] ;  /* 0x0007c00001a77983 */ /* 0x002f220000300800 */
[----:B------:R-:W-:-:S02]  /*451c0*/  ISETP.LT.AND P4, PT, R138, c[0x0][0x178], !P2 ;  /* 0x00005e008a007a0c */ /* 0x000fc40005781270 */
[----:B------:R-:W-:Y:S02]  /*451d0*/  ISETP.LT.AND P1, PT, R139, c[0x0][0x178], !P2 ;  /* 0x00005e008b007a0c */ /* 0x000fe40005721270 */
[----:B------:R-:W-:Y:S01]  /*451e0*/  ISETP.LT.AND P2, PT, R99, c[0x0][0x178], !P2 ;  /* 0x00005e0063007a0c */ /* 0x000fe20005741270 */
[----:B------:R-:W-:-:S04]  /*451f0*/  IMAD.WIDE R168, R0, 0x4, R160 ;  /* 0x0000000400a87825 */ /* 0x000fc800078e02a0 */
[----:B------:R-:W-:Y:S01]  /*45200*/  IMAD.WIDE R170, R0, 0x4, R6 ;  /* 0x0000000400aa7825 */ /* 0x000fe200078e0206 */
[----:B------:R-:W-:-:S03]  /*45210*/  IADD3 R166, R252, 0x2f, RZ ;  /* 0x0000002ffca67810 */ /* 0x000fc60007ffe0ff */
[----:B--2---:R1:W-:Y:S04]  /*45220*/  @P4 STG.E [R168.64], R165 ;  /* 0x000000a5a8004986 */ /* 0x0043e8000c101904 */
[----:B------:R2:W-:Y:S01]  /*45230*/  @P1 STG.E [R170.64], R3 ;  /* 0x00000003aa001986 */ /* 0x0005e2000c101904 */
[----:B------:R-:W-:Y:S01]  /*45240*/  ISETP.GE.AND P4, PT, R166, c[0x0][0x17c], PT ;  /* 0x00005f00a6007a0c */ /* 0x000fe20003f86270 */
[C---:B-1----:R-:W-:Y:S01]  /*45250*/  IMAD.WIDE R164, R0.reuse, 0x4, R4 ;  /* 0x0000000400a47825 */ /* 0x042fe200078e0204 */
[----:B--2---:R-:W-:-:S04]  /*45260*/  IADD3 R3, R0, c[0x0][0x198], RZ ;  /* 0x0000660000037a10 */ /* 0x004fc80007ffe0ff */
[C---:B------:R-:W-:Y:S01]  /*45270*/  IADD3 R0, R3.reuse, c[0x0][0x198], RZ ;  /* 0x0000660003007a10 */ /* 0x040fe20007ffe0ff */
[----:B------:R-:W-:-:S04]  /*45280*/  IMAD.WIDE R170, R3, 0x4, R162 ;  /* 0x0000000403aa7825 */ /* 0x000fc800078e02a2 */
[----:B------:R-:W-:Y:S01]  /*45290*/  IMAD.WIDE R168, R3, 0x4, R160 ;  /* 0x0000000403a87825 */ /* 0x000fe200078e02a0 */
[----:B------:R-:W-:Y:S02]  /*452a0*/  ISETP.LT.AND P3, PT, R207, c[0x0][0x178], !P6 ;  /* 0x00005e00cf007a0c */ /* 0x000fe40007761270 */
[----:B------:R-:W-:Y:S02]  /*452b0*/  ISETP.LT.AND P1, PT, R138, c[0x0][0x178], !P6 ;  /* 0x00005e008a007a0c */ /* 0x000fe40007721270 */
[----:B------:R-:W-:Y:S02]  /*452c0*/  ISETP.LT.AND P5, PT, R139, c[0x0][0x178], !P6 ;  /* 0x00005e008b007a0c */ /* 0x000fe400077a1270 */
[----:B------:R-:W-:Y:S01]  /*452d0*/  ISETP.LT.AND P6, PT, R99, c[0x0][0x178], !P6 ;  /* 0x00005e0063007a0c */ /* 0x000fe200077c1270 */
[----:B----4-:R1:W-:Y:S02]  /*452e0*/  @P2 STG.E [R164.64], R167 ;  /* 0x000000a7a4002986 */ /* 0x0103e4000c101904 */
[----:B-1----:R-:W-:-:S04]  /*452f0*/  IMAD.WIDE R166, R3, 0x4, R6 ;  /* 0x0000000403a67825 */ /* 0x002fc800078e0206 */
[----:B------:R-:W-:Y:S02]  /*45300*/  IMAD.WIDE R164, R3, 0x4, R4 ;  /* 0x0000000403a47825 */ /* 0x000fe400078e0204 */
[----:B------:R-:W2:Y:S04]  /*45310*/  LDL.LU R3, [R1+0xb00] ;  /* 0x000b000001037983 */ /* 0x000ea80000300800 */
[----:B------:R-:W-:Y:S04]  /*45320*/  @P3 STG.E [R170.64], R173 ;  /* 0x000000adaa003986 */ /* 0x000fe8000c101904 */
[----:B------:R-:W-:Y:S04]  /*45330*/  @P1 STG.E [R168.64], R174 ;  /* 0x000000aea8001986 */ /* 0x000fe8000c101904 */
[----:B---3--:R1:W-:Y:S04]  /*45340*/  @P5 STG.E [R166.64], R244 ;  /* 0x000000f4a6005986 */ /* 0x0083e8000c101904 */
[----:B------:R3:W-:Y:S04]  /*45350*/  @P6 STG.E [R164.64], R250 ;  /* 0x000000faa4006986 */ /* 0x0007e8000c101904 */
[----:B-1----:R-:W4:Y:S04]  /*45360*/  LDL.LU R244, [R1+0x9f4] ;  /* 0x0009f40001f47983 */ /* 0x002f280000300800 */
[----:B---3--:R-:W3:Y:S01]  /*45370*/  LDL.LU R250, [R1+0x854] ;  /* 0x0008540001fa7983 */ /* 0x008ee20000300800 */
[C---:B------:R-:W-:Y:S01]  /*45380*/  ISETP.LT.AND P2, PT, R207.reuse, c[0x0][0x178], !P0 ;  /* 0x00005e00cf007a0c */ /* 0x040fe20004741270 */
[----:B------:R-:W-:Y:S01]  /*45390*/  IMAD.WIDE R170, R0, 0x4, R162 ;  /* 0x0000000400aa7825 */ /* 0x000fe200078e02a2 */
[----:B------:R-:W-:Y:S01]  /*453a0*/  ISETP.LT.AND P3, PT, R138, c[0x0][0x178], !P0 ;  /* 0x00005e008a007a0c */ /* 0x000fe20004761270 */
[----:B------:R-:W3:Y:S01]  /*453b0*/  LDL.LU R173, [R1+0x628] ;  /* 0x0006280001ad7983 */ /* 0x000ee20000300800 */
[----:B------:R-:W-:Y:S01]  /*453c0*/  IADD3 R164, R252, 0x30, RZ ;  /* 0x00000030fca47810 */ /* 0x000fe20007ffe0ff */
[----:B------:R-:W-:Y:S01]  /*453d0*/  IMAD.WIDE R166, R0, 0x4, R160 ;  /* 0x0000000400a67825 */ /* 0x000fe200078e02a0 */
[----:B------:R-:W-:Y:S01]  /*453e0*/  ISETP.LT.AND P6, PT, R207, c[0x0][0x178], !P4 ;  /* 0x00005e00cf007a0c */ /* 0x000fe200067c1270 */
[----:B------:R-:W3:Y:S01]  /*453f0*/  LDL.LU R174, [R1+0x438] ;  /* 0x0004380001ae7983 */ /* 0x000ee20000300800 */
[----:B------:R-:W-:Y:S01]  /*45400*/  ISETP.GE.AND P1, PT, R164, c[0x0][0x17c], PT ;  /* 0x00005f00a4007a0c */ /* 0x000fe20003f26270 */
[----:B------:R-:W-:Y:S01]  /*45410*/  IMAD.WIDE R164, R0, 0x4, R6 ;  /* 0x0000000400a47825 */ /* 0x000fe200078e0206 */
[----:B------:R-:W-:-:S03]  /*45420*/  ISETP.LT.AND P5, PT, R138, c[0x0][0x178], !P4 ;  /* 0x00005e008a007a0c */ /* 0x000fc600067a1270 */
[C---:B------:R-:W-:Y:S01]  /*45430*/  IMAD.WIDE R168, R0.reuse, 0x4, R4 ;  /* 0x0000000400a87825 */ /* 0x040fe200078e0204 */
[----:B--2---:R1:W-:Y:S01]  /*45440*/  @P2 STG.E [R170.64], R3 ;  /* 0x00000003aa002986 */ /* 0x0043e2000c101904 */
[----:B------:R-:W-:Y:S02]  /*45450*/  ISETP.LT.AND P2, PT, R139, c[0x0][0x178], !P0 ;  /* 0x00005e008b007a0c */ /* 0x000fe40004741270 */
[----:B------:R-:W-:Y:S01]  /*45460*/  ISETP.LT.AND P0, PT, R99, c[0x0][0x178], !P0 ;  /* 0x00005e0063007a0c */ /* 0x000fe20004701270 */
[----:B------:R2:W-:Y:S01]  /*45470*/  @P3 STG.E [R166.64], R172 ;  /* 0x000000aca6003986 */ /* 0x0005e2000c101904 */
[----:B-1----:R-:W-:-:S09]  /*45480*/  IADD3 R3, R0, c[0x0][0x198], RZ ;  /* 0x0000660000037a10 */ /* 0x002fd20007ffe0ff */
[----:B------:R1:W-:Y:S01]  /*45490*/  @P2 STG.E [R164.64], R175 ;  /* 0x000000afa4002986 */ /* 0x0003e2000c101904 */
[----:B------:R-:W-:-:S03]  /*454a0*/  IMAD.WIDE R170, R3, 0x4, R162 ;  /* 0x0000000403aa7825 */ /* 0x000fc600078e02a2 */
[----:B------:R4:W-:Y:S01]  /*454b0*/  @P0 STG.E [R168.64], R245 ;  /* 0x000000f5a8000986 */ /* 0x0009e2000c101904 */
[----:B--2---:R-:W-:-:S03]  /*454c0*/  IMAD.WIDE R166, R3, 0x4, R160 ;  /* 0x0000000403a67825 */ /* 0x004fc600078e02a0 */
[----:B-1----:R-:W2:Y:S04]  /*454d0*/  LDL.LU R175, [R1+0x198] ;  /* 0x0001980001af7983 */ /* 0x002ea80000300800 */
[----:B------:R1:W-:Y:S04]  /*454e0*/  @P6 STG.E [R170.64], R249 ;  /* 0x000000f9aa006986 */ /* 0x0003e8000c101904 */
[----:B----4-:R-:W4:Y:S04]  /*454f0*/  LDL.LU R245, [R1+0x98] ;  /* 0x0000980001f57983 */ /* 0x010f280000300800 */
[----:B------:R3:W-:Y:S04]  /*45500*/  @P5 STG.E [R166.64], R248 ;  /* 0x000000f8a6005986 */ /* 0x0007e8000c101904 */
[----:B-1----:R-:W4:Y:S01]  /*45510*/  LDL.LU R249, [R1+0x62c] ;  /* 0x00062c0001f97983 */ /* 0x002f220000300800 */
[----:B------:R-:W-:-:S03]  /*45520*/  ISETP.LT.AND P6, PT, R139, c[0x0][0x178], !P4 ;  /* 0x00005e008b007a0c */ /* 0x000fc600067c1270 */
[----:B---3--:R-:W3:Y:S01]  /*45530*/  LDL.LU R248, [R1+0x43c] ;  /* 0x00043c0001f87983 */ /* 0x008ee20000300800 */
[----:B------:R-:W-:Y:S01]  /*45540*/  ISETP.LT.AND P4, PT, R99, c[0x0][0x178], !P4 ;  /* 0x00005e0063007a0c */ /* 0x000fe20006781270 */
[----:B------:R-:W-:-:S04]  /*45550*/  IMAD.WIDE R164, R3, 0x4, R6 ;  /* 0x0000000403a47825 */ /* 0x000fc800078e0206 */
[----:B------:R-:W-:-:S04]  /*45560*/  IMAD.WIDE R166, R3, 0x4, R4 ;  /* 0x0000000403a67825 */ /* 0x000fc800078e0204 */
[----:B------:R1:W-:Y:S04]  /*45570*/  @P6 STG.E [R164.64], R244 ;  /* 0x000000f4a4006986 */ /* 0x0003e8000c101904 */
[----:B------:R1:W-:Y:S04]  /*45580*/  @P4 STG.E [R166.64], R250 ;  /* 0x000000faa6004986 */ /* 0x0003e8000c101904 */
[----:B-1----:R-:W3:Y:S04]  /*45590*/  LDL.LU R244, [R1+0x19c] ;  /* 0x00019c0001f47983 */ /* 0x002ee80000300800 */
[----:B------:R-:W3:Y:S01]  /*455a0*/  LDL.LU R250, [R1+0x9c] ;  /* 0x00009c0001fa7983 */ /* 0x000ee20000300800 */
[----:B------:R-:W-:-:S02]  /*455b0*/  ISETP.LT.AND P5, PT, R207, c[0x0][0x178], !P1 ;  /* 0x00005e00cf007a0c */ /* 0x000fc40004fa1270 */
[----:B------:R-:W-:Y:S02]  /*455c0*/  IADD3 R0, R3, c[0x0][0x198], RZ ;  /* 0x0000660003007a10 */ /* 0x000fe40007ffe0ff */
[----:B------:R-:W-:Y:S02]  /*455d0*/  IADD3 R170, R252, 0x31, RZ ;  /* 0x00000031fcaa7810 */ /* 0x000fe40007ffe0ff */
[----:B------:R-:W-:Y:S02]  /*455e0*/  ISETP.LT.AND P3, PT, R138, c[0x0][0x178], !P1 ;  /* 0x00005e008a007a0c */ /* 0x000fe40004f61270 */
[----:B------:R-:W-:Y:S01]  /*455f0*/  ISETP.LT.AND P0, PT, R139, c[0x0][0x178], !P1 ;  /* 0x00005e008b007a0c */ /* 0x000fe20004f01270 */
[----:B------:R-:W-:Y:S01]  /*45600*/  IMAD.WIDE R168, R0, 0x4, R162 ;  /* 0x0000000400a87825 */ /* 0x000fe200078e02a2 */
[----:B------:R-:W-:Y:S02]  /*45610*/  ISETP.GE.AND P6, PT, R170, c[0x0][0x17c], PT ;  /* 0x00005f00aa007a0c */ /* 0x000fe40003fc6270 */
[----:B------:R-:W-:Y:S01]  /*45620*/  ISETP.LT.AND P1, PT, R99, c[0x0][0x178], !P1 ;  /* 0x00005e0063007a0c */ /* 0x000fe20004f21270 */
[----:B------:R-:W-:Y:S01]  /*45630*/  IMAD.WIDE R166, R0, 0x4, R160 ;  /* 0x0000000400a67825 */ /* 0x000fe200078e02a0 */
[----:B------:R1:W-:Y:S01]  /*45640*/  @P5 STG.E [R168.64], R173 ;  /* 0x000000ada8005986 */ /* 0x0003e2000c101904 */
[----:B------:R-:W-:-:S02]  /*45650*/  ISETP.LT.AND P4, PT, R207, c[0x0][0x178], !P6 ;  /* 0x00005e00cf007a0c */ /* 0x000fc40007781270 */
[----:B------:R-:W-:Y:S01]  /*45660*/  IMAD.WIDE R164, R0, 0x4, R6 ;  /* 0x0000000400a47825 */ /* 0x000fe200078e0206 */
[----:B------:R-:W-:Y:S02]  /*45670*/  ISETP.LT.AND P5, PT, R138, c[0x0][0x178], !P6 ;  /* 0x00005e008a007a0c */ /* 0x000fe400077a1270 */
[----:B------:R-:W-:Y:S01]  /*45680*/  IADD3 R3, R0, c[0x0][0x198], RZ ;  /* 0x0000660000037a10 */ /* 0x000fe20007ffe0ff */
[----:B------:R1:W-:Y:S01]  /*45690*/  @P3 STG.E [R166.64], R174 ;  /* 0x000000aea6003986 */ /* 0x0003e2000c101904 */
[C---:B------:R-:W-:Y:S02]  /*456a0*/  IADD3 R171, R252.reuse, 0x33, RZ ;  /* 0x00000033fcab7810 */ /* 0x040fe40007ffe0ff */
[----:B------:R-:W-:Y:S01]  /*456b0*/  IADD3 R170, R252, 0x32, RZ ;  /* 0x00000032fcaa7810 */ /* 0x000fe20007ffe0ff */
[----:B-1----:R-:W-:Y:S01]  /*456c0*/  IMAD.WIDE R168, R3, 0x4, R160 ;  /* 0x0000000403a87825 */ /* 0x002fe200078e02a0 */
[----:B------:R-:W-:Y:S02]  /*456d0*/  ISETP.GE.AND P2, PT, R171, c[0x0][0x17c], PT ;  /* 0x00005f00ab007a0c */ /* 0x000fe40003f46270 */
[----:B------:R-:W3:Y:S01]  /*456e0*/  LDL.LU R171, [R1+0x278] ;  /* 0x0002780001ab7983 */ /* 0x000ee20000300800 */
[----:B------:R-:W-:Y:S01]  /*456f0*/  ISETP.GE.AND P3, PT, R170, c[0x0][0x17c], PT ;  /* 0x00005f00aa007a0c */ /* 0x000fe20003f66270 */
[----:B------:R-:W-:-:S02]  /*45700*/  IMAD.WIDE R166, R3, 0x4, R162 ;  /* 0x0000000403a67825 */ /* 0x000fc400078e02a2 */
[----:B------:R-:W3:Y:S04]  /*45710*/  LDL.LU R170, [R1+0x528] ;  /* 0x0005280001aa7983 */ /* 0x000ee80000300800 */
[----:B------:R-:W3:Y:S04]  /*45720*/  LDL.LU R172, [R1+0x128] ;  /* 0x0001280001ac7983 */ /* 0x000ee80000300800 */
[----:B--2---:R1:W-:Y:S02]  /*45730*/  @P0 STG.E [R164.64], R175 ;  /* 0x000000afa4000986 */ /* 0x0043e4000c101904 */
[----:B-1----:R-:W-:Y:S01]  /*45740*/  IMAD.WIDE R164, R0, 0x4, R4 ;  /* 0x0000000400a47825 */ /* 0x002fe200078e0204 */
[----:B------:R-:W-:-:S04]  /*45750*/  IADD3 R0, R3, c[0x0][0x198], RZ ;  /* 0x0000660003007a10 */ /* 0x000fc80007ffe0ff */
[----:B----4-:R1:W-:Y:S04]  /*45760*/  @P1 STG.E [R164.64], R245 ;  /* 0x000000f5a4001986 */ /* 0x0103e8000c101904 */
[----:B------:R2:W-:Y:S04]  /*45770*/  @P4 STG.E [R166.64], R249 ;  /* 0x000000f9a6004986 */ /* 0x0005e8000c101904 */
[----:B---3--:R3:W-:Y:S01]  /*45780*/  @P5 STG.E [R168.64], R248 ;  /* 0x000000f8a8005986 */ /* 0x0087e2000c101904 */
[----:B-1----:R-:W-:-:S03]  /*45790*/  IMAD.WIDE R164, R3, 0x4, R6 ;  /* 0x0000000403a47825 */ /* 0x002fc600078e0206 */
[----:B--2---:R-:W2:Y:S01]  /*457a0*/  LDL.LU R249, [R1+0x7bc] ;  /* 0x0007bc0001f97983 */ /* 0x004ea20000300800 */
[----:B------:R-:W-:-:S03]  /*457b0*/  IMAD.WIDE R166, R3, 0x4, R4 ;  /* 0x0000000403a67825 */ /* 0x000fc600078e0204 */
[----:B---3--:R-:W3:Y:S01]  /*457c0*/  LDL.LU R248, [R1+0x52c] ;  /* 0x00052c0001f87983 */ /* 0x008ee20000300800 */
[----:B------:R-:W-:-:S03]  /*457d0*/  ISETP.LT.AND P0, PT, R139, c[0x0][0x178], !P6 ;  /* 0x00005e008b007a0c */ /* 0x000fc60007701270 */
[----:B------:R-:W4:Y:S01]  /*457e0*/  LDL.LU R3, [R1+0x7b8] ;  /* 0x0007b80001037983 */ /* 0x000f220000300800 */
[----:B------:R-:W-:-:S09]  /*457f0*/  ISETP.LT.AND P6, PT, R99, c[0x0][0x178], !P6 ;  /* 0x00005e0063007a0c */ /* 0x000fd200077c1270 */
[----:B------:R1:W-:Y:S04]  /*45800*/  @P0 STG.E [R164.64], R244 ;  /* 0x000000f4a4000986 */ /* 0x0003e8000c101904 */
[----:B------:R1:W-:Y:S04]  /*45810*/  @P6 STG.E [R166.64], R250 ;  /* 0x000000faa6006986 */ /* 0x0003e8000c101904 */
[----:B-1----:R-:W2:Y:S04]  /*45820*/  LDL.LU R244, [R1+0x27c] ;  /* 0x00027c0001f47983 */ /* 0x002ea80000300800 */
[----:B------:R-:W3:Y:S01]  /*45830*/  LDL.LU R250, [R1+0x12c] ;  /* 0x00012c0001fa7983 */ /* 0x000ee20000300800 */
[----:B------:R-:W-:-:S02]  /*45840*/  ISETP.LT.AND P5, PT, R207, c[0x0][0x178], !P3 ;  /* 0x00005e00cf007a0c */ /* 0x000fc40005fa1270 */
[----:B------:R-:W-:Y:S01]  /*45850*/  IADD3 R168, R252, 0x36, RZ ;  /* 0x00000036fca87810 */ /* 0x000fe20007ffe0ff */
[----:B------:R-:W3:Y:S01]  /*45860*/  LDL.LU R173, [R1+0x828] ;  /* 0x0008280001ad7983 */ /* 0x000ee20000300800 */
[----:B------:R-:W-:Y:S02]  /*45870*/  ISETP.LT.AND P1, PT, R138, c[0x0][0x178], !P3 ;  /* 0x00005e008a007a0c */ /* 0x000fe40005f21270 */
[----:B------:R-:W-:Y:S01]  /*45880*/  ISETP.LT.AND P4, PT, R139, c[0x0][0x178], !P3 ;  /* 0x00005e008b007a0c */ /* 0x000fe20005f81270 */
[----:B------:R-:W-:Y:S01]  /*45890*/  IMAD.WIDE R164, R0, 0x4, R160 ;  /* 0x0000000400a47825 */ /* 0x000fe200078e02a0 */
[----:B------:R-:W-:Y:S01]  /*458a0*/  ISETP.GE.AND P0, PT, R168, c[0x0][0x17c], PT ;  /* 0x00005f00a8007a0c */ /* 0x000fe20003f06270 */
[----:B------:R-:W3:Y:S02]  /*458b0*/  LDL.LU R174, [R1+0x748] ;  /* 0x0007480001ae7983 */ /* 0x000ee40000300800 */
[C---:B------:R-:W-:Y:S01]  /*458c0*/  IMAD.WIDE R168, R0.reuse, 0x4, R162 ;  /* 0x0000000400a87825 */ /* 0x040fe200078e02a2 */
[----:B------:R-:W-:Y:S01]  /*458d0*/  ISETP.LT.AND P3, PT, R99, c[0x0][0x178], !P3 ;  /* 0x00005e0063007a0c */ /* 0x000fe20005f61270 */
[----:B------:R-:W3:Y:S01]  /*458e0*/  LDL.LU R175, [R1+0x448] ;  /* 0x0004480001af7983 */ /* 0x000ee20000300800 */
[----:B------:R-:W-:Y:S01]  /*458f0*/  ISETP.LT.AND P6, PT, R207, c[0x0][0x178], !P2 ;  /* 0x00005e00cf007a0c */ /* 0x000fe200057c1270 */
[----:B------:R-:W-:-:S02]  /*45900*/  IMAD.WIDE R166, R0, 0x4, R6 ;  /* 0x0000000400a67825 */ /* 0x000fc400078e0206 */
[----:B------:R-:W3:Y:S04]  /*45910*/  LDL.LU R245, [R1+0x1c8] ;  /* 0x0001c80001f57983 */ /* 0x000ee80000300800 */
[----:B----4-:R1:W-:Y:S01]  /*45920*/  @P5 STG.E [R168.64], R3 ;  /* 0x00000003a8005986 */ /* 0x0103e2000c101904 */
[----:B------:R-:W-:-:S03]  /*45930*/  ISETP.LT.AND P5, PT, R138, c[0x0][0x178], !P2 ;  /* 0x00005e008a007a0c */ /* 0x000fc600057a1270 */
[----:B------:R4:W-:Y:S01]  /*45940*/  @P1 STG.E [R164.64], R170 ;  /* 0x000000aaa4001986 */ /* 0x0009e2000c101904 */
[----:B------:R-:W-:-:S03]  /*45950*/  ISETP.LT.AND P1, PT, R139, c[0x0][0x178], !P2 ;  /* 0x00005e008b007a0c */ /* 0x000fc60005721270 */
[----:B------:R2:W-:Y:S01]  /*45960*/  @P4 STG.E [R166.64], R171 ;  /* 0x000000aba6004986 */ /* 0x0005e2000c101904 */
[C---:B-1----:R-:W-:Y:S01]  /*45970*/  IADD3 R3, R0.reuse, c[0x0][0x198], RZ ;  /* 0x0000660000037a10 */ /* 0x042fe20007ffe0ff */
[----:B----4-:R-:W-:-:S04]  /*45980*/  IMAD.WIDE R164, R0, 0x4, R4 ;  /* 0x0000000400a47825 */ /* 0x010fc800078e0204 */
[----:B--2---:R-:W-:Y:S01]  /*45990*/  IMAD.WIDE R166, R3, 0x4, R162 ;  /* 0x0000000403a67825 */ /* 0x004fe200078e02a2 */
[----:B------:R-:W-:Y:S01]  /*459a0*/  @P3 STG.E [R164.64], R172 ;  /* 0x000000aca4003986 */ /* 0x000fe2000c101904 */
[----:B------:R-:W-:Y:S02]  /*459b0*/  ISETP.LT.AND P2, PT, R99, c[0x0][0x178], !P2 ;  /* 0x00005e0063007a0c */ /* 0x000fe40005741270 */
[C---:B------:R-:W-:Y:S01]  /*459c0*/  IMAD.WIDE R168, R3.reuse, 0x4, R160 ;  /* 0x0000000403a87825 */ /* 0x040fe200078e02a0 */
[----:B------:R1:W-:Y:S04]  /*459d0*/  @P6 STG.E [R166.64], R249 ;  /* 0x000000f9a6006986 */ /* 0x0003e8000c101904 */
[----:B---3--:R2:W-:Y:S04]  /*459e0*/  @P5 STG.E [R168.64], R248 ;  /* 0x000000f8a8005986 */ /* 0x0085e8000c101904 */
        /* <DEDUP_REMOVED lines=9> */
[----:B------:R-:W-:Y:S01]  /*45a80*/  IADD3 R0, R3, c[0x0][0x198], RZ ;  /* 0x0000660003007a10 */ /* 0x000fe20007ffe0ff */
[----:B------:R-:W4:Y:S01]  /*45a90*/  LDL.LU R172, [R1+0x8fc] ;  /* 0x0008fc0001ac7983 */ /* 0x000f220000300800 */
[----:B------:R-:W-:-:S04]  /*45aa0*/  ISETP.GE.AND P4, PT, R170, c[0x0][0x17c], PT ;  /* 0x00005f00aa007a0c */ /* 0x000fc80003f86270 */
[----:B------:R-:W-:Y:S02]  /*45ab0*/  ISETP.LT.AND P6, PT, R207, c[0x0][0x178], !P4 ;  /* 0x00005e00cf007a0c */ /* 0x000fe400067c1270 */
[----:B------:R-:W-:Y:S02]  /*45ac0*/  ISETP.LT.AND P3, PT, R138, c[0x0][0x178], !P4 ;  /* 0x00005e008a007a0c */ /* 0x000fe40006761270 */
[----:B------:R-:W-:Y:S02]  /*45ad0*/  ISETP.LT.AND P5, PT, R139, c[0x0][0x178], !P4 ;  /* 0x00005e008b007a0c */ /* 0x000fe400067a1270 */
[----:B------:R-:W-:Y:S02]  /*45ae0*/  IADD3 R170, R252, 0x35, RZ ;  /* 0x00000035fcaa7810 */ /* 0x000fe40007ffe0ff */
[----:B------:R-:W-:Y:S01]  /*45af0*/  ISETP.LT.AND P4, PT, R99, c[0x0][0x178], !P4 ;  /* 0x00005e0063007a0c */ /* 0x000fe20006781270 */
[----:B------:R-:W-:Y:S01]  /*45b00*/  IMAD.WIDE R168, R0, 0x4, R162 ;  /* 0x0000000400a87825 */ /* 0x000fe200078e02a2 */
[----:B------:R-:W-:-:S03]  /*45b10*/  ISETP.GE.AND P1, PT, R170, c[0x0][0x17c], PT ;  /* 0x00005f00aa007a0c */ /* 0x000fc60003f26270 */
[C---:B------:R-:W-:Y:S01]  /*45b20*/  IMAD.WIDE R166, R0.reuse, 0x4, R160 ;  /* 0x0000000400a67825 */ /* 0x040fe200078e02a0 */
[----:B------:R1:W-:Y:S01]  /*45b30*/  @P6 STG.E [R168.64], R173 ;  /* 0x000000ada8006986 */ /* 0x0003e2000c101904 */
[----:B------:R-:W-:Y:S02]  /*45b40*/  ISETP.LT.AND P2, PT, R207, c[0x0][0x178], !P1 ;  /* 0x00005e00cf007a0c */ /* 0x000fe40004f41270 */
[C---:B------:R-:W-:Y:S01]  /*45b50*/  IMAD.WIDE R164, R0.reuse, 0x4, R6 ;  /* 0x0000000400a47825 */ /* 0x040fe200078e0206 */
[----:B------:R-:W-:Y:S01]  /*45b60*/  @P3 STG.E [R166.64], R174 ;  /* 0x000000aea6003986 */ /* 0x000fe2000c101904 */
[----:B------:R-:W-:Y:S02]  /*45b70*/  IADD3 R3, R0, c[0x0][0x198], RZ ;  /* 0x0000660000037a10 */ /* 0x000fe40007ffe0ff */
[----:B------:R-:W-:Y:S01]  /*45b80*/  ISETP.LT.AND P3, PT, R138, c[0x0][0x178], !P1 ;  /* 0x00005e008a007a0c */ /* 0x000fe20004f61270 */
[----:B------:R1:W-:Y:S02]  /*45b90*/  @P5 STG.E [R164.64], R175 ;  /* 0x000000afa4005986 */ /* 0x0003e4000c101904 */
[----:B-1----:R-:W-:-:S05]  /*45ba0*/  IMAD.WIDE R168, R0, 0x4, R4 ;  /* 0x0000000400a87825 */ /* 0x002fca00078e0204 */
[----:B------:R-:W-:Y:S01]  /*45bb0*/  @P4 STG.E [R168.64], R245 ;  /* 0x000000f5a8004986 */ /* 0x000fe2000c101904 */
[----:B------:R-:W-:Y:S01]  /*45bc0*/  ISETP.LT.AND P4, PT, R139, c[0x0][0x178], !P1 ;  /* 0x00005e008b007a0c */ /* 0x000fe20004f81270 */
[----:B------:R-:W-:Y:S01]  /*45bd0*/  IMAD.WIDE R164, R3, 0x4, R162 ;  /* 0x0000000403a47825 */ /* 0x000fe200078e02a2 */
[----:B------:R-:W-:-:S03]  /*45be0*/  ISETP.LT.AND P1, PT, R99, c[0x0][0x178], !P1 ;  /* 0x00005e0063007a0c */ /* 0x000fc60004f21270 */
        /* <DEDUP_REMOVED lines=13> */
[----:B------:R-:W-:-:S02]  /*45cc0*/  ISETP.LT.AND P6, PT, R207, c[0x0][0x178], !P0 ;  /* 0x00005e00cf007a0c */ /* 0x000fc400047c1270 */
[----:B------:R-:W-:Y:S02]  /*45cd0*/  IADD3 R168, R252, 0x37, RZ ;  /* 0x00000037fca87810 */ /* 0x000fe40007ffe0ff */
[----:B------:R-:W-:Y:S01]  /*45ce0*/  ISETP.LT.AND P5, PT, R138, c[0x0][0x178], !P0 ;  /* 0x00005e008a007a0c */ /* 0x000fe200047a1270 */
[----:B------:R-:W-:Y:S01]  /*45cf0*/  IMAD.WIDE R170, R0, 0x4, R160 ;  /* 0x0000000400aa7825 */ /* 0x000fe200078e02a0 */
[----:B------:R-:W-:Y:S01]  /*45d00*/  ISETP.LT.AND P3, PT, R139, c[0x0][0x178], !P0 ;  /* 0x00005e008b007a0c */ /* 0x000fe20004761270 */
[----:B------:R-:W3:Y:S01]  /*45d10*/  LDL.LU R244, [R1+0x28c] ;  /* 0x00028c0001f47983 */ /* 0x000ee20000300800 */
[----:B------:R-:W-:Y:S01]  /*45d20*/  ISETP.GE.AND P2, PT, R168, c[0x0][0x17c], PT ;  /* 0x00005f00a8007a0c */ /* 0x000fe20003f46270 */
[C---:B------:R-:W-:Y:S02]  /*45d30*/  IMAD.WIDE R168, R0.reuse, 0x4, R162 ;  /* 0x0000000400a87825 */ /* 0x040fe400078e02a2 */
[----:B------:R-:W3:Y:S04]  /*45d40*/  LDL.LU R173, [R1+0x988] ;  /* 0x0009880001ad7983 */ /* 0x000ee80000300800 */
[----:B------:R-:W3:Y:S04]  /*45d50*/  LDL.LU R174, [R1+0x888] ;  /* 0x0008880001ae7983 */ /* 0x000ee80000300800 */
[----:B------:R-:W3:Y:S04]  /*45d60*/  LDL.LU R175, [R1+0x798] ;  /* 0x0007980001af7983 */ /* 0x000ee80000300800 */
[----:B------:R-:W3:Y:S04]  /*45d70*/  LDL.LU R245, [R1+0x538] ;  /* 0x0005380001f57983 */ /* 0x000ee80000300800 */
[----:B------:R-:W3:Y:S04]  /*45d80*/  LDL.LU R250, [R1+0x98c] ;  /* 0x00098c0001fa7983 */ /* 0x000ee80000300800 */
[----:B--2---:R1:W-:Y:S04]  /*45d90*/  @P6 STG.E [R168.64], R165 ;  /* 0x000000a5a8006986 */ /* 0x0043e8000c101904 */
[----:B------:R2:W-:Y:S01]  /*45da0*/  @P5 STG.E [R170.64], R3 ;  /* 0x00000003aa005986 */ /* 0x0005e2000c101904 */
[C---:B-1----:R-:W-:Y:S01]  /*45db0*/  IMAD.WIDE R164, R0.reuse, 0x4, R6 ;  /* 0x0000000400a47825 */ /* 0x042fe200078e0206 */
[----:B--2---:R-:W-:-:S04]  /*45dc0*/  IADD3 R3, R0, c[0x0][0x198], RZ ;  /* 0x0000660000037a10 */ /* 0x004fc80007ffe0ff */
[----:B----4-:R1:W-:Y:S02]  /*45dd0*/  @P3 STG.E [R164.64], R167 ;  /* 0x000000a7a4003986 */ /* 0x0103e4000c101904 */
[----:B-1----:R-:W-:Y:S02]  /*45de0*/  IMAD.WIDE R164, R0, 0x4, R4 ;  /* 0x0000000400a47825 */ /* 0x002fe400078e0204 */
[----:B------:R-:W2:Y:S01]  /*45df0*/  LDL.LU R0, [R1+0x288] ;  /* 0x0002880001007983 */ /* 0x000ea20000300800 */
[----:B------:R-:W-:Y:S02]  /*45e00*/  ISETP.LT.AND P1, PT, R99, c[0x0][0x178], !P0 ;  /* 0x00005e0063007a0c */ /* 0x000fe40004721270 */
[----:B------:R-:W-:Y:S02]  /*45e10*/  ISETP.LT.AND P6, PT, R207, c[0x0][0x178], !P2 ;  /* 0x00005e00cf007a0c */ /* 0x000fe400057c1270 */
[----:B------:R-:W-:Y:S02]  /*45e20*/  ISETP.LT.AND P5, PT, R138, c[0x0][0x178], !P2 ;  /* 0x00005e008a007a0c */ /* 0x000fe400057a1270 */
[----:B------:R-:W-:-:S02]  /*45e30*/  ISETP.LT.AND P4, PT, R139, c[0x0][0x178], !P2 ;  /* 0x00005e008b007a0c */ /* 0x000fc40005781270 */
[C---:B------:R-:W-:Y:S02]  /*45e40*/  IADD3 R166, R252.reuse, 0x39, RZ ;  /* 0x00000039fca67810 */ /* 0x040fe40007ffe0ff */
[----:B------:R-:W-:Y:S02]  /*45e50*/  IADD3 R168, R252, 0x38, RZ ;  /* 0x00000038fca87810 */ /* 0x000fe40007ffe0ff */
[----:B------:R-:W-:Y:S01]  /*45e60*/  ISETP.GE.AND P0, PT, R166, c[0x0][0x17c], PT ;  /* 0x00005f00a6007a0c */ /* 0x000fe20003f06270 */
[----:B------:R-:W-:Y:S01]  /*45e70*/  IMAD.WIDE R166, R3, 0x4, R162 ;  /* 0x0000000403a67825 */ /* 0x000fe200078e02a2 */
[----:B------:R-:W-:-:S03]  /*45e80*/  ISETP.GE.AND P3, PT, R168, c[0x0][0x17c], PT ;  /* 0x00005f00a8007a0c */ /* 0x000fc60003f66270 */
[----:B------:R-:W-:-:S04]  /*45e90*/  IMAD.WIDE R168, R3, 0x4, R160 ;  /* 0x0000000403a87825 */ /* 0x000fc800078e02a0 */
[----:B------:R-:W-:Y:S01]  /*45ea0*/  IMAD.WIDE R170, R3, 0x4, R6 ;  /* 0x0000000403aa7825 */ /* 0x000fe200078e0206 */
[----:B------:R-:W-:Y:S01]  /*45eb0*/  ISETP.LT.AND P2, PT, R99, c[0x0][0x178], !P2 ;  /* 0x00005e0063007a0c */ /* 0x000fe20005741270 */
[----:B--2---:R-:W-:Y:S04]  /*45ec0*/  @P1 STG.E [R164.64], R0 ;  /* 0x00000000a4001986 */ /* 0x004fe8000c101904 */
[----:B------:R-:W-:Y:S04]  /*45ed0*/  @P6 STG.E [R166.64], R172 ;  /* 0x000000aca6006986 */ /* 0x000fe8000c101904 */
[----:B---3--:R1:W-:Y:S04]  /*45ee0*/  @P5 STG.E [R168.64], R249 ;  /* 0x000000f9a8005986 */ /* 0x0083e8000c101904 */
[----:B------:R2:W-:Y:S04]  /*45ef0*/  @P4 STG.E [R170.64], R248 ;  /* 0x000000f8aa004986 */ /* 0x0005e8000c101904 */
[----:B-1----:R-:W3:Y:S04]  /*45f00*/  LDL.LU R249, [R1+0x88c] ;  /* 0x00088c0001f97983 */ /* 0x002ee80000300800 */
[----:B--2---:R-:W2:Y:S01]  /*45f10*/  LDL.LU R248, [R1+0x79c] ;  /* 0x00079c0001f87983 */ /* 0x004ea20000300800 */
[----:B------:R-:W-:-:S02]  /*45f20*/  ISETP.LT.AND P4, PT, R207, c[0x0][0x178], !P3 ;  /* 0x00005e00cf007a0c */ /* 0x000fc40005f81270 */
        /* <DEDUP_REMOVED lines=11> */
[----:B------:R-:W-:-:S03]  /*45fe0*/  ISETP.GE.AND P2, PT, R0, c[0x0][0x17c], PT ;  /* 0x00005f0000007a0c */ /* 0x000fc60003f46270 */
[----:B------:R4:W-:Y:S01]  /*45ff0*/  @P6 STG.E [R168.64], R174 ;  /* 0x000000aea8006986 */ /* 0x0009e2000c101904 */
[----:B------:R-:W-:Y:S02]  /*46000*/  ISETP.LT.AND P6, PT, R138, c[0x0][0x178], !P0 ;  /* 0x00005e008a007a0c */ /* 0x000fe400047c1270 */
[----:B------:R-:W-:Y:S01]  /*46010*/  ISETP.LT.AND P4, PT, R139, c[0x0][0x178], !P0 ;  /* 0x00005e008b007a0c */ /* 0x000fe20004781270 */
[C---:B-1----:R-:W-:Y:S01]  /*46020*/  IMAD.WIDE R164, R170.reuse, 0x4, R6 ;  /* 0x00000004aaa47825 */ /* 0x042fe200078e0206 */
[C---:B------:R-:W-:Y:S01]  /*46030*/  IADD3 R0, R170.reuse, c[0x0][0x198], RZ ;  /* 0x00006600aa007a10 */ /* 0x040fe20007ffe0ff */
[----:B------:R-:W2:Y:S02]  /*46040*/  LDL.LU R244, [R1+0x53c] ;  /* 0x00053c0001f47983 */ /* 0x000ea40000300800 */
[----:B----4-:R-:W-:Y:S02]  /*46050*/  IMAD.WIDE R166, R170, 0x4, R4 ;  /* 0x00000004aaa67825 */ /* 0x010fe400078e0204 */
[----:B------:R1:W-:Y:S02]  /*46060*/  @P3 STG.E [R164.64], R175 ;  /* 0x000000afa4003986 */ /* 0x0003e4000c101904 */
[----:B------:R-:W-:-:S02]  /*46070*/  IMAD.WIDE R168, R0, 0x4, R162 ;  /* 0x0000000400a87825 */ /* 0x000fc400078e02a2 */
[----:B------:R4:W-:Y:S01]  /*46080*/  @P1 STG.E [R166.64], R245 ;  /* 0x000000f5a6001986 */ /* 0x0009e2000c101904 */
[C---:B------:R-:W-:Y:S02]  /*46090*/  IADD3 R3, R252.reuse, 0x3d, RZ ;  /* 0x0000003dfc037810 */ /* 0x040fe40007ffe0ff */
[----:B------:R-:W-:Y:S01]  /*460a0*/  IADD3 R170, R252, 0x3b, RZ ;  /* 0x0000003bfcaa7810 */ /* 0x000fe20007ffe0ff */
[----:B------:R-:W2:Y:S01]  /*460b0*/  LDL.LU R171, [R1+0x818] ;  /* 0x0008180001ab7983 */ /* 0x000ea20000300800 */
[----:B-1----:R-:W-:-:S03]  /*460c0*/  IMAD.WIDE R164, R0, 0x4, R160 ;  /* 0x0000000400a47825 */ /* 0x002fc600078e02a0 */
[----:B------:R-:W2:Y:S01]  /*460d0*/  LDL.LU R173, [R1+0x728] ;  /* 0x0007280001ad7983 */ /* 0x000ea20000300800 */
[----:B----4-:R-:W-:-:S03]  /*460e0*/  IMAD.WIDE R166, R0, 0x4, R6 ;  /* 0x0000000400a67825 */ /* 0x010fc600078e0206 */
[----:B------:R1:W-:Y:S01]  /*460f0*/  @P5 STG.E [R168.64], R250 ;  /* 0x000000faa8005986 */ /* 0x0003e2000c101904 */
[----:B------:R-:W-:-:S03]  /*46100*/  ISETP.LT.AND P1, PT, R99, c[0x0][0x178], !P0 ;  /* 0x00005e0063007a0c */ /* 0x000fc60004721270 */
[----:B------:R-:W4:Y:S01]  /*46110*/  LDL.LU R174, [R1+0xabc] ;  /* 0x000abc0001ae7983 */ /* 0x000f220000300800 */
[----:B------:R-:W-:Y:S02]  /*46120*/  ISETP.GE.AND P0, PT, R3, c[0x0][0x17c], PT ;  /* 0x00005f0003007a0c */ /* 0x000fe40003f06270 */
[----:B------:R-:W-:Y:S01]  /*46130*/  IADD3 R3, R0, c[0x0][0x198], RZ ;  /* 0x0000660000037a10 */ /* 0x000fe20007ffe0ff */
[----:B-1----:R-:W4:Y:S04]  /*46140*/  LDL.LU R250, [R1+0x95c] ;  /* 0x00095c0001fa7983 */ /* 0x002f280000300800 */
[----:B---3--:R1:W-:Y:S04]  /*46150*/  @P6 STG.E [R164.64], R249 ;  /* 0x000000f9a4006986 */ /* 0x0083e8000c101904 */
[----:B--2---:R2:W-:Y:S01]  /*46160*/  @P4 STG.E [R166.64], R248 ;  /* 0x000000f8a6004986 */ /* 0x0045e2000c101904 */
[----:B------:R-:W-:-:S03]  /*46170*/  ISETP.GE.AND P4, PT, R170, c[0x0][0x17c], PT ;  /* 0x00005f00aa007a0c */ /* 0x000fc60003f86270 */
[----:B-1----:R-:W3:Y:S01]  /*46180*/  LDL.LU R249, [R1+0x81c] ;  /* 0x00081c0001f97983 */ /* 0x002ee20000300800 */
[----:B------:R-:W-:-:S03]  /*46190*/  IMAD.WIDE R164, R0, 0x4, R4 ;  /* 0x0000000400a47825 */ /* 0x000fc600078e0204 */
[----:B--2---:R-:W2:Y:S04]  /*461a0*/  LDL.LU R248, [R1+0x72c] ;  /* 0x00072c0001f87983 */ /* 0x004ea80000300800 */
[----:B------:R-:W2:Y:S04]  /*461b0*/  LDL.LU R0, [R1+0x958] ;  /* 0x0009580001007983 */ /* 0x000ea80000300800 */
[----:B------:R-:W2:Y:S01]  /*461c0*/  LDL.LU R170, [R1+0xab8] ;  /* 0x000ab80001aa7983 */ /* 0x000ea20000300800 */
[----:B------:R-:W-:Y:S02]  /*461d0*/  ISETP.LT.AND P3, PT, R207, c[0x0][0x178], !P2 ;  /* 0x00005e00cf007a0c */ /* 0x000fe40005761270 */
[----:B------:R-:W-:-:S02]  /*461e0*/  ISETP.LT.AND P5, PT, R138, c[0x0][0x178], !P2 ;  /* 0x00005e008a007a0c */ /* 0x000fc400057a1270 */
[----:B------:R-:W-:Y:S01]  /*461f0*/  ISETP.LT.AND P6, PT, R139, c[0x0][0x178], !P2 ;  /* 0x00005e008b007a0c */ /* 0x000fe200057c1270 */
[----:B------:R-:W-:Y:S01]  /*46200*/  IMAD.WIDE R166, R3, 0x4, R162 ;  /* 0x0000000403a67825 */ /* 0x000fe200078e02a2 */
[----:B------:R-:W-:Y:S01]  /*46210*/  ISETP.LT.AND P2, PT, R99, c[0x0][0x178], !P2 ;  /* 0x00005e0063007a0c */ /* 0x000fe20005741270 */
[----:B------:R-:W3:Y:S02]  /*46220*/  LDL.LU R172, [R1+0xa18] ;  /* 0x000a180001ac7983 */ /* 0x000ee40000300800 */
[----:B------:R-:W-:Y:S02]  /*46230*/  IMAD.WIDE R168, R3, 0x4, R160 ;  /* 0x0000000403a87825 */ /* 0x000fe400078e02a0 */
        /* <DEDUP_REMOVED lines=9> */
[----:B------:R-:W-:Y:S02]  /*462d0*/  ISETP.LT.AND P5, PT, R207, c[0x0][0x178], !P4 ;  /* 0x00005e00cf007a0c */ /* 0x000fe400067a1270 */
[----:B------:R-:W-:Y:S01]  /*462e0*/  ISETP.LT.AND P4, PT, R99, c[0x0][0x178], !P4 ;  /* 0x00005e0063007a0c */ /* 0x000fe20006781270 */
[----:B------:R4:W-:Y:S01]  /*462f0*/  @P6 STG.E [R164.64], R171 ;  /* 0x000000aba4006986 */ /* 0x0009e2000c101904 */
[----:B-1----:R-:W-:Y:S02]  /*46300*/  IADD3 R166, R252, 0x3c, RZ ;  /* 0x0000003cfca67810 */ /* 0x002fe40007ffe0ff */
[C---:B--2---:R-:W-:Y:S01]  /*46310*/  IADD3 R0, R3.reuse, c[0x0][0x198], RZ ;  /* 0x0000660003007a10 */ /* 0x044fe20007ffe0ff */
[----:B----4-:R-:W-:Y:S01]  /*46320*/  IMAD.WIDE R170, R3, 0x4, R4 ;  /* 0x0000000403aa7825 */ /* 0x010fe200078e0204 */
[----:B------:R-:W-:-:S03]  /*46330*/  ISETP.GE.AND P6, PT, R166, c[0x0][0x17c], PT ;  /* 0x00005f00a6007a0c */ /* 0x000fc60003fc6270 */
[C---:B------:R-:W-:Y:S01]  /*46340*/  IMAD.WIDE R164, R0.reuse, 0x4, R162 ;  /* 0x0000000400a47825 */ /* 0x040fe200078e02a2 */
[----:B------:R1:W-:Y:S03]  /*46350*/  @P2 STG.E [R170.64], R173 ;  /* 0x000000adaa002986 */ /* 0x0003e6000c101904 */
[C---:B------:R-:W-:Y:S01]  /*46360*/  IMAD.WIDE R166, R0.reuse, 0x4, R160 ;  /* 0x0000000400a67825 */ /* 0x040fe200078e02a0 */
[----:B------:R-:W-:Y:S03]  /*46370*/  @P5 STG.E [R164.64], R174 ;  /* 0x000000aea4005986 */ /* 0x000fe6000c101904 */
[C---:B------:R-:W-:Y:S01]  /*46380*/  IMAD.WIDE R168, R0.reuse, 0x4, R6 ;  /* 0x0000000400a87825 */ /* 0x040fe200078e0206 */
[----:B------:R-:W-:Y:S03]  /*46390*/  @P3 STG.E [R166.64], R250 ;  /* 0x000000faa6003986 */ /* 0x000fe6000c101904 */
[----:B-1----:R-:W-:Y:S01]  /*463a0*/  IMAD.WIDE R170, R0, 0x4, R4 ;  /* 0x0000000400aa7825 */ /* 0x002fe200078e0204 */
[----:B---3--:R-:W-:Y:S04]  /*463b0*/  @P1 STG.E [R168.64], R249 ;  /* 0x000000f9a8001986 */ /* 0x008fe8000c101904 */
[----:B------:R1:W-:Y:S04]  /*463c0*/  @P4 STG.E [R170.64], R248 ;  /* 0x000000f8aa004986 */ /* 0x0003e8000c101904 */
[----:B-1----:R-:W2:Y:S04]  /*463d0*/  LDL.LU R171, [R1+0xaf8] ;  /* 0x000af80001ab7983 */ /* 0x002ea80000300800 */
[----:B------:R-:W3:Y:S04]  /*463e0*/  LDL.LU R250, [R1+0xa1c] ;  /* 0x000a1c0001fa7983 */ /* 0x000ee80000300800 */
[----:B------:R-:W4:Y:S04]  /*463f0*/  LDL.LU R249, [R1+0x8bc] ;  /* 0x0008bc0001f97983 */ /* 0x000f280000300800 */
[----:B------:R-:W3:Y:S01]  /*46400*/  LDL.LU R248, [R1+0x7cc] ;  /* 0x0007cc0001f87983 */ /* 0x000ee20000300800 */
[----:B------:R-:W-:-:S02]  /*46410*/  ISETP.LT.AND P2, PT, R207, c[0x0][0x178], !P6 ;  /* 0x00005e00cf007a0c */ /* 0x000fc40007741270 */
[----:B------:R-:W-:Y:S01]  /*46420*/  ISETP.LT.AND P4, PT, R138, c[0x0][0x178], !P6 ;  /* 0x00005e008a007a0c */ /* 0x000fe20007781270 */
[----:B------:R-:W3:Y:S01]  /*46430*/  LDL.LU R173, [R1+0xb08] ;  /* 0x000b080001ad7983 */ /* 0x000ee20000300800 */
[----:B------:R-:W-:Y:S02]  /*46440*/  ISETP.LT.AND P3, PT, R139, c[0x0][0x178], !P6 ;  /* 0x00005e008b007a0c */ /* 0x000fe40007761270 */
[----:B------:R-:W-:Y:S01]  /*46450*/  IADD3 R3, R0, c[0x0][0x198], RZ ;  /* 0x0000660000037a10 */ /* 0x000fe20007ffe0ff */
[----:B------:R-:W3:Y:S01]  /*46460*/  LDL.LU R174, [R1+0xac8] ;  /* 0x000ac80001ae7983 */ /* 0x000ee20000300800 */
[----:B------:R-:W-:-:S03]  /*46470*/  IADD3 R0, R252, 0x3e, RZ ;  /* 0x0000003efc007810 */ /* 0x000fc60007ffe0ff */
[----:B------:R-:W-:Y:S01]  /*46480*/  IMAD.WIDE R168, R3, 0x4, R162 ;  /* 0x0000000403a87825 */ /* 0x000fe200078e02a2 */
[----:B------:R-:W-:-:S03]  /*46490*/  ISETP.LT.AND P6, PT, R99, c[0x0][0x178], !P6 ;  /* 0x00005e0063007a0c */ /* 0x000fc600077c1270 */
[----:B------:R-:W-:Y:S01]  /*464a0*/  IMAD.WIDE R164, R3, 0x4, R160 ;  /* 0x0000000403a47825 */ /* 0x000fe200078e02a0 */
[----:B------:R-:W-:-:S03]  /*464b0*/  ISETP.LT.AND P5, PT, R207, c[0x0][0x178], !P0 ;  /* 0x00005e00cf007a0c */ /* 0x000fc600047a1270 */
[C---:B------:R-:W-:Y:S01]  /*464c0*/  IMAD.WIDE R166, R3.reuse, 0x4, R6 ;  /* 0x0000000403a67825 */ /* 0x040fe200078e0206 */
[----:B------:R-:W-:Y:S02]  /*464d0*/  ISETP.GE.AND P1, PT, R0, c[0x0][0x17c], PT ;  /* 0x00005f0000007a0c */ /* 0x000fe40003f26270 */
[----:B------:R-:W-:Y:S01]  /*464e0*/  IADD3 R0, R3, c[0x0][0x198], RZ ;  /* 0x0000660003007a10 */ /* 0x000fe20007ffe0ff */
[----:B--2---:R1:W-:Y:S04]  /*464f0*/  @P2 STG.E [R168.64], R171 ;  /* 0x000000aba8002986 */ /* 0x0043e8000c101904 */
[----:B------:R2:W-:Y:S01]  /*46500*/  @P4 STG.E [R164.64], R172 ;  /* 0x000000aca4004986 */ /* 0x0005e2000c101904 */
[----:B------:R-:W-:-:S03]  /*46510*/  ISETP.LT.AND P4, PT, R139, c[0x0][0x178], !P0 ;  /* 0x00005e008b007a0c */ /* 0x000fc60004781270 */
[----:B------:R3:W-:Y:S01]  /*46520*/  @P3 STG.E [R166.64], R175 ;  /* 0x000000afa6003986 */ /* 0x0007e2000c101904 */
[----:B------:R-:W-:Y:S01]  /*46530*/  ISETP.LT.AND P3, PT, R138, c[0x0][0x178], !P0 ;  /* 0x00005e008a007a0c */ /* 0x000fe20004761270 */
[----:B-1----:R-:W-:-:S04]  /*46540*/  IMAD.WIDE R168, R3, 0x4, R4 ;  /* 0x0000000403a87825 */ /* 0x002fc800078e0204 */
[C---:B--2---:R-:W-:Y:S01]  /*46550*/  IMAD.WIDE R164, R0.reuse, 0x4, R162 ;  /* 0x0000000400a47825 */ /* 0x044fe200078e02a2 */
[----:B------:R1:W-:Y:S03]  /*46560*/  @P6 STG.E [R168.64], R245 ;  /* 0x000000f5a8006986 */ /* 0x0003e6000c101904 */
[C---:B---3--:R-:W-:Y:S01]  /*46570*/  IMAD.WIDE R166, R0.reuse, 0x4, R160 ;  /* 0x0000000400a67825 */ /* 0x048fe200078e02a0 */
[----:B------:R-:W2:Y:S04]  /*46580*/  LDL.LU R175, [R1+0x9f8] ;  /* 0x0009f80001af7983 */ /* 0x000ea80000300800 */
[----:B------:R3:W-:Y:S04]  /*46590*/  @P5 STG.E [R164.64], R244 ;  /* 0x000000f4a4005986 */ /* 0x0007e8000c101904 */
[----:B-1----:R-:W2:Y:S04]  /*465a0*/  LDL.LU R245, [R1+0x858] ;  /* 0x0008580001f57983 */ /* 0x002ea80000300800 */
[----:B------:R1:W-:Y:S01]  /*465b0*/  @P3 STG.E [R166.64], R250 ;  /* 0x000000faa6003986 */ /* 0x0003e2000c101904 */
[----:B---3--:R-:W-:-:S03]  /*465c0*/  IMAD.WIDE R164, R0, 0x4, R6 ;  /* 0x0000000400a47825 */ /* 0x008fc600078e0206 */
[----:B------:R-:W3:Y:S04]  /*465d0*/  LDL.LU R244, [R1+0xb0c] ;  /* 0x000b0c0001f47983 */ /* 0x000ee80000300800 */
[----:B----4-:R4:W-:Y:S04]  /*465e0*/  @P4 STG.E [R164.64], R249 ;  /* 0x000000f9a4004986 */ /* 0x0109e8000c101904 */
[----:B-1----:R-:W3:Y:S04]  /*465f0*/  LDL.LU R250, [R1+0xacc] ;  /* 0x000acc0001fa7983 */ /* 0x002ee80000300800 */
[----:B----4-:R-:W4:Y:S01]  /*46600*/  LDL.LU R249, [R1+0x9fc] ;  /* 0x0009fc0001f97983 */ /* 0x010f220000300800 */
[----:B------:R-:W-:-:S02]  /*46610*/  ISETP.LT.AND P5, PT, R99, c[0x0][0x178], !P0 ;  /* 0x00005e0063007a0c */ /* 0x000fc400047a1270 */
[----:B------:R-:W-:-:S04]  /*46620*/  IADD3 R168, R252, 0x3f, RZ ;  /* 0x0000003ffca87810 */ /* 0x000fc80007ffe0ff */
[----:B------:R-:W-:Y:S01]  /*46630*/  ISETP.GE.AND P2, PT, R168, c[0x0][0x17c], PT ;  /* 0x00005f00a8007a0c */ /* 0x000fe20003f46270 */
[----:B------:R-:W-:-:S06]  /*46640*/  IMAD.WIDE R168, R0, 0x4, R4 ;  /* 0x0000000400a87825 */ /* 0x000fcc00078e0204 */
        /* <DEDUP_REMOVED lines=8> */
[----:B------:R-:W-:Y:S01]  /*466d0*/  ISETP.LT.AND P1, PT, R99, c[0x0][0x178], !P1 ;  /* 0x00005e0063007a0c */ /* 0x000fe20004f21270 */
[----:B------:R-:W-:-:S04]  /*466e0*/  IMAD.WIDE R166, R3, 0x4, R162 ;  /* 0x0000000403a67825 */ /* 0x000fc800078e02a2 */
[----:B------:R-:W-:Y:S01]  /*466f0*/  IMAD.WIDE R164, R3, 0x4, R160 ;  /* 0x0000000403a47825 */ /* 0x000fe200078e02a0 */
[----:B------:R1:W-:Y:S01]  /*46700*/  @P6 STG.E [R166.64], R173 ;  /* 0x000000ada6006986 */ /* 0x0003e2000c101904 */
[----:B------:R-:W-:Y:S02]  /*46710*/  ISETP.LT.AND P4, PT, R207, c[0x0][0x178], !P2 ;  /* 0x00005e00cf007a0c */ /* 0x000fe40005781270 */
[----:B------:R-:W-:Y:S01]  /*46720*/  ISETP.LT.AND P6, PT, R138, c[0x0][0x178], !P2 ;  /* 0x00005e008a007a0c */ /* 0x000fe200057c1270 */
[----:B------:R1:W-:Y:S01]  /*46730*/  @P0 STG.E [R164.64], R174 ;  /* 0x000000aea4000986 */ /* 0x0003e2000c101904 */
[----:B------:R-:W-:Y:S02]  /*46740*/  ISETP.LT.AND P3, PT, R139, c[0x0][0x178], !P2 ;  /* 0x00005e008b007a0c */ /* 0x000fe40005761270 */
[----:B------:R-:W-:Y:S01]  /*46750*/  IADD3 R168, R252, 0x47, RZ ;  /* 0x00000047fca87810 */ /* 0x000fe20007ffe0ff */
[----:B-1----:R-:W-:-:S04]  /*46760*/  IMAD.WIDE R166, R3, 0x4, R4 ;  /* 0x0000000403a67825 */ /* 0x002fc800078e0204 */
[C---:B------:R-:W-:Y:S01]  /*46770*/  IMAD.WIDE R164, R3.reuse, 0x4, R6 ;  /* 0x0000000403a47825 */ /* 0x040fe200078e0206 */
[----:B------:R-:W-:Y:S02]  /*46780*/  IADD3 R3, R3, c[0x0][0x198], RZ ;  /* 0x0000660003037a10 */ /* 0x000fe40007ffe0ff */
[----:B------:R-:W-:-:S03]  /*46790*/  ISETP.GE.AND P0, PT, R168, c[0x0][0x17c], PT ;  /* 0x00005f00a8007a0c */ /* 0x000fc60003f06270 */
[----:B------:R-:W-:Y:S01]  /*467a0*/  IMAD.WIDE R168, R3, 0x4, R6 ;  /* 0x0000000403a87825 */ /* 0x000fe200078e0206 */
[----:B------:R-:W-:Y:S01]  /*467b0*/  ISETP.LT.AND P2, PT, R99, c[0x0][0x178], !P2 ;  /* 0x00005e0063007a0c */ /* 0x000fe20005741270 */
[----:B--2---:R1:W-:Y:S04]  /*467c0*/  @P5 STG.E [R164.64], R175 ;  /* 0x000000afa4005986 */ /* 0x0043e8000c101904 */
[----:B------:R2:W-:Y:S01]  /*467d0*/  @P1 STG.E [R166.64], R245 ;  /* 0x000000f5a6001986 */ /* 0x0005e2000c101904 */
[----:B-1----:R-:W-:-:S04]  /*467e0*/  IMAD.WIDE R164, R3, 0x4, R162 ;  /* 0x0000000403a47825 */ /* 0x002fc800078e02a2 */
[C---:B--2---:R-:W-:Y:S01]  /*467f0*/  IMAD.WIDE R166, R3.reuse, 0x4, R160 ;  /* 0x0000000403a67825 */ /* 0x044fe200078e02a0 */
[----:B---3--:R-:W-:Y:S04]  /*46800*/  @P4 STG.E [R164.64], R244 ;  /* 0x000000f4a4004986 */ /* 0x008fe8000c101904 */
[----:B------:R1:W-:Y:S04]  /*46810*/  @P6 STG.E [R166.64], R250 ;  /* 0x000000faa6006986 */ /* 0x0003e8000c101904 */
[----:B----4-:R2:W-:Y:S04]  /*46820*/  @P3 STG.E [R168.64], R249 ;  /* 0x000000f9a8003986 */ /* 0x0105e8000c101904 */
[----:B-1----:R-:W3:Y:S04]  /*46830*/  LDL.LU R250, [R1] ;  /* 0x0000000001fa7983 */ /* 0x002ee80000300800 */
[----:B--2---:R-:W2:Y:S04]  /*46840*/  LDL.LU R169, [R1+0x560] ;  /* 0x0005600001a97983 */ /* 0x004ea80000300800 */
[----:B------:R-:W4:Y:S04]  /*46850*/  LDL.LU R249, [R1+0x564] ;  /* 0x0005640001f97983 */ /* 0x000f280000300800 */
[----:B------:R-:W3:Y:S04]  /*46860*/  LDL.LU R172, [R1+0x144] ;  /* 0x0001440001ac7983 */ /* 0x000ee80000300800 */
[----:B------:R-:W3:Y:S01]  /*46870*/  LDL.LU R244, [R1+0x44] ;  /* 0x0000440001f47983 */ /* 0x000ee20000300800 */
[----:B------:R-:W-:-:S05]  /*46880*/  IMAD.WIDE R164, R3, 0x4, R4 ;  /* 0x0000000403a47825 */ /* 0x000fca00078e0204 */
[----:B------:R1:W-:Y:S04]  /*46890*/  @P2 STG.E [R164.64], R248 ;  /* 0x000000f8a4002986 */ /* 0x0003e8000c101904 */
[----:B-1----:R-:W4:Y:S01]  /*468a0*/  LDL.LU R248, [R1+0x4] ;  /* 0x0000040001f87983 */ /* 0x002f220000300800 */
[C---:B------:R-:W-:Y:S02]  /*468b0*/  IADD3 R0, R252.reuse, 0x40, RZ ;  /* 0x00000040fc007810 */ /* 0x040fe40007ffe0ff */
[----:B------:R-:W-:Y:S01]  /*468c0*/  IADD3 R168, R252, 0x41, RZ ;  /* 0x00000041fca87810 */ /* 0x000fe20007ffe0ff */
[----:B------:R-:W4:Y:S01]  /*468d0*/  LDL.LU R173, [R1+0x5a0] ;  /* 0x0005a00001ad7983 */ /* 0x000f220000300800 */
[----:B------:R-:W-:Y:S02]  /*468e0*/  ISETP.GE.AND P5, PT, R0, c[0x0][0x17c], PT ;  /* 0x00005f0000007a0c */ /* 0x000fe40003fa6270 */
[----:B------:R-:W-:Y:S01]  /*468f0*/  ISETP.GE.AND P4, PT, R168, c[0x0][0x17c], PT ;  /* 0x00005f00a8007a0c */ /* 0x000fe20003f86270 */
[----:B------:R-:W4:Y:S01]  /*46900*/  LDL.LU R174, [R1+0x300] ;  /* 0x0003000001ae7983 */ /* 0x000f220000300800 */
        /* <DEDUP_REMOVED lines=9> */
[----:B------:R-:W-:Y:S01]  /*469a0*/  IMAD.WIDE R164, R0, 0x4, R6 ;  /* 0x0000000400a47825 */ /* 0x000fe200078e0206 */
[----:B------:R-:W-:-:S02]  /*469b0*/  ISETP.GE.AND P2, PT, R3, c[0x0][0x17c], PT ;  /* 0x00005f0003007a0c */ /* 0x000fc40003f46270 */
[C---:B------:R-:W-:Y:S01]  /*469c0*/  IADD3 R3, R0.reuse, c[0x0][0x198], RZ ;  /* 0x0000660000037a10 */ /* 0x040fe20007ffe0ff */
[----:B--2---:R1:W-:Y:S01]  /*469d0*/  @P1 STG.E [R166.64], R169 ;  /* 0x000000a9a6001986 */ /* 0x0043e2000c101904 */
[----:B------:R-:W-:Y:S01]  /*469e0*/  ISETP.LT.AND P1, PT, R207, c[0x0][0x178], !P4 ;  /* 0x00005e00cf007a0c */ /* 0x000fe20006721270 */
[----:B-1----:R-:W-:-:S05]  /*469f0*/  IMAD.WIDE R166, R0, 0x4, R160 ;  /* 0x0000000400a67825 */ /* 0x002fca00078e02a0 */
[----:B------:R-:W-:Y:S01]  /*46a00*/  @P3 STG.E [R166.64], R170 ;  /* 0x000000aaa6003986 */ /* 0x000fe2000c101904 */
[----:B------:R-:W-:Y:S01]  /*46a10*/  ISETP.LT.AND P3, PT, R138, c[0x0][0x178], !P4 ;  /* 0x00005e008a007a0c */ /* 0x000fe20006761270 */
[----:B------:R-:W-:Y:S02]  /*46a20*/  IMAD.WIDE R168, R0, 0x4, R4 ;  /* 0x0000000400a87825 */ /* 0x000fe400078e0204 */
[----:B------:R1:W-:Y:S01]  /*46a30*/  @P6 STG.E [R164.64], R171 ;  /* 0x000000aba4006986 */ /* 0x0003e2000c101904 */
[----:B------:R-:W-:-:S03]  /*46a40*/  ISETP.LT.AND P6, PT, R139, c[0x0][0x178], !P4 ;  /* 0x00005e008b007a0c */ /* 0x000fc600067c1270 */
[----:B---3--:R2:W-:Y:S01]  /*46a50*/  @P5 STG.E [R168.64], R250 ;  /* 0x000000faa8005986 */ /* 0x0085e2000c101904 */
[----:B-1----:R-:W-:-:S03]  /*46a60*/  IMAD.WIDE R164, R3, 0x4, R162 ;  /* 0x0000000403a47825 */ /* 0x002fc600078e02a2 */
[----:B--2---:R-:W2:Y:S01]  /*46a70*/  LDL.LU R250, [R1+0x5a4] ;  /* 0x0005a40001fa7983 */ /* 0x004ea20000300800 */
[----:B------:R-:W-:-:S03]  /*46a80*/  IMAD.WIDE R166, R3, 0x4, R160 ;  /* 0x0000000403a67825 */ /* 0x000fc600078e02a0 */
[----:B----4-:R1:W-:Y:S04]  /*46a90*/  @P1 STG.E [R164.64], R249 ;  /* 0x000000f9a4001986 */ /* 0x0103e8000c101904 */
[----:B------:R-:W-:Y:S04]  /*46aa0*/  @P3 STG.E [R166.64], R172 ;  /* 0x000000aca6003986 */ /* 0x000fe8000c101904 */
[----:B-1----:R-:W3:Y:S01]  /*46ab0*/  LDL.LU R249, [R1+0x304] ;  /* 0x0003040001f97983 */ /* 0x002ee20000300800 */
[----:B------:R-:W-:-:S05]  /*46ac0*/  IMAD.WIDE R164, R3, 0x4, R6 ;  /* 0x0000000403a47825 */ /* 0x000fca00078e0206 */
[----:B------:R1:W-:Y:S01]  /*46ad0*/  @P6 STG.E [R164.64], R244 ;  /* 0x000000f4a4006986 */ /* 0x0003e2000c101904 */
[----:B------:R-:W-:-:S03]  /*46ae0*/  ISETP.LT.AND P4, PT, R99, c[0x0][0x178], !P4 ;  /* 0x00005e0063007a0c */ /* 0x000fc60006781270 */
[----:B-1----:R-:W4:Y:S01]  /*46af0*/  LDL.LU R244, [R1+0x84] ;  /* 0x0000840001f47983 */ /* 0x002f220000300800 */
[----:B------:R-:W-:-:S09]  /*46b00*/  IMAD.WIDE R168, R3, 0x4, R4 ;  /* 0x0000000403a87825 */ /* 0x000fd200078e0204 */
[----:B------:R1:W-:Y:S04]  /*46b10*/  @P4 STG.E [R168.64], R248 ;  /* 0x000000f8a8004986 */ /* 0x0003e8000c101904 */
[----:B-1----:R-:W4:Y:S01]  /*46b20*/  LDL.LU R248, [R1+0x24] ;  /* 0x0000240001f87983 */ /* 0x002f220000300800 */
[----:B------:R-:W-:Y:S02]  /*46b30*/  IADD3 R0, R252, 0x43, RZ ;  /* 0x00000043fc007810 */ /* 0x000fe40007ffe0ff */
[----:B------:R-:W-:Y:S02]  /*46b40*/  ISETP.LT.AND P5, PT, R207, c[0x0][0x178], !P2 ;  /* 0x00005e00cf007a0c */ /* 0x000fe400057a1270 */
[----:B------:R-:W-:Y:S02]  /*46b50*/  ISETP.GE.AND P1, PT, R0, c[0x0][0x17c], PT ;  /* 0x00005f0000007a0c */ /* 0x000fe40003f26270 */
[----:B------:R-:W-:-:S02]  /*46b60*/  IADD3 R0, R3, c[0x0][0x198], RZ ;  /* 0x0000660003007a10 */ /* 0x000fc40007ffe0ff */
[----:B------:R-:W-:Y:S02]  /*46b70*/  ISETP.LT.AND P3, PT, R138, c[0x0][0x178], !P2 ;  /* 0x00005e008a007a0c */ /* 0x000fe40005761270 */
[----:B------:R-:W-:Y:S01]  /*46b80*/  ISETP.LT.AND P4, PT, R139, c[0x0][0x178], !P2 ;  /* 0x00005e008b007a0c */ /* 0x000fe20005781270 */
[----:B------:R-:W-:Y:S01]  /*46b90*/  IMAD.WIDE R166, R0, 0x4, R162 ;  /* 0x0000000400a67825 */ /* 0x000fe200078e02a2 */
[----:B------:R-:W-:-:S04]  /*46ba0*/  ISETP.LT.AND P2, PT, R99, c[0x0][0x178], !P2 ;  /* 0x00005e0063007a0c */ /* 0x000fc80005741270 */
[----:B------:R1:W-:Y:S01]  /*46bb0*/  @P5 STG.E [R166.64], R173 ;  /* 0x000000ada6005986 */ /* 0x0003e2000c101904 */
[----:B------:R-:W-:Y:S01]  /*46bc0*/  ISETP.LT.AND P5, PT, R207, c[0x0][0x178], !P1 ;  /* 0x00005e00cf007a0c */ /* 0x000fe20004fa1270 */
        /* <DEDUP_REMOVED lines=16> */
[----:B--2---:R1:W-:Y:S04]  /*46cd0*/  @P5 STG.E [R166.64], R250 ;  /* 0x000000faa6005986 */ /* 0x0043e8000c101904 */
[----:B-1----:R-:W2:Y:S04]  /*46ce0*/  LDL.LU R250, [R1+0x464] ;  /* 0x0004640001fa7983 */ /* 0x002ea80000300800 */
[----:B---3--:R1:W-:Y:S01]  /*46cf0*/  @P6 STG.E [R164.64], R249 ;  /* 0x000000f9a4006986 */ /* 0x0083e2000c101904 */
[----:B------:R-:W-:-:S04]  /*46d00*/  IMAD.WIDE R166, R3, 0x4, R4 ;  /* 0x0000000403a67825 */ /* 0x000fc800078e0204 */
[----:B-1----:R-:W-:Y:S01]  /*46d10*/  IMAD.WIDE R164, R3, 0x4, R6 ;  /* 0x0000000403a47825 */ /* 0x002fe200078e0206 */
[----:B------:R-:W3:Y:S04]  /*46d20*/  LDL.LU R249, [R1+0x234] ;  /* 0x0002340001f97983 */ /* 0x000ee80000300800 */
[----:B------:R-:W2:Y:S04]  /*46d30*/  LDL.LU R3, [R1+0x460] ;  /* 0x0004600001037983 */ /* 0x000ea80000300800 */
[----:B----4-:R1:W-:Y:S01]  /*46d40*/  @P2 STG.E [R164.64], R244 ;  /* 0x000000f4a4002986 */ /* 0x0103e2000c101904 */
[----:B------:R-:W-:-:S03]  /*46d50*/  ISETP.GE.AND P2, PT, R172, c[0x0][0x17c], PT ;  /* 0x00005f00ac007a0c */ /* 0x000fc60003f46270 */
[----:B-1----:R-:W4:Y:S04]  /*46d60*/  LDL.LU R165, [R1+0x8a0] ;  /* 0x0008a00001a57983 */ /* 0x002f280000300800 */
[----:B------:R-:W2:Y:S04]  /*46d70*/  LDL.LU R172, [R1+0x230] ;  /* 0x0002300001ac7983 */ /* 0x000ea80000300800 */
[----:B------:R1:W-:Y:S04]  /*46d80*/  @P1 STG.E [R166.64], R248 ;  /* 0x000000f8a6001986 */ /* 0x0003e8000c101904 */
[----:B-1----:R-:W3:Y:S01]  /*46d90*/  LDL.LU R248, [R1+0x64] ;  /* 0x0000640001f87983 */ /* 0x002ee20000300800 */
[----:B------:R-:W-:Y:S01]  /*46da0*/  IADD3 R170, R252, 0x44, RZ ;  /* 0x00000044fcaa7810 */ /* 0x000fe20007ffe0ff */
[----:B------:R-:W-:Y:S01]  /*46db0*/  IMAD.WIDE R168, R0, 0x4, R162 ;  /* 0x0000000400a87825 */ /* 0x000fe200078e02a2 */
[----:B------:R-:W-:Y:S01]  /*46dc0*/  ISETP.LT.AND P1, PT, R139, c[0x0][0x178], !P2 ;  /* 0x00005e008b007a0c */ /* 0x000fe20005721270 */
[----:B------:R-:W3:Y:S01]  /*46dd0*/  LDL.LU R175, [R1+0x310] ;  /* 0x0003100001af7983 */ /* 0x000ee20000300800 */
[----:B------:R-:W-:-:S03]  /*46de0*/  ISETP.GE.AND P3, PT, R170, c[0x0][0x17c], PT ;  /* 0x00005f00aa007a0c */ /* 0x000fc60003f66270 */
[----:B------:R-:W3:Y:S01]  /*46df0*/  LDL.LU R245, [R1+0x110] ;  /* 0x0001100001f57983 */ /* 0x000ee20000300800 */
[----:B------:R-:W-:Y:S02]  /*46e00*/  ISETP.LT.AND P5, PT, R207, c[0x0][0x178], !P3 ;  /* 0x00005e00cf007a0c */ /* 0x000fe40005fa1270 */
[----:B------:R-:W-:Y:S01]  /*46e10*/  ISETP.LT.AND P4, PT, R138, c[0x0][0x178], !P3 ;  /* 0x00005e008a007a0c */ /* 0x000fe20005f81270 */
[----:B------:R-:W-:Y:S01]  /*46e20*/  IMAD.WIDE R170, R0, 0x4, R160 ;  /* 0x0000000400aa7825 */ /* 0x000fe200078e02a0 */
[----:B------:R-:W-:Y:S01]  /*46e30*/  ISETP.LT.AND P6, PT, R139, c[0x0][0x178], !P3 ;  /* 0x00005e008b007a0c */ /* 0x000fe20005fc1270 */
[----:B------:R-:W3:Y:S01]  /*46e40*/  LDL.LU R244, [R1+0xb64] ;  /* 0x000b640001f47983 */ /* 0x000ee20000300800 */
[----:B------:R-:W-:-:S07]  /*46e50*/  ISETP.LT.AND P3, PT, R99, c[0x0][0x178], !P3 ;  /* 0x00005e0063007a0c */ /* 0x000fce0005f61270 */
[----:B----4-:R1:W-:Y:S01]  /*46e60*/  @P5 STG.E [R168.64], R165 ;  /* 0x000000a5a8005986 */ /* 0x0103e2000c101904 */
[----:B------:R-:W-:-:S03]  /*46e70*/  ISETP.LT.AND P5, PT, R207, c[0x0][0x178], !P2 ;  /* 0x00005e00cf007a0c */ /* 0x000fc600057a1270 */
[----:B--2---:R2:W-:Y:S01]  /*46e80*/  @P4 STG.E [R170.64], R3 ;  /* 0x00000003aa004986 */ /* 0x0045e2000c101904 */
[----:B------:R-:W-:Y:S02]  /*46e90*/  ISETP.LT.AND P4, PT, R138, c[0x0][0x178], !P2 ;  /* 0x00005e008a007a0c */ /* 0x000fe40005781270 */
[----:B------:R-:W-:Y:S01]  /*46ea0*/  ISETP.LT.AND P2, PT, R99, c[0x0][0x178], !P2 ;  /* 0x00005e0063007a0c */ /* 0x000fe20005741270 */
[C---:B-1----:R-:W-:Y:S01]  /*46eb0*/  IMAD.WIDE R164, R0.reuse, 0x4, R6 ;  /* 0x0000000400a47825 */ /* 0x042fe200078e0206 */
[----:B--2---:R-:W-:-:S04]  /*46ec0*/  IADD3 R3, R0, c[0x0][0x198], RZ ;  /* 0x0000660000037a10 */ /* 0x004fc80007ffe0ff */
[----:B------:R1:W-:Y:S01]  /*46ed0*/  @P6 STG.E [R164.64], R172 ;  /* 0x000000aca4006986 */ /* 0x0003e2000c101904 */
[----:B------:R-:W-:-:S04]  /*46ee0*/  IMAD.WIDE R166, R3, 0x4, R162 ;  /* 0x0000000403a67825 */ /* 0x000fc800078e02a2 */
[----:B------:R-:W-:-:S04]  /*46ef0*/  IMAD.WIDE R168, R3, 0x4, R160 ;  /* 0x0000000403a87825 */ /* 0x000fc800078e02a0 */
[----:B-1----:R-:W-:Y:S01]  /*46f00*/  IMAD.WIDE R164, R0, 0x4, R4 ;  /* 0x0000000400a47825 */ /* 0x002fe200078e0204 */
[----:B------:R-:W-:-:S03]  /*46f10*/  IADD3 R172, R252, 0x46, RZ ;  /* 0x00000046fcac7810 */ /* 0x000fc60007ffe0ff */
[C---:B------:R-:W-:Y:S01]  /*46f20*/  IMAD.WIDE R170, R3.reuse, 0x4, R6 ;  /* 0x0000000403aa7825 */ /* 0x040fe200078e0206 */
[----:B------:R1:W-:Y:S01]  /*46f30*/  @P3 STG.E [R164.64], R173 ;  /* 0x000000ada4003986 */ /* 0x0003e2000c101904 */
[----:B------:R-:W-:Y:S02]  /*46f40*/  ISETP.GE.AND P6, PT, R172, c[0x0][0x17c], PT ;  /* 0x00005f00ac007a0c */ /* 0x000fe40003fc6270 */
[----:B------:R-:W-:Y:S01]  /*46f50*/  IADD3 R0, R252, 0x48, RZ ;  /* 0x00000048fc007810 */ /* 0x000fe20007ffe0ff */
[----:B------:R-:W-:Y:S04]  /*46f60*/  @P5 STG.E [R166.64], R174 ;  /* 0x000000aea6005986 */ /* 0x000fe8000c101904 */
[----:B------:R-:W2:Y:S01]  /*46f70*/  LDL.LU R172, [R1+0x6a0] ;  /* 0x0006a00001ac7983 */ /* 0x000ea20000300800 */
[----:B-1----:R-:W-:-:S03]  /*46f80*/  IMAD.WIDE R164, R3, 0x4, R4 ;  /* 0x0000000403a47825 */ /* 0x002fc600078e0204 */
[----:B------:R1:W-:Y:S01]  /*46f90*/  @P4 STG.E [R168.64], R250 ;  /* 0x000000faa8004986 */ /* 0x0003e2000c101904 */
[----:B------:R-:W-:-:S03]  /*46fa0*/  IADD3 R3, R3, c[0x0][0x198], RZ ;  /* 0x0000660003037a10 */ /* 0x000fc60007ffe0ff */
[----:B---3--:R3:W-:Y:S01]  /*46fb0*/  @P1 STG.E [R170.64], R249 ;  /* 0x000000f9aa001986 */ /* 0x0087e2000c101904 */
[----:B------:R-:W-:-:S03]  /*46fc0*/  ISETP.GE.AND P4, PT, R0, c[0x0][0x17c], PT ;  /* 0x00005f0000007a0c */ /* 0x000fc60003f86270 */
[----:B------:R4:W-:Y:S04]  /*46fd0*/  @P2 STG.E [R164.64], R248 ;  /* 0x000000f8a4002986 */ /* 0x0009e8000c101904 */
[----:B-1----:R-:W2:Y:S01]  /*46fe0*/  LDL.LU R250, [R1+0x6a4] ;  /* 0x0006a40001fa7983 */ /* 0x002ea20000300800 */
[----:B------:R-:W-:-:S03]  /*46ff0*/  IADD3 R0, R3, c[0x0][0x198], RZ ;  /* 0x0000660003007a10 */ /* 0x000fc60007ffe0ff */
[----:B---3--:R-:W3:Y:S01]  /*47000*/  LDL.LU R249, [R1+0x314] ;  /* 0x0003140001f97983 */ /* 0x008ee20000300800 */
[----:B------:R-:W-:-:S03]  /*47010*/  IMAD.WIDE R170, R3, 0x4, R162 ;  /* 0x0000000403aa7825 */ /* 0x000fc600078e02a2 */
[----:B----4-:R-:W4:Y:S01]  /*47020*/  LDL.LU R248, [R1+0x114] ;  /* 0x0001140001f87983 */ /* 0x010f220000300800 */
[----:B------:R-:W-:-:S03]  /*47030*/  IMAD.WIDE R168, R3, 0x4, R160 ;  /* 0x0000000403a87825 */ /* 0x000fc600078e02a0 */
[----:B------:R-:W2:Y:S01]  /*47040*/  LDL.LU R173, [R1+0xb90] ;  /* 0x000b900001ad7983 */ /* 0x000ea20000300800 */
[----:B------:R-:W-:-:S03]  /*47050*/  IMAD.WIDE R166, R3, 0x4, R6 ;  /* 0x0000000403a67825 */ /* 0x000fc600078e0206 */
[----:B------:R-:W2:Y:S01]  /*47060*/  LDL.LU R174, [R1+0xb70] ;  /* 0x000b700001ae7983 */ /* 0x000ea20000300800 */
[----:B------:R-:W-:-:S03]  /*47070*/  IMAD.WIDE R164, R3, 0x4, R4 ;  /* 0x0000000403a47825 */ /* 0x000fc600078e0204 */
[----:B------:R-:W2:Y:S01]  /*47080*/  LDL.LU R3, [R1+0xb60] ;  /* 0x000b600001037983 */ /* 0x000ea20000300800 */
[----:B------:R-:W-:Y:S02]  /*47090*/  ISETP.LT.AND P3, PT, R207, c[0x0][0x178], !P6 ;  /* 0x00005e00cf007a0c */ /* 0x000fe40007761270 */
[----:B------:R-:W-:Y:S02]  /*470a0*/  ISETP.LT.AND P1, PT, R138, c[0x0][0x178], !P6 ;  /* 0x00005e008a007a0c */ /* 0x000fe40007721270 */
[----:B------:R-:W-:Y:S02]  /*470b0*/  ISETP.LT.AND P5, PT, R139, c[0x0][0x178], !P6 ;  /* 0x00005e008b007a0c */ /* 0x000fe400077a1270 */
[----:B------:R-:W-:Y:S02]  /*470c0*/  ISETP.LT.AND P6, PT, R99, c[0x0][0x178], !P6 ;  /* 0x00005e0063007a0c */ /* 0x000fe400077c1270 */
[----:B------:R-:W-:-:S05]  /*470d0*/  ISETP.LT.AND P2, PT, R207, c[0x0][0x178], !P0 ;  /* 0x00005e00cf007a0c */ /* 0x000fca0004741270 */
[----:B--2---:R1:W-:Y:S01]  /*470e0*/  @P3 STG.E [R170.64], R3 ;  /* 0x00000003aa003986 */ /* 0x0043e2000c101904 */
[----:B------:R-:W-:-:S03]  /*470f0*/  ISETP.LT.AND P3, PT, R138, c[0x0][0x178], !P0 ;  /* 0x00005e008a007a0c */ /* 0x000fc60004761270 */
[----:B------:R-:W-:Y:S04]  /*47100*/  @P1 STG.E [R168.64], R172 ;  /* 0x000000aca8001986 */ /* 0x000fe8000c101904 */
[----:B------:R2:W-:Y:S01]  /*47110*/  @P5 STG.E [R166.64], R175 ;  /* 0x000000afa6005986 */ /* 0x0005e2000c101904 */
[----:B-1----:R-:W-:-:S03]  /*47120*/  IMAD.WIDE R170, R0, 0x4, R162 ;  /* 0x0000000400aa7825 */ /* 0x002fc600078e02a2 */
[----:B------:R1:W-:Y:S04]  /*47130*/  @P6 STG.E [R164.64], R245 ;  /* 0x000000f5a4006986 */ /* 0x0003e8000c101904 */
[----:B------:R3:W-:Y:S01]  /*47140*/  @P2 STG.E [R170.64], R244 ;  /* 0x000000f4aa002986 */ /* 0x0007e2000c101904 */
[----:B------:R-:W-:Y:S01]  /*47150*/  ISETP.LT.AND P2, PT, R139, c[0x0][0x178], !P0 ;  /* 0x00005e008b007a0c */ /* 0x000fe20004741270 */
[----:B--2---:R-:W-:Y:S02]  /*47160*/  IMAD.WIDE R166, R0, 0x4, R160 ;  /* 0x0000000400a67825 */ /* 0x004fe400078e02a0 */
[----:B------:R-:W2:Y:S01]  /*47170*/  LDL.LU R175, [R1+0x640] ;  /* 0x0006400001af7983 */ /* 0x000ea20000300800 */
[----:B-1----:R-:W-:-:S03]  /*47180*/  IADD3 R164, R252, 0x49, RZ ;  /* 0x00000049fca47810 */ /* 0x002fc60007ffe0ff */
[----:B------:R-:W2:Y:S01]  /*47190*/  LDL.LU R245, [R1+0x1b0] ;  /* 0x0001b00001f57983 */ /* 0x000ea20000300800 */
[----:B------:R-:W-:Y:S01]  /*471a0*/  ISETP.GE.AND P1, PT, R164, c[0x0][0x17c], PT ;  /* 0x00005f00a4007a0c */ /* 0x000fe20003f26270 */
[----:B------:R-:W-:Y:S02]  /*471b0*/  IMAD.WIDE R164, R0, 0x4, R6 ;  /* 0x0000000400a47825 */ /* 0x000fe400078e0206 */
[----:B---3--:R-:W3:Y:S04]  /*471c0*/  LDL.LU R244, [R1+0xb94] ;  /* 0x000b940001f47983 */ /* 0x008ee80000300800 */
[----:B------:R1:W-:Y:S04]  /*471d0*/  @P3 STG.E [R166.64], R250 ;  /* 0x000000faa6003986 */ /* 0x0003e8000c101904 */
[----:B------:R4:W-:Y:S04]  /*471e0*/  @P2 STG.E [R164.64], R249 ;  /* 0x000000f9a4002986 */ /* 0x0009e8000c101904 */
[----:B-1----:R-:W3:Y:S04]  /*471f0*/  LDL.LU R250, [R1+0xb74] ;  /* 0x000b740001fa7983 */ /* 0x002ee80000300800 */
[----:B----4-:R-:W4:Y:S01]  /*47200*/  LDL.LU R249, [R1+0x644] ;  /* 0x0006440001f97983 */ /* 0x010f220000300800 */
[----:B------:R-:W-:-:S02]  /*47210*/  ISETP.LT.AND P0, PT, R99, c[0x0][0x178], !P0 ;  /* 0x00005e0063007a0c */ /* 0x000fc40004701270 */
[----:B------:R-:W-:Y:S02]  /*47220*/  ISETP.LT.AND P6, PT, R207, c[0x0][0x178], !P4 ;  /* 0x00005e00cf007a0c */ /* 0x000fe400067c1270 */
[C---:B------:R-:W-:Y:S01]  /*47230*/  IADD3 R3, R0.reuse, c[0x0][0x198], RZ ;  /* 0x0000660000037a10 */ /* 0x040fe20007ffe0ff */
[----:B------:R-:W-:Y:S01]  /*47240*/  IMAD.WIDE R168, R0, 0x4, R4 ;  /* 0x0000000400a87825 */ /* 0x000fe200078e0204 */
[----:B------:R-:W-:-:S03]  /*47250*/  ISETP.LT.AND P5, PT, R138, c[0x0][0x178], !P4 ;  /* 0x00005e008a007a0c */ /* 0x000fc600067a1270 */
[----:B------:R-:W-:-:S04]  /*47260*/  IMAD.WIDE R170, R3, 0x4, R162 ;  /* 0x0000000403aa7825 */ /* 0x000fc800078e02a2 */
[----:B------:R1:W-:Y:S01]  /*47270*/  @P0 STG.E [R168.64], R248 ;  /* 0x000000f8a8000986 */ /* 0x0003e2000c101904 */
[----:B------:R-:W-:-:S03]  /*47280*/  IMAD.WIDE R166, R3, 0x4, R160 ;  /* 0x0000000403a67825 */ /* 0x000fc600078e02a0 */
[----:B------:R1:W-:Y:S01]  /*47290*/  @P6 STG.E [R170.64], R173 ;  /* 0x000000adaa006986 */ /* 0x0003e2000c101904 */
[----:B------:R-:W-:Y:S02]  /*472a0*/  ISETP.LT.AND P6, PT, R139, c[0x0][0x178], !P4 ;  /* 0x00005e008b007a0c */ /* 0x000fe400067c1270 */
[----:B------:R-:W-:Y:S01]  /*472b0*/  ISETP.LT.AND P4, PT, R99, c[0x0][0x178], !P4 ;  /* 0x00005e0063007a0c */ /* 0x000fe20006781270 */
[----:B------:R1:W-:Y:S01]  /*472c0*/  @P5 STG.E [R166.64], R174 ;  /* 0x000000aea6005986 */ /* 0x0003e2000c101904 */
[----:B------:R-:W-:Y:S01]  /*472d0*/  ISETP.LT.AND P5, PT, R207, c[0x0][0x178], !P1 ;  /* 0x00005e00cf007a0c */ /* 0x000fe20004fa1270 */
[----:B------:R-:W-:Y:S01]  /*472e0*/  IMAD.WIDE R164, R3, 0x4, R6 ;  /* 0x0000000403a47825 */ /* 0x000fe200078e0206 */
[----:B------:R-:W-:Y:S01]  /*472f0*/  ISETP.LT.AND P3, PT, R138, c[0x0][0x178], !P1 ;  /* 0x00005e008a007a0c */ /* 0x000fe20004f61270 */
[----:B-1----:R-:W4:Y:S01]  /*47300*/  LDL.LU R248, [R1+0x1b4] ;  /* 0x0001b40001f87983 */ /* 0x002f220000300800 */
[----:B------:R-:W-:Y:S02]  /*47310*/  ISETP.LT.AND P0, PT, R139, c[0x0][0x178], !P1 ;  /* 0x00005e008b007a0c */ /* 0x000fe40004f01270 */
[----:B------:R-:W-:-:S02]  /*47320*/  IADD3 R0, R3, c[0x0][0x198], RZ ;  /* 0x0000660003007a10 */ /* 0x000fc40007ffe0ff */
[----:B------:R-:W-:Y:S01]  /*47330*/  IADD3 R171, R252, 0x4a, RZ ;  /* 0x0000004afcab7810 */ /* 0x000fe20007ffe0ff */
[----:B------:R-:W-:-:S04]  /*47340*/  IMAD.WIDE R166, R3, 0x4, R4 ;  /* 0x0000000403a67825 */ /* 0x000fc800078e0204 */
[C---:B------:R-:W-:Y:S01]  /*47350*/  IMAD.WIDE R168, R0.reuse, 0x4, R162 ;  /* 0x0000000400a87825 */ /* 0x040fe200078e02a2 */
[----:B------:R-:W-:Y:S01]  /*47360*/  IADD3 R3, R0, c[0x0][0x198], RZ ;  /* 0x0000660000037a10 */ /* 0x000fe20007ffe0ff */
[----:B--2---:R1:W-:Y:S01]  /*47370*/  @P6 STG.E [R164.64], R175 ;  /* 0x000000afa4006986 */ /* 0x0043e2000c101904 */
[----:B------:R-:W-:-:S03]  /*47380*/  ISETP.GE.AND P6, PT, R171, c[0x0][0x17c], PT ;  /* 0x00005f00ab007a0c */ /* 0x000fc60003fc6270 */
[----:B------:R-:W2:Y:S04]  /*47390*/  LDL.LU R171, [R1+0xba0] ;  /* 0x000ba00001ab7983 */ /* 0x000ea80000300800 */
[----:B------:R3:W-:Y:S01]  /*473a0*/  @P4 STG.E [R166.64], R245 ;  /* 0x000000f5a6004986 */ /* 0x0007e2000c101904 */
[----:B-1----:R-:W-:-:S03]  /*473b0*/  IMAD.WIDE R164, R0, 0x4, R6 ;  /* 0x0000000400a47825 */ /* 0x002fc600078e0206 */
[----:B------:R-:W2:Y:S01]  /*473c0*/  LDL.LU R172, [R1+0xa20] ;  /* 0x000a200001ac7983 */ /* 0x000ea20000300800 */
[----:B---3--:R-:W-:-:S03]  /*473d0*/  IMAD.WIDE R166, R0, 0x4, R160 ;  /* 0x0000000400a67825 */ /* 0x008fc600078e02a0 */
[----:B------:R1:W-:Y:S04]  /*473e0*/  @P5 STG.E [R168.64], R244 ;  /* 0x000000f4a8005986 */ /* 0x0003e8000c101904 */
[----:B------:R-:W3:Y:S04]  /*473f0*/  LDL.LU R175, [R1+0x450] ;  /* 0x0004500001af7983 */ /* 0x000ee80000300800 */
[----:B------:R4:W-:Y:S04]  /*47400*/  @P3 STG.E [R166.64], R250 ;  /* 0x000000faa6003986 */ /* 0x0009e8000c101904 */
[----:B-1----:R-:W2:Y:S04]  /*47410*/  LDL.LU R244, [R1+0xc44] ;  /* 0x000c440001f47983 */ /* 0x002ea80000300800 */
[----:B----4-:R1:W-:Y:S04]  /*47420*/  @P0 STG.E [R164.64], R249 ;  /* 0x000000f9a4000986 */ /* 0x0103e8000c101904 */
[----:B------:R-:W4:Y:S04]  /*47430*/  LDL.LU R250, [R1+0xba4] ;  /* 0x000ba40001fa7983 */ /* 0x000f280000300800 */
[----:B-1----:R-:W2:Y:S01]  /*47440*/  LDL.LU R249, [R1+0xa24] ;  /* 0x000a240001f97983 */ /* 0x002ea20000300800 */
[----:B------:R-:W-:-:S03]  /*47450*/  IMAD.WIDE R164, R0, 0x4, R4 ;  /* 0x0000000400a47825 */ /* 0x000fc600078e0204 */
[----:B------:R-:W2:Y:S01]  /*47460*/  LDL.LU R0, [R1+0xc40] ;  /* 0x000c400001007983 */ /* 0x000ea20000300800 */
[----:B------:R-:W-:Y:S02]  /*47470*/  ISETP.LT.AND P1, PT, R99, c[0x0][0x178], !P1 ;  /* 0x00005e0063007a0c */ /* 0x000fe40004f21270 */
[----:B------:R-:W-:Y:S02]  /*47480*/  ISETP.LT.AND P4, PT, R207, c[0x0][0x178], !P6 ;  /* 0x00005e00cf007a0c */ /* 0x000fe40007781270 */
[----:B------:R-:W-:Y:S02]  /*47490*/  ISETP.LT.AND P5, PT, R138, c[0x0][0x178], !P6 ;  /* 0x00005e008a007a0c */ /* 0x000fe400077a1270 */
[----:B------:R-:W-:Y:S01]  /*474a0*/  IADD3 R170, R252, 0x4c, RZ ;  /* 0x0000004cfcaa7810 */ /* 0x000fe20007ffe0ff */
[----:B------:R-:W-:Y:S01]  /*474b0*/  IMAD.WIDE R166, R3, 0x4, R162 ;  /* 0x0000000403a67825 */ /* 0x000fe200078e02a2 */
[----:B------:R-:W-:Y:S02]  /*474c0*/  ISETP.LT.AND P0, PT, R139, c[0x0][0x178], !P6 ;  /* 0x00005e008b007a0c */ /* 0x000fe40007701270 */
[----:B------:R-:W-:-:S02]  /*474d0*/  ISETP.GE.AND P2, PT, R170, c[0x0][0x17c], PT ;  /* 0x00005f00aa007a0c */ /* 0x000fc40003f46270 */
[----:B------:R-:W-:Y:S01]  /*474e0*/  IADD3 R170, R252, 0x4b, RZ ;  /* 0x0000004bfcaa7810 */ /* 0x000fe20007ffe0ff */
[----:B------:R-:W-:Y:S01]  /*474f0*/  IMAD.WIDE R168, R3, 0x4, R160 ;  /* 0x0000000403a87825 */ /* 0x000fe200078e02a0 */
[----:B------:R1:W-:Y:S02]  /*47500*/  @P1 STG.E [R164.64], R248 ;  /* 0x000000f8a4001986 */ /* 0x0003e4000c101904 */
[----:B------:R-:W-:Y:S02]  /*47510*/  ISETP.GE.AND P3, PT, R170, c[0x0][0x17c], PT ;  /* 0x00005f00aa007a0c */ /* 0x000fe40003f66270 */
[----:B------:R-:W-:Y:S01]  /*47520*/  ISETP.LT.AND P6, PT, R99, c[0x0][0x178], !P6 ;  /* 0x00005e0063007a0c */ /* 0x000fe200077c1270 */
[----:B-1----:R-:W4:Y:S01]  /*47530*/  LDL.LU R248, [R1+0x454] ;  /* 0x0004540001f87983 */ /* 0x002f220000300800 */
[----:B------:R-:W-:-:S03]  /*47540*/  IMAD.WIDE R164, R3, 0x4, R6 ;  /* 0x0000000403a47825 */ /* 0x000fc600078e0206 */
[----:B------:R-:W4:Y:S01]  /*47550*/  LDL.LU R173, [R1+0xc80] ;  /* 0x000c800001ad7983 */ /* 0x000f220000300800 */
[----:B------:R-:W-:-:S03]  /*47560*/  ISETP.LT.AND P1, PT, R138, c[0x0][0x178], !P3 ;  /* 0x00005e008a007a0c */ /* 0x000fc60005f21270 */
[----:B------:R-:W4:Y:S04]  /*47570*/  LDL.LU R174, [R1+0xbc0] ;  /* 0x000bc00001ae7983 */ /* 0x000f280000300800 */
[----:B------:R-:W4:Y:S04]  /*47580*/  LDL.LU R245, [R1+0xb80] ;  /* 0x000b800001f57983 */ /* 0x000f280000300800 */
[----:B--2---:R1:W-:Y:S04]  /*47590*/  @P4 STG.E [R166.64], R0 ;  /* 0x00000000a6004986 */ /* 0x0043e8000c101904 */
[----:B------:R2:W-:Y:S01]  /*475a0*/  @P5 STG.E [R168.64], R171 ;  /* 0x000000aba8005986 */ /* 0x0005e2000c101904 */
[----:B------:R-:W-:-:S02]  /*475b0*/  ISETP.LT.AND P5, PT, R207, c[0x0][0x178], !P3 ;  /* 0x00005e00cf007a0c */ /* 0x000fc40005fa1270 */
[----:B------:R-:W-:Y:S01]  /*475c0*/  ISETP.LT.AND P4, PT, R139, c[0x0][0x178], !P3 ;  /* 0x00005e008b007a0c */ /* 0x000fe20005f81270 */
[----:B------:R3:W-:Y:S01]  /*475d0*/  @P0 STG.E [R164.64], R172 ;  /* 0x000000aca4000986 */ /* 0x0007e2000c101904 */
[C---:B-1----:R-:W-:Y:S02]  /*475e0*/  IADD3 R0, R3.reuse, c[0x0][0x198], RZ ;  /* 0x0000660003007a10 */ /* 0x042fe40007ffe0ff */
[----:B--2---:R-:W-:Y:S01]  /*475f0*/  IADD3 R168, R252, 0x4f, RZ ;  /* 0x0000004ffca87810 */ /* 0x004fe20007ffe0ff */
[----:B------:R-:W-:-:S03]  /*47600*/  IMAD.WIDE R166, R3, 0x4, R4 ;  /* 0x0000000403a67825 */ /* 0x000fc600078e0204 */
[----:B------:R-:W-:Y:S01]  /*47610*/  ISETP.GE.AND P0, PT, R168, c[0x0][0x17c], PT ;  /* 0x00005f00a8007a0c */ /* 0x000fe20003f06270 */
[C---:B------:R-:W-:Y:S01]  /*47620*/  IMAD.WIDE R168, R0.reuse, 0x4, R162 ;  /* 0x0000000400a87825 */ /* 0x040fe200078e02a2 */
[----:B---3--:R1:W-:Y:S03]  /*47630*/  @P6 STG.E [R166.64], R175 ;  /* 0x000000afa6006986 */ /* 0x0083e6000c101904 */
[C---:B------:R-:W-:Y:S01]  /*47640*/  IMAD.WIDE R164, R0.reuse, 0x4, R160 ;  /* 0x0000000400a47825 */ /* 0x040fe200078e02a0 */
[----:B------:R2:W-:Y:S04]  /*47650*/  @P5 STG.E [R168.64], R244 ;  /* 0x000000f4a8005986 */ /* 0x0005e8000c101904 */
[----:B----4-:R3:W-:Y:S01]  /*47660*/  @P1 STG.E [R164.64], R250 ;  /* 0x000000faa4001986 */ /* 0x0107e2000c101904 */
[----:B-1----:R-:W-:-:S03]  /*47670*/  IMAD.WIDE R166, R0, 0x4, R6 ;  /* 0x0000000400a67825 */ /* 0x002fc600078e0206 */
[----:B--2---:R-:W2:Y:S04]  /*47680*/  LDL.LU R244, [R1+0x780] ;  /* 0x0007800001f47983 */ /* 0x004ea80000300800 */
[----:B---3--:R-:W3:Y:S04]  /*47690*/  LDL.LU R250, [R1+0xc84] ;  /* 0x000c840001fa7983 */ /* 0x008ee80000300800 */
[----:B------:R1:W-:Y:S04]  /*476a0*/  @P4 STG.E [R166.64], R249 ;  /* 0x000000f9a6004986 */ /* 0x0003e8000c101904 */
[----:B------:R-:W4:Y:S04]  /*476b0*/  LDL.LU R175, [R1+0xbc4] ;  /* 0x000bc40001af7983 */ /* 0x000f280000300800 */
[----:B-1----:R-:W4:Y:S01]  /*476c0*/  LDL.LU R249, [R1+0xb84] ;  /* 0x000b840001f97983 */ /* 0x002f220000300800 */
[----:B------:R-:W-:-:S02]  /*476d0*/  ISETP.LT.AND P3, PT, R99, c[0x0][0x178], !P3 ;  /* 0x00005e0063007a0c */ /* 0x000fc40005f61270 */
[----:B------:R-:W-:Y:S02]  /*476e0*/  ISETP.LT.AND P6, PT, R207, c[0x0][0x178], !P2 ;  /* 0x00005e00cf007a0c */ /* 0x000fe400057c1270 */
[----:B------:R-:W-:Y:S02]  /*476f0*/  IADD3 R3, R0, c[0x0][0x198], RZ ;  /* 0x0000660000037a10 */ /* 0x000fe40007ffe0ff */
[----:B------:R-:W-:Y:S01]  /*47700*/  ISETP.LT.AND P5, PT, R138, c[0x0][0x178], !P2 ;  /* 0x00005e008a007a0c */ /* 0x000fe200057a1270 */
[----:B------:R-:W-:Y:S01]  /*47710*/  IMAD.WIDE R164, R0, 0x4, R4 ;  /* 0x0000000400a47825 */ /* 0x000fe200078e0204 */
[----:B------:R-:W-:-:S03]  /*47720*/  ISETP.LT.AND P1, PT, R139, c[0x0][0x178], !P2 ;  /* 0x00005e008b007a0c */ /* 0x000fc60005721270 */
[C---:B------:R-:W-:Y:S01]  /*47730*/  IMAD.WIDE R166, R3.reuse, 0x4, R162 ;  /* 0x0000000403a67825 */ /* 0x040fe200078e02a2 */
[----:B------:R-:W-:Y:S01]  /*47740*/  IADD3 R170, R252, 0x4d, RZ ;  /* 0x0000004dfcaa7810 */ /* 0x000fe20007ffe0ff */
[----:B------:R1:W-:Y:S02]  /*47750*/  @P3 STG.E [R164.64], R248 ;  /* 0x000000f8a4003986 */ /* 0x0003e4000c101904 */
[----:B------:R-:W-:Y:S01]  /*47760*/  IMAD.WIDE R168, R3, 0x4, R160 ;  /* 0x0000000403a87825 */ /* 0x000fe200078e02a0 */
[----:B------:R-:W-:Y:S01]  /*47770*/  ISETP.GE.AND P4, PT, R170, c[0x0][0x17c], PT ;  /* 0x00005f00aa007a0c */ /* 0x000fe20003f86270 */
[----:B------:R1:W-:Y:S01]  /*47780*/  @P6 STG.E [R166.64], R173 ;  /* 0x000000ada6006986 */ /* 0x0003e2000c101904 */
[----:B------:R-:W-:Y:S02]  /*47790*/  IADD3 R170, R252, 0x4e, RZ ;  /* 0x0000004efcaa7810 */ /* 0x000fe40007ffe0ff */
[----:B------:R-:W-:Y:S01]  /*477a0*/  ISETP.LT.AND P2, PT, R99, c[0x0][0x178], !P2 ;  /* 0x00005e0063007a0c */ /* 0x000fe20005741270 */
[----:B-1----:R-:W4:Y:S01]  /*477b0*/  LDL.LU R248, [R1+0x784] ;  /* 0x0007840001f87983 */ /* 0x002f220000300800 */
[----:B------:R-:W-:-:S03]  /*477c0*/  IMAD.WIDE R166, R3, 0x4, R6 ;  /* 0x0000000403a67825 */ /* 0x000fc600078e0206 */
[----:B------:R1:W-:Y:S01]  /*477d0*/  @P5 STG.E [R168.64], R174 ;  /* 0x000000aea8005986 */ /* 0x0003e2000c101904 */
[----:B------:R-:W-:-:S03]  /*477e0*/  ISETP.LT.AND P6, PT, R207, c[0x0][0x178], !P4 ;  /* 0x00005e00cf007a0c */ /* 0x000fc600067c1270 */
[----:B------:R1:W-:Y:S01]  /*477f0*/  @P1 STG.E [R166.64], R245 ;  /* 0x000000f5a6001986 */ /* 0x0003e2000c101904 */
[----:B------:R-:W-:Y:S02]  /*47800*/  ISETP.GE.AND P1, PT, R170, c[0x0][0x17c], PT ;  /* 0x00005f00aa007a0c */ /* 0x000fe40003f26270 */
[----:B------:R-:W-:Y:S01]  /*47810*/  ISETP.LT.AND P3, PT, R138, c[0x0][0x178], !P4 ;  /* 0x00005e008a007a0c */ /* 0x000fe20006761270 */
[----:B------:R-:W4:Y:S01]  /*47820*/  LDL.LU R171, [R1+0xc60] ;  /* 0x000c600001ab7983 */ /* 0x000f220000300800 */
[----:B------:R-:W-:-:S03]  /*47830*/  ISETP.LT.AND P5, PT, R139, c[0x0][0x178], !P4 ;  /* 0x00005e008b007a0c */ /* 0x000fc600067a1270 */
[----:B------:R-:W4:Y:S01]  /*47840*/  LDL.LU R170, [R1+0xca0] ;  /* 0x000ca00001aa7983 */ /* 0x000f220000300800 */
[C---:B------:R-:W-:Y:S01]  /*47850*/  IADD3 R0, R3.reuse, c[0x0][0x198], RZ ;  /* 0x0000660003007a10 */ /* 0x040fe20007ffe0ff */
[----:B------:R-:W-:Y:S02]  /*47860*/  IMAD.WIDE R164, R3, 0x4, R4 ;  /* 0x0000000403a47825 */ /* 0x000fe400078e0204 */
[----:B------:R-:W4:Y:S02]  /*47870*/  LDL.LU R173, [R1+0xbb0] ;  /* 0x000bb00001ad7983 */ /* 0x000f240000300800 */
[C---:B-1----:R-:W-:Y:S02]  /*47880*/  IMAD.WIDE R168, R0.reuse, 0x4, R162 ;  /* 0x0000000400a87825 */ /* 0x042fe400078e02a2 */
[----:B------:R-:W4:Y:S02]  /*47890*/  LDL.LU R245, [R1+0xae0] ;  /* 0x000ae00001f57983 */ /* 0x000f240000300800 */
[----:B------:R-:W-:-:S02]  /*478a0*/  IMAD.WIDE R166, R0, 0x4, R160 ;  /* 0x0000000400a67825 */ /* 0x000fc400078e02a0 */
[----:B--2---:R1:W-:Y:S04]  /*478b0*/  @P2 STG.E [R164.64], R244 ;  /* 0x000000f4a4002986 */ /* 0x0043e8000c101904 */
[----:B---3--:R2:W-:Y:S01]  /*478c0*/  @P6 STG.E [R168.64], R250 ;  /* 0x000000faa8006986 */ /* 0x0085e2000c101904 */
[----:B-1----:R-:W-:-:S03]  /*478d0*/  IMAD.WIDE R164, R0, 0x4, R6 ;  /* 0x0000000400a47825 */ /* 0x002fc600078e0206 */
[----:B------:R-:W3:Y:S04]  /*478e0*/  LDL.LU R244, [R1+0xca4] ;  /* 0x000ca40001f47983 */ /* 0x000ee80000300800 */
[----:B----4-:R-:W-:Y:S04]  /*478f0*/  @P3 STG.E [R166.64], R175 ;  /* 0x000000afa6003986 */ /* 0x010fe8000c101904 */
[----:B--2---:R-:W2:Y:S04]  /*47900*/  LDL.LU R250, [R1+0xc64] ;  /* 0x000c640001fa7983 */ /* 0x004ea80000300800 */
[----:B------:R1:W-:Y:S04]  /*47910*/  @P5 STG.E [R164.64], R249 ;  /* 0x000000f9a4005986 */ /* 0x0003e8000c101904 */
[----:B-1----:R-:W4:Y:S01]  /*47920*/  LDL.LU R249, [R1+0xbb4] ;  /* 0x000bb40001f97983 */ /* 0x002f220000300800 */
[----:B------:R-:W-:Y:S01]  /*47930*/  ISETP.LT.AND P4, PT, R99, c[0x0][0x178], !P4 ;  /* 0x00005e0063007a0c */ /* 0x000fe20006781270 */
[----:B------:R-:W-:Y:S01]  /*47940*/  IMAD.WIDE R168, R0, 0x4, R4 ;  /* 0x0000000400a87825 */ /* 0x000fe200078e0204 */
[----:B------:R-:W-:-:S02]  /*47950*/  ISETP.LT.AND P2, PT, R207, c[0x0][0x178], !P1 ;  /* 0x00005e00cf007a0c */ /* 0x000fc40004f41270 */
[----:B------:R-:W-:Y:S02]  /*47960*/  ISETP.LT.AND P3, PT, R138, c[0x0][0x178], !P1 ;  /* 0x00005e008a007a0c */ /* 0x000fe40004f61270 */
[----:B------:R-:W-:-:S07]  /*47970*/  IADD3 R3, R0, c[0x0][0x198], RZ ;  /* 0x0000660000037a10 */ /* 0x000fce0007ffe0ff */
[----:B------:R1:W-:Y:S01]  /*47980*/  @P4 STG.E [R168.64], R248 ;  /* 0x000000f8a8004986 */ /* 0x0003e2000c101904 */
[----:B------:R-:W-:Y:S01]  /*47990*/  ISETP.LT.AND P4, PT, R139, c[0x0][0x178], !P1 ;  /* 0x00005e008b007a0c */ /* 0x000fe20004f81270 */
[----:B------:R-:W-:Y:S01]  /*479a0*/  IMAD.WIDE R164, R3, 0x4, R162 ;  /* 0x0000000403a47825 */ /* 0x000fe200078e02a2 */
[----:B------:R-:W-:-:S03]  /*479b0*/  ISETP.LT.AND P1, PT, R99, c[0x0][0x178], !P1 ;  /* 0x00005e0063007a0c */ /* 0x000fc60004f21270 */
[----:B------:R-:W-:Y:S01]  /*479c0*/  IMAD.WIDE R166, R3, 0x4, R160 ;  /* 0x0000000403a67825 */ /* 0x000fe200078e02a0 */
[----:B-1----:R-:W4:Y:S04]  /*479d0*/  LDL.LU R248, [R1+0xae4] ;  /* 0x000ae40001f87983 */ /* 0x002f280000300800 */
[----:B------:R-:W4:Y:S04]  /*479e0*/  LDL.LU R172, [R1+0x568] ;  /* 0x0005680001ac7983 */ /* 0x000f280000300800 */
[----:B------:R-:W4:Y:S01]  /*479f0*/  LDL.LU R174, [R1+0x148] ;  /* 0x0001480001ae7983 */ /* 0x000f220000300800 */
[----:B------:R-:W-:-:S03]  /*47a00*/  ISETP.LT.AND P6, PT, R207, c[0x0][0x178], !P0 ;  /* 0x00005e00cf007a0c */ /* 0x000fc600047c1270 */
[----:B------:R-:W4:Y:S01]  /*47a10*/  LDL.LU R175, [R1+0x48] ;  /* 0x0000480001af7983 */ /* 0x000f220000300800 */
[----:B------:R-:W-:-:S03]  /*47a20*/  ISETP.LT.AND P5, PT, R138, c[0x0][0x178], !P0 ;  /* 0x00005e008a007a0c */ /* 0x000fc600047a1270 */
[----:B------:R1:W-:Y:S01]  /*47a30*/  @P2 STG.E [R164.64], R170 ;  /* 0x000000aaa4002986 */ /* 0x0003e2000c101904 */
[----:B------:R-:W-:Y:S02]  /*47a40*/  IADD3 R168, R252, 0x50, RZ ;  /* 0x00000050fca87810 */ /* 0x000fe40007ffe0ff */
[----:B------:R-:W-:Y:S01]  /*47a50*/  IADD3 R0, R3, c[0x0][0x198], RZ ;  /* 0x0000660003007a10 */ /* 0x000fe20007ffe0ff */
[----:B------:R1:W-:Y:S01]  /*47a60*/  @P3 STG.E [R166.64], R171 ;  /* 0x000000aba6003986 */ /* 0x0003e2000c101904 */
[----:B------:R-:W-:Y:S02]  /*47a70*/  ISETP.LT.AND P3, PT, R139, c[0x0][0x178], !P0 ;  /* 0x00005e008b007a0c */ /* 0x000fe40004761270 */
[----:B------:R-:W-:Y:S01]  /*47a80*/  ISETP.GE.AND P2, PT, R168, c[0x0][0x17c], PT ;  /* 0x00005f00a8007a0c */ /* 0x000fe20003f46270 */
[----:B------:R-:W-:-:S04]  /*47a90*/  IMAD.WIDE R168, R0, 0x4, R162 ;  /* 0x0000000400a87825 */ /* 0x000fc800078e02a2 */
[----:B-1----:R-:W-:-:S04]  /*47aa0*/  IMAD.WIDE R164, R3, 0x4, R6 ;  /* 0x0000000403a47825 */ /* 0x002fc800078e0206 */
[----:B------:R-:W-:Y:S01]  /*47ab0*/  IMAD.WIDE R166, R3, 0x4, R4 ;  /* 0x0000000403a67825 */ /* 0x000fe200078e0204 */
[----:B------:R1:W-:Y:S03]  /*47ac0*/  @P4 STG.E [R164.64], R173 ;  /* 0x000000ada4004986 */ /* 0x0003e6000c101904 */
[C---:B------:R-:W-:Y:S01]  /*47ad0*/  IMAD.WIDE R170, R0.reuse, 0x4, R160 ;  /* 0x0000000400aa7825 */ /* 0x040fe200078e02a0 */
[----:B------:R1:W-:Y:S03]  /*47ae0*/  @P1 STG.E [R166.64], R245 ;  /* 0x000000f5a6001986 */ /* 0x0003e6000c101904 */
[----:B-1----:R-:W-:Y:S01]  /*47af0*/  IMAD.WIDE R164, R0, 0x4, R6 ;  /* 0x0000000400a47825 */ /* 0x002fe200078e0206 */
[----:B------:R-:W4:Y:S04]  /*47b00*/  LDL.LU R245, [R1+0x8] ;  /* 0x0000080001f57983 */ /* 0x000f280000300800 */
[----:B---3--:R1:W-:Y:S04]  /*47b10*/  @P6 STG.E [R168.64], R244 ;  /* 0x000000f4a8006986 */ /* 0x0083e8000c101904 */
[----:B--2---:R2:W-:Y:S04]  /*47b20*/  @P5 STG.E [R170.64], R250 ;  /* 0x000000faaa005986 */ /* 0x0045e8000c101904 */
[----:B-1----:R-:W3:Y:S04]  /*47b30*/  LDL.LU R244, [R1+0x56c] ;  /* 0x00056c0001f47983 */ /* 0x002ee80000300800 */
[----:B--2---:R-:W2:Y:S04]  /*47b40*/  LDL.LU R250, [R1+0x14c] ;  /* 0x00014c0001fa7983 */ /* 0x004ea80000300800 */
[----:B----4-:R1:W-:Y:S04]  /*47b50*/  @P3 STG.E [R164.64], R249 ;  /* 0x000000f9a4003986 */ /* 0x0103e8000c101904 */
[----:B-1----:R-:W4:Y:S01]  /*47b60*/  LDL.LU R249, [R1+0x4c] ;  /* 0x00004c0001f97983 */ /* 0x002f220000300800 */
[----:B------:R-:W-:-:S02]  /*47b70*/  ISETP.LT.AND P1, PT, R99, c[0x0][0x178], !P0 ;  /* 0x00005e0063007a0c */ /* 0x000fc40004721270 */
[----:B------:R-:W-:Y:S02]  /*47b80*/  ISETP.LT.AND P6, PT, R207, c[0x0][0x178], !P2 ;  /* 0x00005e00cf007a0c */ /* 0x000fe400057c1270 */
[----:B------:R-:W-:Y:S02]  /*47b90*/  ISETP.LT.AND P5, PT, R138, c[0x0][0x178], !P2 ;  /* 0x00005e008a007a0c */ /* 0x000fe400057a1270 */
[----:B------:R-:W-:Y:S02]  /*47ba0*/  ISETP.LT.AND P4, PT, R139, c[0x0][0x178], !P2 ;  /* 0x00005e008b007a0c */ /* 0x000fe40005781270 */
[----:B------:R-:W-:Y:S02]  /*47bb0*/  IADD3 R166, R252, 0x52, RZ ;  /* 0x00000052fca67810 */ /* 0x000fe40007ffe0ff */
[----:B------:R-:W-:Y:S02]  /*47bc0*/  IADD3 R3, R0, c[0x0][0x198], RZ ;  /* 0x0000660000037a10 */ /* 0x000fe40007ffe0ff */
[----:B------:R-:W-:Y:S01]  /*47bd0*/  IADD3 R168, R252, 0x51, RZ ;  /* 0x00000051fca87810 */ /* 0x000fe20007ffe0ff */
[----:B------:R-:W-:Y:S01]  /*47be0*/  IMAD.WIDE R164, R0, 0x4, R4 ;  /* 0x0000000400a47825 */ /* 0x000fe200078e0204 */
[----:B------:R-:W-:-:S02]  /*47bf0*/  ISETP.GE.AND P0, PT, R166, c[0x0][0x17c], PT ;  /* 0x00005f00a6007a0c */ /* 0x000fc40003f06270 */
[----:B------:R-:W-:Y:S01]  /*47c00*/  ISETP.GE.AND P3, PT, R168, c[0x0][0x17c], PT ;  /* 0x00005f00a8007a0c */ /* 0x000fe20003f66270 */
[C---:B------:R-:W-:Y:S01]  /*47c10*/  IMAD.WIDE R166, R3.reuse, 0x4, R162 ;  /* 0x0000000403a67825 */ /* 0x040fe200078e02a2 */
[----:B------:R1:W-:Y:S03]  /*47c20*/  @P1 STG.E [R164.64], R248 ;  /* 0x000000f8a4001986 */ /* 0x0003e6000c101904 */
[C---:B------:R-:W-:Y:S01]  /*47c30*/  IMAD.WIDE R168, R3.reuse, 0x4, R160 ;  /* 0x0000000403a87825 */ /* 0x040fe200078e02a0 */
[----:B------:R-:W-:Y:S03]  /*47c40*/  @P6 STG.E [R166.64], R172 ;  /* 0x000000aca6006986 */ /* 0x000fe6000c101904 */
[----:B------:R-:W-:Y:S01]  /*47c50*/  IMAD.WIDE R170, R3, 0x4, R6 ;  /* 0x0000000403aa7825 */ /* 0x000fe200078e0206 */
[----:B------:R-:W-:Y:S01]  /*47c60*/  @P5 STG.E [R168.64], R174 ;  /* 0x000000aea8005986 */ /* 0x000fe2000c101904 */
[----:B------:R-:W-:-:S03]  /*47c70*/  ISETP.LT.AND P2, PT, R99, c[0x0][0x178], !P2 ;  /* 0x00005e0063007a0c */ /* 0x000fc60005741270 */
[----:B-1----:R-:W4:Y:S01]  /*47c80*/  LDL.LU R248, [R1+0xc] ;  /* 0x00000c0001f87983 */ /* 0x002f220000300800 */
[----:B------:R-:W-:-:S03]  /*47c90*/  IMAD.WIDE R164, R3, 0x4, R4 ;  /* 0x0000000403a47825 */ /* 0x000fc600078e0204 */
[----:B------:R-:W4:Y:S04]  /*47ca0*/  LDL.LU R173, [R1+0x88] ;  /* 0x0000880001ad7983 */ /* 0x000f280000300800 */
[----:B------:R1:W-:Y:S01]  /*47cb0*/  @P4 STG.E [R170.64], R175 ;  /* 0x000000afaa004986 */ /* 0x0003e2000c101904 */
[----:B------:R-:W-:Y:S02]  /*47cc0*/  ISETP.LT.AND P4, PT, R207, c[0x0][0x178], !P3 ;  /* 0x00005e00cf007a0c */ /* 0x000fe40005f81270 */
[----:B------:R-:W-:Y:S02]  /*47cd0*/  ISETP.LT.AND P6, PT, R138, c[0x0][0x178], !P3 ;  /* 0x00005e008a007a0c */ /* 0x000fe40005fc1270 */
[----:B------:R-:W-:Y:S01]  /*47ce0*/  ISETP.LT.AND P1, PT, R99, c[0x0][0x178], !P3 ;  /* 0x00005e0063007a0c */ /* 0x000fe20005f21270 */
[----:B-1----:R-:W4:Y:S01]  /*47cf0*/  LDL.LU R171, [R1+0x308] ;  /* 0x0003080001ab7983 */ /* 0x002f220000300800 */
[----:B------:R-:W-:-:S03]  /*47d00*/  IADD3 R170, R3, c[0x0][0x198], RZ ;  /* 0x0000660003aa7a10 */ /* 0x000fc60007ffe0ff */
[----:B------:R-:W4:Y:S01]  /*47d10*/  LDL.LU R3, [R1+0x5a8] ;  /* 0x0005a80001037983 */ /* 0x000f220000300800 */
[----:B------:R-:W-:Y:S01]  /*47d20*/  ISETP.LT.AND P3, PT, R139, c[0x0][0x178], !P3 ;  /* 0x00005e008b007a0c */ /* 0x000fe20005f61270 */
[C---:B------:R-:W-:Y:S02]  /*47d30*/  IMAD.WIDE R166, R170.reuse, 0x4, R162 ;  /* 0x00000004aaa67825 */ /* 0x040fe400078e02a2 */
[----:B------:R-:W4:Y:S02]  /*47d40*/  LDL.LU R175, [R1+0x28] ;  /* 0x0000280001af7983 */ /* 0x000f240000300800 */
[C---:B------:R-:W-:Y:S02]  /*47d50*/  IMAD.WIDE R168, R170.reuse, 0x4, R160 ;  /* 0x00000004aaa87825 */ /* 0x040fe400078e02a0 */
[----:B------:R1:W-:Y:S02]  /*47d60*/  @P2 STG.E [R164.64], R245 ;  /* 0x000000f5a4002986 */ /* 0x0003e4000c101904 */
[----:B-1----:R-:W-:-:S02]  /*47d70*/  IMAD.WIDE R164, R170, 0x4, R6 ;  /* 0x00000004aaa47825 */ /* 0x002fc400078e0206 */
[----:B---3--:R1:W-:Y:S04]  /*47d80*/  @P4 STG.E [R166.64], R244 ;  /* 0x000000f4a6004986 */ /* 0x0083e8000c101904 */
[----:B--2---:R2:W-:Y:S04]  /*47d90*/  @P6 STG.E [R168.64], R250 ;  /* 0x000000faa8006986 */ /* 0x0045e8000c101904 */
[----:B-1----:R-:W3:Y:S04]  /*47da0*/  LDL.LU R244, [R1+0x5ac] ;  /* 0x0005ac0001f47983 */ /* 0x002ee80000300800 */
[----:B--2---:R-:W2:Y:S04]  /*47db0*/  LDL.LU R250, [R1+0x30c] ;  /* 0x00030c0001fa7983 */ /* 0x004ea80000300800 */
[----:B----4-:R1:W-:Y:S04]  /*47dc0*/  @P3 STG.E [R164.64], R249 ;  /* 0x000000f9a4003986 */ /* 0x0103e8000c101904 */
[----:B-1----:R-:W4:Y:S01]  /*47dd0*/  LDL.LU R249, [R1+0x8c] ;  /* 0x00008c0001f97983 */ /* 0x002f220000300800 */
[----:B------:R-:W-:-:S02]  /*47de0*/  IADD3 R0, R252, 0x53, RZ ;  /* 0x00000053fc007810 */ /* 0x000fc40007ffe0ff */
[----:B------:R-:W-:Y:S01]  /*47df0*/  ISETP.LT.AND P5, PT, R207, c[0x0][0x178], !P0 ;  /* 0x00005e00cf007a0c */ /* 0x000fe200047a1270 */
[----:B------:R-:W-:Y:S01]  /*47e00*/  IMAD.WIDE R166, R170, 0x4, R4 ;  /* 0x00000004aaa67825 */ /* 0x000fe200078e0204 */
[----:B------:R-:W-:Y:S01]  /*47e10*/  ISETP.GE.AND P2, PT, R0, c[0x0][0x17c], PT ;  /* 0x00005f0000007a0c */ /* 0x000fe20003f46270 */
[----:B------:R-:W4:Y:S01]  /*47e20*/  LDL.LU R245, [R1+0x2c] ;  /* 0x00002c0001f57983 */ /* 0x000f220000300800 */
[----:B------:R-:W-:Y:S02]  /*47e30*/  IADD3 R0, R170, c[0x0][0x198], RZ ;  /* 0x00006600aa007a10 */ /* 0x000fe40007ffe0ff */
[----:B------:R-:W-:Y:S02]  /*47e40*/  ISETP.LT.AND P6, PT, R138, c[0x0][0x178], !P0 ;  /* 0x00005e008a007a0c */ /* 0x000fe400047c1270 */
[----:B------:R-:W-:Y:S01]  /*47e50*/  ISETP.LT.AND P4, PT, R139, c[0x0][0x178], !P0 ;  /* 0x00005e008b007a0c */ /* 0x000fe20004781270 */
[----:B------:R-:W-:Y:S01]  /*47e60*/  IMAD.WIDE R168, R0, 0x4, R162 ;  /* 0x0000000400a87825 */ /* 0x000fe200078e02a2 */
[----:B------:R-:W-:-:S03]  /*47e70*/  ISETP.LT.AND P3, PT, R207, c[0x0][0x178], !P2 ;  /* 0x00005e00cf007a0c */ /* 0x000fc60005761270 */
[C---:B------:R-:W-:Y:S01]  /*47e80*/  IMAD.WIDE R164, R0.reuse, 0x4, R6 ;  /* 0x0000000400a47825 */ /* 0x040fe200078e0206 */
[----:B------:R1:W-:Y:S01]  /*47e90*/  @P1 STG.E [R166.64], R248 ;  /* 0x000000f8a6001986 */ /* 0x0003e2000c101904 */
[----:B------:R-:W-:Y:S02]  /*47ea0*/  ISETP.LT.AND P1, PT, R99, c[0x0][0x178], !P0 ;  /* 0x00005e0063007a0c */ /* 0x000fe40004721270 */
[----:B-1----:R-:W-:Y:S01]  /*47eb0*/  IMAD.WIDE R166, R0, 0x4, R160 ;  /* 0x0000000400a67825 */ /* 0x002fe200078e02a0 */
[----:B------:R-:W4:Y:S01]  /*47ec0*/  LDL.LU R248, [R1+0x8a8] ;  /* 0x0008a80001f87983 */ /* 0x000f220000300800 */
[----:B------:R-:W-:-:S03]  /*47ed0*/  IADD3 R170, R252, 0x54, RZ ;  /* 0x00000054fcaa7810 */ /* 0x000fc60007ffe0ff */
[----:B------:R-:W4:Y:S04]  /*47ee0*/  LDL.LU R172, [R1+0x238] ;  /* 0x0002380001ac7983 */ /* 0x000f280000300800 */
[----:B------:R-:W4:Y:S04]  /*47ef0*/  LDL.LU R174, [R1+0x68] ;  /* 0x0000680001ae7983 */ /* 0x000f280000300800 */
[----:B------:R1:W-:Y:S01]  /*47f00*/  @P5 STG.E [R168.64], R3 ;  /* 0x00000003a8005986 */ /* 0x0003e2000c101904 */
[----:B------:R-:W-:-:S03]  /*47f10*/  ISETP.LT.AND P5, PT, R138, c[0x0][0x178], !P2 ;  /* 0x00005e008a007a0c */ /* 0x000fc600057a1270 */
[----:B------:R-:W-:Y:S01]  /*47f20*/  @P6 STG.E [R166.64], R171 ;  /* 0x000000aba6006986 */ /* 0x000fe2000c101904 */
[----:B------:R-:W-:Y:S02]  /*47f30*/  ISETP.LT.AND P6, PT, R139, c[0x0][0x178], !P2 ;  /* 0x00005e008b007a0c */ /* 0x000fe400057c1270 */
[----:B-1----:R-:W-:Y:S01]  /*47f40*/  IADD3 R3, R252, 0x56, RZ ;  /* 0x00000056fc037810 */ /* 0x002fe20007ffe0ff */
[----:B------:R1:W-:Y:S03]  /*47f50*/  @P4 STG.E [R164.64], R173 ;  /* 0x000000ada4004986 */ /* 0x0003e6000c101904 */
[----:B------:R-:W-:Y:S02]  /*47f60*/  ISETP.GE.AND P0, PT, R3, c[0x0][0x17c], PT ;  /* 0x00005f0003007a0c */ /* 0x000fe40003f06270 */
[C---:B------:R-:W-:Y:S01]  /*47f70*/  IADD3 R3, R0.reuse, c[0x0][0x198], RZ ;  /* 0x0000660000037a10 */ /* 0x040fe20007ffe0ff */
[----:B-1----:R-:W-:-:S04]  /*47f80*/  IMAD.WIDE R164, R0, 0x4, R4 ;  /* 0x0000000400a47825 */ /* 0x002fc800078e0204 */
[C---:B------:R-:W-:Y:S01]  /*47f90*/  IMAD.WIDE R166, R3.reuse, 0x4, R162 ;  /* 0x0000000403a67825 */ /* 0x040fe200078e02a2 */
[----:B------:R1:W-:Y:S03]  /*47fa0*/  @P1 STG.E [R164.64], R175 ;  /* 0x000000afa4001986 */ /* 0x0003e6000c101904 */
[C---:B------:R-:W-:Y:S01]  /*47fb0*/  IMAD.WIDE R168, R3.reuse, 0x4, R160 ;  /* 0x0000000403a87825 */ /* 0x040fe200078e02a0 */
[----:B------:R-:W-:Y:S02]  /*47fc0*/  ISETP.GE.AND P4, PT, R170, c[0x0][0x17c], PT ;  /* 0x00005f00aa007a0c */ /* 0x000fe40003f86270 */
[C---:B------:R-:W-:Y:S01]  /*47fd0*/  IADD3 R0, R3.reuse, c[0x0][0x198], RZ ;  /* 0x0000660003007a10 */ /* 0x040fe20007ffe0ff */
[----:B-1----:R-:W-:-:S04]  /*47fe0*/  IMAD.WIDE R164, R3, 0x4, R6 ;  /* 0x0000000403a47825 */ /* 0x002fc800078e0206 */
[----:B------:R-:W-:Y:S01]  /*47ff0*/  IMAD.WIDE R170, R3, 0x4, R4 ;  /* 0x0000000403aa7825 */ /* 0x000fe200078e0204 */
        /* <DEDUP_REMOVED lines=11> */
[----:B------:R-:W-:Y:S02]  /*480b0*/  IADD3 R166, R252, 0x55, RZ ;  /* 0x00000055fca67810 */ /* 0x000fe40007ffe0ff */
[----:B------:R-:W-:Y:S01]  /*480c0*/  ISETP.LT.AND P1, PT, R139, c[0x0][0x178], !P4 ;  /* 0x00005e008b007a0c */ /* 0x000fe20006721270 */
[----:B------:R-:W-:Y:S01]  /*480d0*/  IMAD.WIDE R164, R0, 0x4, R162 ;  /* 0x0000000400a47825 */ /* 0x000fe200078e02a2 */
[----:B------:R-:W-:Y:S01]  /*480e0*/  ISETP.GE.AND P6, PT, R166, c[0x0][0x17c], PT ;  /* 0x00005f00a6007a0c */ /* 0x000fe20003fc6270 */
[----:B------:R-:W3:Y:S01]  /*480f0*/  LDL.LU R173, [R1+0x118] ;  /* 0x0001180001ad7983 */ /* 0x000ee20000300800 */
[----:B------:R-:W-:Y:S01]  /*48100*/  ISETP.LT.AND P4, PT, R99, c[0x0][0x178], !P4 ;  /* 0x00005e0063007a0c */ /* 0x000fe20006781270 */
[----:B------:R-:W-:-:S02]  /*48110*/  IMAD.WIDE R166, R0, 0x4, R160 ;  /* 0x0000000400a67825 */ /* 0x000fc400078e02a0 */
[----:B------:R1:W-:Y:S01]  /*48120*/  @P2 STG.E [R170.64], R245 ;  /* 0x000000f5aa002986 */ /* 0x0003e2000c101904 */
[----:B------:R-:W-:Y:S01]  /*48130*/  ISETP.LT.AND P2, PT, R207, c[0x0][0x178], !P6 ;  /* 0x00005e00cf007a0c */ /* 0x000fe20007741270 */
[C---:B------:R-:W-:Y:S02]  /*48140*/  IMAD.WIDE R168, R0.reuse, 0x4, R6 ;  /* 0x0000000400a87825 */ /* 0x040fe400078e0206 */
[----:B------:R1:W-:Y:S02]  /*48150*/  @P5 STG.E [R164.64], R248 ;  /* 0x000000f8a4005986 */ /* 0x0003e4000c101904 */
[C---:B-1----:R-:W-:Y:S02]  /*48160*/  IMAD.WIDE R170, R0.reuse, 0x4, R4 ;  /* 0x0000000400aa7825 */ /* 0x042fe400078e0204 */
[----:B------:R-:W4:Y:S04]  /*48170*/  LDL.LU R245, [R1+0xb6c] ;  /* 0x000b6c0001f57983 */ /* 0x000f280000300800 */
[----:B------:R-:W4:Y:S04]  /*48180*/  LDL.LU R248, [R1+0x1b48] ;  /* 0x001b480001f87983 */ /* 0x000f280000300800 */
[----:B--2---:R1:W-:Y:S04]  /*48190*/  @P3 STG.E [R166.64], R3 ;  /* 0x00000003a6003986 */ /* 0x0043e8000c101904 */
[----:B------:R2:W-:Y:S01]  /*481a0*/  @P1 STG.E [R168.64], R172 ;  /* 0x000000aca8001986 */ /* 0x0005e2000c101904 */
[----:B-1----:R-:W-:-:S02]  /*481b0*/  IADD3 R3, R0, c[0x0][0x198], RZ ;  /* 0x0000660000037a10 */ /* 0x002fc40007ffe0ff */
[----:B------:R-:W-:-:S03]  /*481c0*/  IADD3 R0, R252, 0x57, RZ ;  /* 0x00000057fc007810 */ /* 0x000fc60007ffe0ff */
[C---:B--2---:R-:W-:Y:S01]  /*481d0*/  IMAD.WIDE R168, R3.reuse, 0x4, R162 ;  /* 0x0000000403a87825 */ /* 0x044fe200078e02a2 */
[----:B------:R1:W-:Y:S01]  /*481e0*/  @P4 STG.E [R170.64], R174 ;  /* 0x000000aeaa004986 */ /* 0x0003e2000c101904 */
[----:B------:R-:W-:Y:S02]  /*481f0*/  ISETP.GE.AND P1, PT, R0, c[0x0][0x17c], PT ;  /* 0x00005f0000007a0c */ /* 0x000fe40003f26270 */
[C---:B------:R-:W-:Y:S01]  /*48200*/  IMAD.WIDE R164, R3.reuse, 0x4, R160 ;  /* 0x0000000403a47825 */ /* 0x040fe200078e02a0 */
[----:B---3--:R2:W-:Y:S01]  /*48210*/  @P2 STG.E [R168.64], R244 ;  /* 0x000000f4a8002986 */ /* 0x0085e2000c101904 */
[C---:B------:R-:W-:Y:S02]  /*48220*/  IADD3 R0, R3.reuse, c[0x0][0x198], RZ ;  /* 0x0000660003007a10 */ /* 0x040fe40007ffe0ff */
[C---:B------:R-:W-:Y:S01]  /*48230*/  IMAD.WIDE R166, R3.reuse, 0x4, R6 ;  /* 0x0000000403a67825 */ /* 0x040fe200078e0206 */
[----:B-1----:R-:W3:Y:S04]  /*48240*/  LDL.LU R170, [R1+0x6a8] ;  /* 0x0006a80001aa7983 */ /* 0x002ee80000300800 */
[----:B------:R-:W3:Y:S01]  /*48250*/  LDL.LU R171, [R1+0x318] ;  /* 0x0003180001ab7983 */ /* 0x000ee20000300800 */
[----:B--2---:R-:W-:-:S03]  /*48260*/  IMAD.WIDE R168, R3, 0x4, R4 ;  /* 0x0000000403a87825 */ /* 0x004fc600078e0204 */
[----:B------:R-:W2:Y:S04]  /*48270*/  LDL.LU R244, [R1+0x6ac] ;  /* 0x0006ac0001f47983 */ /* 0x000ea80000300800 */
[----:B------:R-:W2:Y:S01]  /*48280*/  LDL.LU R3, [R1+0xb68] ;  /* 0x000b680001037983 */ /* 0x000ea20000300800 */
[----:B------:R-:W-:Y:S02]  /*48290*/  ISETP.LT.AND P4, PT, R138, c[0x0][0x178], !P6 ;  /* 0x00005e008a007a0c */ /* 0x000fe40007781270 */
[----:B------:R-:W-:Y:S02]  /*482a0*/  ISETP.LT.AND P3, PT, R139, c[0x0][0x178], !P6 ;  /* 0x00005e008b007a0c */ /* 0x000fe40007761270 */
[----:B------:R-:W-:-:S09]  /*482b0*/  ISETP.LT.AND P6, PT, R99, c[0x0][0x178], !P6 ;  /* 0x00005e0063007a0c */ /* 0x000fd200077c1270 */
[----:B------:R-:W-:Y:S04]  /*482c0*/  @P4 STG.E [R164.64], R175 ;  /* 0x000000afa4004986 */ /* 0x000fe8000c101904 */
[----:B------:R1:W-:Y:S04]  /*482d0*/  @P3 STG.E [R166.64], R250 ;  /* 0x000000faa6003986 */ /* 0x0003e8000c101904 */
[----:B----4-:R4:W-:Y:S04]  /*482e0*/  @P6 STG.E [R168.64], R249 ;  /* 0x000000f9a8006986 */ /* 0x0109e8000c101904 */
[----:B-1----:R-:W3:Y:S04]  /*482f0*/  LDL.LU R250, [R1+0x31c] ;  /* 0x00031c0001fa7983 */ /* 0x002ee80000300800 */
[----:B----4-:R-:W4:Y:S01]  /*48300*/  LDL.LU R249, [R1+0x11c] ;  /* 0x00011c0001f97983 */ /* 0x010f220000300800 */
[----:B------:R-:W-:Y:S01]  /*48310*/  ISETP.LT.AND P5, PT, R207, c[0x0][0x178], !P0 ;  /* 0x00005e00cf007a0c */ /* 0x000fe200047a1270 */
[----:B------:R-:W-:Y:S01]  /*48320*/  IMAD.WIDE R164, R0, 0x4, R162 ;  /* 0x0000000400a47825 */ /* 0x000fe200078e02a2 */
[----:B------:R-:W-:Y:S01]  /*48330*/  ISETP.LT.AND P3, PT, R138, c[0x0][0x178], !P0 ;  /* 0x00005e008a007a0c */ /* 0x000fe20004761270 */
[----:B------:R-:W4:Y:S01]  /*48340*/  LDL.LU R172, [R1+0xb98] ;  /* 0x000b980001ac7983 */ /* 0x000f220000300800 */
[----:B------:R-:W-:-:S02]  /*48350*/  ISETP.LT.AND P4, PT, R139, c[0x0][0x178], !P0 ;  /* 0x00005e008b007a0c */ /* 0x000fc40004781270 */
[----:B------:R-:W-:Y:S01]  /*48360*/  IADD3 R168, R252, 0x58, RZ ;  /* 0x00000058fca87810 */ /* 0x000fe20007ffe0ff */
[----:B------:R-:W-:Y:S01]  /*48370*/  IMAD.WIDE R166, R0, 0x4, R160 ;  /* 0x0000000400a67825 */ /* 0x000fe200078e02a0 */
[----:B------:R-:W-:Y:S01]  /*48380*/  ISETP.LT.AND P6, PT, R207, c[0x0][0x178], !P1 ;  /* 0x00005e00cf007a0c */ /* 0x000fe20004fc1270 */
[----:B------:R-:W4:Y:S01]  /*48390*/  LDL.LU R174, [R1+0xb78] ;  /* 0x000b780001ae7983 */ /* 0x000f220000300800 */
[----:B------:R-:W-:Y:S01]  /*483a0*/  ISETP.GE.AND P2, PT, R168, c[0x0][0x17c], PT ;  /* 0x00005f00a8007a0c */ /* 0x000fe20003f46270 */
[----:B------:R-:W-:Y:S02]  /*483b0*/  IMAD.WIDE R168, R0, 0x4, R4 ;  /* 0x0000000400a87825 */ /* 0x000fe400078e0204 */
[----:B------:R-:W4:Y:S04]  /*483c0*/  LDL.LU R175, [R1+0x648] ;  /* 0x0006480001af7983 */ /* 0x000f280000300800 */
[----:B--2---:R1:W-:Y:S01]  /*483d0*/  @P5 STG.E [R164.64], R3 ;  /* 0x00000003a4005986 */ /* 0x0043e2000c101904 */
[----:B------:R-:W-:-:S02]  /*483e0*/  ISETP.LT.AND P5, PT, R99, c[0x0][0x178], !P0 ;  /* 0x00005e0063007a0c */ /* 0x000fc400047a1270 */
[----:B------:R-:W-:Y:S01]  /*483f0*/  ISETP.LT.AND P0, PT, R138, c[0x0][0x178], !P1 ;  /* 0x00005e008a007a0c */ /* 0x000fe20004f01270 */
[----:B---3--:R2:W-:Y:S01]  /*48400*/  @P3 STG.E [R166.64], R170 ;  /* 0x000000aaa6003986 */ /* 0x0085e2000c101904 */
[C---:B-1----:R-:W-:Y:S01]  /*48410*/  IMAD.WIDE R164, R0.reuse, 0x4, R6 ;  /* 0x0000000400a47825 */ /* 0x042fe200078e0206 */
[----:B------:R-:W-:-:S04]  /*48420*/  IADD3 R3, R0, c[0x0][0x198], RZ ;  /* 0x0000660000037a10 */ /* 0x000fc80007ffe0ff */
[----:B------:R1:W-:Y:S01]  /*48430*/  @P4 STG.E [R164.64], R171 ;  /* 0x000000aba4004986 */ /* 0x0003e2000c101904 */
[----:B--2---:R-:W-:-:S03]  /*48440*/  IMAD.WIDE R166, R3, 0x4, R162 ;  /* 0x0000000403a67825 */ /* 0x004fc600078e02a2 */
[----:B------:R-:W-:Y:S01]  /*48450*/  @P5 STG.E [R168.64], R173 ;  /* 0x000000ada8005986 */ /* 0x000fe2000c101904 */
[----:B------:R-:W-:Y:S02]  /*48460*/  ISETP.LT.AND P5, PT, R139, c[0x0][0x178], !P1 ;  /* 0x00005e008b007a0c */ /* 0x000fe40004fa1270 */
[----:B------:R-:W-:Y:S01]  /*48470*/  ISETP.LT.AND P1, PT, R99, c[0x0][0x178], !P1 ;  /* 0x00005e0063007a0c */ /* 0x000fe20004f21270 */
[----:B------:R2:W-:Y:S01]  /*48480*/  @P6 STG.E [R166.64], R245 ;  /* 0x000000f5a6006986 */ /* 0x0005e2000c101904 */
[----:B-1----:R-:W-:-:S05]  /*48490*/  IMAD.WIDE R164, R3, 0x4, R160 ;  /* 0x0000000403a47825 */ /* 0x002fca00078e02a0 */
[----:B------:R1:W-:Y:S04]  /*484a0*/  @P0 STG.E [R164.64], R244 ;  /* 0x000000f4a4000986 */ /* 0x0003e8000c101904 */
        /* <DEDUP_REMOVED lines=13> */
[----:B------:R-:W-:Y:S02]  /*48580*/  IADD3 R168, R252, 0x59, RZ ;  /* 0x00000059fca87810 */ /* 0x000fe40007ffe0ff */
[----:B------:R-:W-:Y:S02]  /*48590*/  IADD3 R3, R3, c[0x0][0x198], RZ ;  /* 0x0000660003037a10 */ /* 0x000fe40007ffe0ff */
[----:B------:R-:W-:Y:S02]  /*485a0*/  ISETP.GE.AND P5, PT, R168, c[0x0][0x17c], PT ;  /* 0x00005f00a8007a0c */ /* 0x000fe40003fa6270 */
[----:B------:R-:W-:Y:S01]  /*485b0*/  IADD3 R0, R252, 0x60, RZ ;  /* 0x00000060fc007810 */ /* 0x000fe20007ffe0ff */
[----:B------:R-:W-:Y:S01]  /*485c0*/  IMAD.WIDE R164, R3, 0x4, R162 ;  /* 0x0000000403a47825 */ /* 0x000fe200078e02a2 */
[----:B------:R-:W-:-:S03]  /*485d0*/  ISETP.LT.AND P2, PT, R99, c[0x0][0x178], !P2 ;  /* 0x00005e0063007a0c */ /* 0x000fc60005741270 */
[----:B------:R-:W-:Y:S01]  /*485e0*/  IMAD.WIDE R166, R3, 0x4, R160 ;  /* 0x0000000403a67825 */ /* 0x000fe200078e02a0 */
[----:B------:R-:W-:-:S03]  /*485f0*/  ISETP.LT.AND P1, PT, R207, c[0x0][0x178], !P5 ;  /* 0x00005e00cf007a0c */ /* 0x000fc60006f21270 */
[C---:B------:R-:W-:Y:S01]  /*48600*/  IMAD.WIDE R168, R3.reuse, 0x4, R6 ;  /* 0x0000000403a87825 */ /* 0x040fe200078e0206 */
[----:B------:R-:W-:Y:S01]  /*48610*/  ISETP.GE.AND P0, PT, R0, c[0x0][0x17c], PT ;  /* 0x00005f0000007a0c */ /* 0x000fe20003f06270 */
[----:B------:R1:W-:Y:S01]  /*48620*/  @P4 STG.E [R164.64], R172 ;  /* 0x000000aca4004986 */ /* 0x0003e2000c101904 */
[----:B------:R-:W-:-:S03]  /*48630*/  IADD3 R0, R3, c[0x0][0x198], RZ ;  /* 0x0000660003007a10 */ /* 0x000fc60007ffe0ff */
[----:B------:R1:W-:Y:S01]  /*48640*/  @P6 STG.E [R166.64], R174 ;  /* 0x000000aea6006986 */ /* 0x0003e2000c101904 */
[----:B------:R-:W-:-:S03]  /*48650*/  ISETP.LT.AND P6, PT, R139, c[0x0][0x178], !P5 ;  /* 0x00005e008b007a0c */ /* 0x000fc60006fc1270 */
[----:B------:R1:W-:Y:S01]  /*48660*/  @P3 STG.E [R168.64], R175 ;  /* 0x000000afa8003986 */ /* 0x0003e2000c101904 */
[----:B------:R-:W-:Y:S02]  /*48670*/  ISETP.LT.AND P3, PT, R138, c[0x0][0x178], !P5 ;  /* 0x00005e008a007a0c */ /* 0x000fe40006f61270 */
[----:B------:R-:W-:Y:S01]  /*48680*/  ISETP.LT.AND P5, PT, R99, c[0x0][0x178], !P5 ;  /* 0x00005e0063007a0c */ /* 0x000fe20006fa1270 */
[----:B-1----:R-:W-:Y:S01]  /*48690*/  IMAD.WIDE R164, R3, 0x4, R4 ;  /* 0x0000000403a47825 */ /* 0x002fe200078e0204 */
[----:B------:R-:W4:Y:S03]  /*486a0*/  LDL.LU R174, [R1+0xba8] ;  /* 0x000ba80001ae7983 */ /* 0x000f260000300800 */
[----:B------:R-:W-:Y:S01]  /*486b0*/  IMAD.WIDE R166, R0, 0x4, R162 ;  /* 0x0000000400a67825 */ /* 0x000fe200078e02a2 */
[----:B------:R-:W-:Y:S01]  /*486c0*/  IADD3 R168, R252, 0x5a, RZ ;  /* 0x0000005afca87810 */ /* 0x000fe20007ffe0ff */
[----:B------:R-:W4:Y:S03]  /*486d0*/  LDL.LU R175, [R1+0xa28] ;  /* 0x000a280001af7983 */ /* 0x000f260000300800 */
[----:B------:R-:W-:Y:S01]  /*486e0*/  ISETP.GE.AND P4, PT, R168, c[0x0][0x17c], PT ;  /* 0x00005f00a8007a0c */ /* 0x000fe20003f86270 */
[C---:B------:R-:W-:Y:S01]  /*486f0*/  IMAD.WIDE R168, R0.reuse, 0x4, R4 ;  /* 0x0000000400a87825 */ /* 0x040fe200078e0204 */
[----:B--2---:R1:W-:Y:S04]  /*48700*/  @P2 STG.E [R164.64], R245 ;  /* 0x000000f5a4002986 */ /* 0x0043e8000c101904 */
[----:B---3--:R2:W-:Y:S04]  /*48710*/  @P1 STG.E [R166.64], R244 ;  /* 0x000000f4a6001986 */ /* 0x0085e8000c101904 */
[----:B-1----:R-:W3:Y:S01]  /*48720*/  LDL.LU R245, [R1+0x458] ;  /* 0x0004580001f57983 */ /* 0x002ee20000300800 */
[----:B------:R-:W-:-:S04]  /*48730*/  IMAD.WIDE R164, R0, 0x4, R160 ;  /* 0x0000000400a47825 */ /* 0x000fc800078e02a0 */
[----:B--2---:R-:W-:Y:S01]  /*48740*/  IMAD.WIDE R166, R0, 0x4, R6 ;  /* 0x0000000400a67825 */ /* 0x004fe200078e0206 */
[----:B------:R-:W2:Y:S04]  /*48750*/  LDL.LU R244, [R1+0xc4c] ;  /* 0x000c4c0001f47983 */ /* 0x000ea80000300800 */
[----:B------:R-:W-:Y:S04]  /*48760*/  @P3 STG.E [R164.64], R173 ;  /* 0x000000ada4003986 */ /* 0x000fe8000c101904 */
[----:B------:R-:W-:Y:S04]  /*48770*/  @P6 STG.E [R166.64], R250 ;  /* 0x000000faa6006986 */ /* 0x000fe8000c101904 */
[----:B----4-:R1:W-:Y:S04]  /*48780*/  @P5 STG.E [R168.64], R249 ;  /* 0x000000f9a8005986 */ /* 0x0103e8000c101904 */
[----:B-1----:R-:W4:Y:S04]  /*48790*/  LDL.LU R249, [R1+0xbac] ;  /* 0x000bac0001f97983 */ /* 0x002f280000300800 */
[----:B------:R-:W4:Y:S04]  /*487a0*/  LDL.LU R171, [R1+0xa2c] ;  /* 0x000a2c0001ab7983 */ /* 0x000f280000300800 */
[----:B------:R-:W4:Y:S01]  /*487b0*/  LDL.LU R250, [R1+0x45c] ;  /* 0x00045c0001fa7983 */ /* 0x000f220000300800 */
        /* <DEDUP_REMOVED lines=11> */
[----:B------:R-:W-:Y:S01]  /*48870*/  IMAD.WIDE R166, R3, 0x4, R160 ;  /* 0x0000000403a67825 */ /* 0x000fe200078e02a0 */
[----:B------:R-:W-:Y:S01]  /*48880*/  ISETP.LT.AND P5, PT, R207, c[0x0][0x178], !P2 ;  /* 0x00005e00cf007a0c */ /* 0x000fe200057a1270 */
[----:B------:R1:W-:Y:S01]  /*48890*/  @P1 STG.E [R164.64], R170 ;  /* 0x000000aaa4001986 */ /* 0x0003e2000c101904 */
[----:B------:R-:W-:Y:S02]  /*488a0*/  ISETP.GE.AND P1, PT, R0, c[0x0][0x17c], PT ;  /* 0x00005f0000007a0c */ /* 0x000fe40003f26270 */
[C---:B------:R-:W-:Y:S01]  /*488b0*/  IADD3 R0, R3.reuse, c[0x0][0x198], RZ ;  /* 0x0000660003007a10 */ /* 0x040fe20007ffe0ff */
[C---:B------:R-:W-:Y:S01]  /*488c0*/  IMAD.WIDE R168, R3.reuse, 0x4, R4 ;  /* 0x0000000403a87825 */ /* 0x040fe200078e0204 */
        /* <DEDUP_REMOVED lines=16> */
[----:B----4-:R1:W-:Y:S04]  /*489d0*/  @P3 STG.E [R166.64], R249 ;  /* 0x000000f9a6003986 */ /* 0x0103e8000c101904 */
[----:B------:R-:W-:Y:S04]  /*489e0*/  @P4 STG.E [R164.64], R171 ;  /* 0x000000aba4004986 */ /* 0x000fe8000c101904 */
[----:B-1----:R-:W4:Y:S04]  /*489f0*/  LDL.LU R249, [R1+0xb8c] ;  /* 0x000b8c0001f97983 */ /* 0x002f280000300800 */
[----:B------:R1:W-:Y:S04]  /*48a00*/  @P2 STG.E [R168.64], R250 ;  /* 0x000000faa8002986 */ /* 0x0003e8000c101904 */
        /* <DEDUP_REMOVED lines=15> */
[----:B------:R-:W-:Y:S02]  /*48b00*/  IADD3 R0, R3, c[0x0][0x198], RZ ;  /* 0x0000660003007a10 */ /* 0x000fe40007ffe0ff */
[----:B------:R-:W-:Y:S01]  /*48b10*/  ISETP.LT.AND P3, PT, R99, c[0x0][0x178], !P3 ;  /* 0x00005e0063007a0c */ /* 0x000fe20005f61270 */
[----:B-1----:R-:W-:-:S04]  /*48b20*/  IMAD.WIDE R166, R3, 0x4, R4 ;  /* 0x0000000403a67825 */ /* 0x002fc800078e0204 */
[----:B------:R-:W-:Y:S01]  /*48b30*/  IMAD.WIDE R164, R3, 0x4, R6 ;  /* 0x0000000403a47825 */ /* 0x000fe200078e0206 */
[----:B------:R-:W-:-:S03]  /*48b40*/  IADD3 R172, R252, 0x5e, RZ ;  /* 0x0000005efcac7810 */ /* 0x000fc60007ffe0ff */
[C---:B------:R-:W-:Y:S01]  /*48b50*/  IMAD.WIDE R168, R0.reuse, 0x4, R162 ;  /* 0x0000000400a87825 */ /* 0x040fe200078e02a2 */
[----:B------:R1:W-:Y:S03]  /*48b60*/  @P2 STG.E [R164.64], R174 ;  /* 0x000000aea4002986 */ /* 0x0003e6000c101904 */
[----:B------:R-:W-:Y:S01]  /*48b70*/  IMAD.WIDE R170, R0, 0x4, R160 ;  /* 0x0000000400aa7825 */ /* 0x000fe200078e02a0 */
[----:B------:R-:W-:Y:S01]  /*48b80*/  @P1 STG.E [R166.64], R175 ;  /* 0x000000afa6001986 */ /* 0x000fe2000c101904 */
[----:B------:R-:W-:Y:S02]  /*48b90*/  ISETP.GE.AND P2, PT, R172, c[0x0][0x17c], PT ;  /* 0x00005f00ac007a0c */ /* 0x000fe40003f46270 */
[----:B------:R-:W-:Y:S01]  /*48ba0*/  IADD3 R172, R252, 0x5f, RZ ;  /* 0x0000005ffcac7810 */ /* 0x000fe20007ffe0ff */
[C---:B-1----:R-:W-:Y:S01]  /*48bb0*/  IMAD.WIDE R164, R0.reuse, 0x4, R6 ;  /* 0x0000000400a47825 */ /* 0x042fe200078e0206 */
[----:B------:R-:W-:Y:S01]  /*48bc0*/  IADD3 R3, R0, c[0x0][0x198], RZ ;  /* 0x0000660000037a10 */ /* 0x000fe20007ffe0ff */
[----:B---3--:R-:W-:Y:S04]  /*48bd0*/  @P5 STG.E [R168.64], R245 ;  /* 0x000000f5a8005986 */ /* 0x008fe8000c101904 */
[----:B--2---:R-:W-:Y:S04]  /*48be0*/  @P4 STG.E [R170.64], R244 ;  /* 0x000000f4aa004986 */ /* 0x004fe8000c101904 */
[----:B----4-:R1:W-:Y:S01]  /*48bf0*/  @P6 STG.E [R164.64], R249 ;  /* 0x000000f9a4006986 */ /* 0x0103e2000c101904 */
[----:B------:R-:W-:Y:S01]  /*48c00*/  ISETP.GE.AND P6, PT, R172, c[0x0][0x17c], PT ;  /* 0x00005f00ac007a0c */ /* 0x000fe20003fc6270 */
[----:B-1----:R-:W-:-:S02]  /*48c10*/  IMAD.WIDE R164, R0, 0x4, R4 ;  /* 0x0000000400a47825 */ /* 0x002fc400078e0204 */
[----:B------:R-:W2:Y:S04]  /*48c20*/  LDL.LU R249, [R1+0xcac] ;  /* 0x000cac0001f97983 */ /* 0x000ea80000300800 */
[----:B------:R-:W3:Y:S04]  /*48c30*/  LDL.LU R245, [R1+0xaec] ;  /* 0x000aec0001f57983 */ /* 0x000ee80000300800 */
[----:B------:R-:W4:Y:S04]  /*48c40*/  LDL.LU R0, [R1+0xbb8] ;  /* 0x000bb80001007983 */ /* 0x000f280000300800 */
[----:B------:R-:W2:Y:S04]  /*48c50*/  LDL.LU R172, [R1+0xbbc] ;  /* 0x000bbc0001ac7983 */ /* 0x000ea80000300800 */
[----:B------:R1:W-:Y:S04]  /*48c60*/  @P3 STG.E [R164.64], R250 ;  /* 0x000000faa4003986 */ /* 0x0003e8000c101904 */
[----:B-1----:R-:W2:Y:S01]  /*48c70*/  LDL.LU R164, [R1+0xca8] ;  /* 0x000ca80001a47983 */ /* 0x002ea20000300800 */
[----:B------:R-:W-:Y:S01]  /*48c80*/  ISETP.LT.AND P5, PT, R207, c[0x0][0x178], !P2 ;  /* 0x00005e00cf007a0c */ /* 0x000fe200057a1270 */
[----:B------:R-:W-:-:S02]  /*48c90*/  IMAD.WIDE R166, R3, 0x4, R162 ;  /* 0x0000000403a67825 */ /* 0x000fc400078e02a2 */
[----:B------:R-:W3:Y:S04]  /*48ca0*/  LDL.LU R165, [R1+0xc68] ;  /* 0x000c680001a57983 */ /* 0x000ee80000300800 */
[----:B------:R-:W3:Y:S04]  /*48cb0*/  LDL.LU R173, [R1+0x630] ;  /* 0x0006300001ad7983 */ /* 0x000ee80000300800 */
[----:B------:R-:W3:Y:S04]  /*48cc0*/  LDL.LU R174, [R1+0x130] ;  /* 0x0001300001ae7983 */ /* 0x000ee80000300800 */
[----:B------:R-:W3:Y:S04]  /*48cd0*/  LDL.LU R175, [R1+0x30] ;  /* 0x0000300001af7983 */ /* 0x000ee80000300800 */
[----:B------:R-:W3:Y:S04]  /*48ce0*/  LDL.LU R244, [R1+0x634] ;  /* 0x0006340001f47983 */ /* 0x000ee80000300800 */
[----:B------:R-:W3:Y:S04]  /*48cf0*/  LDL.LU R250, [R1+0x134] ;  /* 0x0001340001fa7983 */ /* 0x000ee80000300800 */
[----:B--2---:R1:W-:Y:S04]  /*48d00*/  @P5 STG.E [R166.64], R164 ;  /* 0x000000a4a6005986 */ /* 0x0043e8000c101904 */
[----:B-1----:R-:W2:Y:S01]  /*48d10*/  LDL.LU R167, [R1+0xae8] ;  /* 0x000ae80001a77983 */ /* 0x002ea20000300800 */
[----:B------:R-:W-:-:S02]  /*48d20*/  ISETP.LT.AND P4, PT, R138, c[0x0][0x178], !P2 ;  /* 0x00005e008a007a0c */ /* 0x000fc40005781270 */
[----:B------:R-:W-:Y:S02]  /*48d30*/  ISETP.LT.AND P1, PT, R139, c[0x0][0x178], !P2 ;  /* 0x00005e008b007a0c */ /* 0x000fe40005721270 */
[----:B------:R-:W-:Y:S01]  /*48d40*/  ISETP.LT.AND P2, PT, R99, c[0x0][0x178], !P2 ;  /* 0x00005e0063007a0c */ /* 0x000fe20005741270 */
[----:B------:R-:W-:-:S04]  /*48d50*/  IMAD.WIDE R168, R3, 0x4, R160 ;  /* 0x0000000403a87825 */ /* 0x000fc800078e02a0 */
[----:B------:R-:W-:-:S04]  /*48d60*/  IMAD.WIDE R170, R3, 0x4, R6 ;  /* 0x0000000403aa7825 */ /* 0x000fc800078e0206 */
[----:B---3--:R1:W-:Y:S04]  /*48d70*/  @P4 STG.E [R168.64], R165 ;  /* 0x000000a5a8004986 */ /* 0x0083e8000c101904 */
[----:B----4-:R3:W-:Y:S01]  /*48d80*/  @P1 STG.E [R170.64], R0 ;  /* 0x00000000aa001986 */ /* 0x0107e2000c101904 */
[C---:B-1----:R-:W-:Y:S01]  /*48d90*/  IMAD.WIDE R164, R3.reuse, 0x4, R4 ;  /* 0x0000000403a47825 */ /* 0x042fe200078e0204 */
[----:B------:R-:W-:Y:S02]  /*48da0*/  IADD3 R3, R3, c[0x0][0x198], RZ ;  /* 0x0000660003037a10 */ /* 0x000fe40007ffe0ff */
[----:B---3--:R-:W-:-:S03]  /*48db0*/  IADD3 R0, R252, 0x61, RZ ;  /* 0x00000061fc007810 */ /* 0x008fc60007ffe0ff */
[C---:B------:R-:W-:Y:S01]  /*48dc0*/  IMAD.WIDE R170, R3.reuse, 0x4, R162 ;  /* 0x0000000403aa7825 */ /* 0x040fe200078e02a2 */
[----:B------:R-:W-:Y:S02]  /*48dd0*/  ISETP.GE.AND P4, PT, R0, c[0x0][0x17c], PT ;  /* 0x00005f0000007a0c */ /* 0x000fe40003f86270 */
[C---:B------:R-:W-:Y:S01]  /*48de0*/  IADD3 R0, R3.reuse, c[0x0][0x198], RZ ;  /* 0x0000660003007a10 */ /* 0x040fe20007ffe0ff */
[C---:B------:R-:W-:Y:S01]  /*48df0*/  IMAD.WIDE R168, R3.reuse, 0x4, R160 ;  /* 0x0000000403a87825 */ /* 0x040fe200078e02a0 */
[----:B--2---:R1:W-:Y:S03]  /*48e00*/  @P2 STG.E [R164.64], R167 ;  /* 0x000000a7a4002986 */ /* 0x0043e6000c101904 */
[----:B-1----:R-:W-:-:S04]  /*48e10*/  IMAD.WIDE R166, R3, 0x4, R6 ;  /* 0x0000000403a67825 */ /* 0x002fc800078e0206 */
[----:B------:R-:W-:Y:S02]  /*48e20*/  IMAD.WIDE R164, R3, 0x4, R4 ;  /* 0x0000000403a47825 */ /* 0x000fe400078e0204 */
[----:B------:R-:W2:Y:S01]  /*48e30*/  LDL.LU R3, [R1+0xc6c] ;  /* 0x000c6c0001037983 */ /* 0x000ea20000300800 */
[----:B------:R-:W-:Y:S02]  /*48e40*/  ISETP.LT.AND P3, PT, R207, c[0x0][0x178], !P6 ;  /* 0x00005e00cf007a0c */ /* 0x000fe40007761270 */
[----:B------:R-:W-:Y:S02]  /*48e50*/  ISETP.LT.AND P1, PT, R138, c[0x0][0x178], !P6 ;  /* 0x00005e008a007a0c */ /* 0x000fe40007721270 */
[----:B------:R-:W-:Y:S02]  /*48e60*/  ISETP.LT.AND P5, PT, R139, c[0x0][0x178], !P6 ;  /* 0x00005e008b007a0c */ /* 0x000fe400077a1270 */
[----:B------:R-:W-:-:S07]  /*48e70*/  ISETP.LT.AND P6, PT, R99, c[0x0][0x178], !P6 ;  /* 0x00005e0063007a0c */ /* 0x000fce00077c1270 */
[----:B------:R1:W-:Y:S04]  /*48e80*/  @P3 STG.E [R170.64], R249 ;  /* 0x000000f9aa003986 */ /* 0x0003e8000c101904 */
[----:B-1----:R-:W3:Y:S01]  /*48e90*/  LDL.LU R249, [R1+0x1b44] ;  /* 0x001b440001f97983 */ /* 0x002ee20000300800 */
[----:B------:R-:W-:Y:S01]  /*48ea0*/  ISETP.LT.AND P2, PT, R207, c[0x0][0x178], !P0 ;  /* 0x00005e00cf007a0c */ /* 0x000fe20004741270 */
[----:B------:R-:W-:Y:S01]  /*48eb0*/  IMAD.WIDE R170, R0, 0x4, R162 ;  /* 0x0000000400aa7825 */ /* 0x000fe200078e02a2 */
[----:B------:R-:W-:Y:S01]  /*48ec0*/  ISETP.LT.AND P3, PT, R138, c[0x0][0x178], !P0 ;  /* 0x00005e008a007a0c */ /* 0x000fe20004761270 */
[----:B--2---:R-:W-:Y:S04]  /*48ed0*/  @P1 STG.E [R168.64], R3 ;  /* 0x00000003a8001986 */ /* 0x004fe8000c101904 */
[----:B------:R-:W-:Y:S04]  /*48ee0*/  @P5 STG.E [R166.64], R172 ;  /* 0x000000aca6005986 */ /* 0x000fe8000c101904 */
[----:B------:R1:W-:Y:S04]  /*48ef0*/  @P6 STG.E [R164.64], R245 ;  /* 0x000000f5a4006986 */ /* 0x0003e8000c101904 */
[----:B-1----:R-:W2:Y:S04]  /*48f00*/  LDL.LU R245, [R1+0x34] ;  /* 0x0000340001f57983 */ /* 0x002ea80000300800 */
[----:B------:R-:W-:Y:S01]  /*48f10*/  @P2 STG.E [R170.64], R173 ;  /* 0x000000adaa002986 */ /* 0x000fe2000c101904 */
[----:B------:R-:W-:-:S02]  /*48f20*/  ISETP.LT.AND P2, PT, R139, c[0x0][0x178], !P0 ;  /* 0x00005e008b007a0c */ /* 0x000fc40004741270 */
[----:B------:R-:W-:Y:S01]  /*48f30*/  ISETP.LT.AND P0, PT, R99, c[0x0][0x178], !P0 ;  /* 0x00005e0063007a0c */ /* 0x000fe20004701270 */
[----:B------:R-:W-:Y:S01]  /*48f40*/  IMAD.WIDE R166, R0, 0x4, R160 ;  /* 0x0000000400a67825 */ /* 0x000fe200078e02a0 */
[----:B------:R-:W-:Y:S01]  /*48f50*/  IADD3 R164, R252, 0x62, RZ ;  /* 0x00000062fca47810 */ /* 0x000fe20007ffe0ff */
[----:B------:R-:W4:Y:S03]  /*48f60*/  LDL.LU R172, [R1+0x180] ;  /* 0x0001800001ac7983 */ /* 0x000f260000300800 */
[----:B------:R-:W-:Y:S01]  /*48f70*/  ISETP.GE.AND P1, PT, R164, c[0x0][0x17c], PT ;  /* 0x00005f00a4007a0c */ /* 0x000fe20003f26270 */
[C---:B------:R-:W-:Y:S01]  /*48f80*/  IMAD.WIDE R164, R0.reuse, 0x4, R6 ;  /* 0x0000000400a47825 */ /* 0x040fe200078e0206 */
[----:B------:R-:W-:Y:S03]  /*48f90*/  @P3 STG.E [R166.64], R174 ;  /* 0x000000aea6003986 */ /* 0x000fe6000c101904 */
[----:B------:R-:W-:Y:S01]  /*48fa0*/  IMAD.WIDE R168, R0, 0x4, R4 ;  /* 0x0000000400a87825 */ /* 0x000fe200078e0204 */
[----:B------:R-:W-:Y:S01]  /*48fb0*/  @P2 STG.E [R164.64], R175 ;  /* 0x000000afa4002986 */ /* 0x000fe2000c101904 */
[----:B------:R-:W-:-:S02]  /*48fc0*/  ISETP.LT.AND P6, PT, R207, c[0x0][0x178], !P4 ;  /* 0x00005e00cf007a0c */ /* 0x000fc400067c1270 */
[----:B------:R-:W-:Y:S01]  /*48fd0*/  ISETP.LT.AND P5, PT, R138, c[0x0][0x178], !P4 ;  /* 0x00005e008a007a0c */ /* 0x000fe200067a1270 */
[----:B------:R1:W-:Y:S01]  /*48fe0*/  @P0 STG.E [R168.64], R248 ;  /* 0x000000f8a8000986 */ /* 0x0003e2000c101904 */
[----:B------:R-:W-:-:S03]  /*48ff0*/  IADD3 R3, R0, c[0x0][0x198], RZ ;  /* 0x0000660000037a10 */ /* 0x000fc60007ffe0ff */
[----:B-1----:R-:W4:Y:S02]  /*49000*/  LDL.LU R248, [R1+0x760] ;  /* 0x0007600001f87983 */ /* 0x002f240000300800 */
[C---:B------:R-:W-:Y:S02]  /*49010*/  IMAD.WIDE R170, R3.reuse, 0x4, R162 ;  /* 0x0000000403aa7825 */ /* 0x040fe400078e02a2 */
[----:B------:R-:W4:Y:S02]  /*49020*/  LDL.LU R173, [R1+0xd0] ;  /* 0x0000d00001ad7983 */ /* 0x000f240000300800 */
[----:B------:R-:W-:Y:S02]  /*49030*/  IMAD.WIDE R166, R3, 0x4, R160 ;  /* 0x0000000403a67825 */ /* 0x000fe400078e02a0 */
[----:B------:R1:W-:Y:S04]  /*49040*/  @P6 STG.E [R170.64], R244 ;  /* 0x000000f4aa006986 */ /* 0x0003e8000c101904 */
[----:B------:R-:W4:Y:S04]  /*49050*/  LDL.LU R174, [R1+0x10] ;  /* 0x0000100001ae7983 */ /* 0x000f280000300800 */
[----:B------:R3:W-:Y:S04]  /*49060*/  @P5 STG.E [R166.64], R250 ;  /* 0x000000faa6005986 */ /* 0x0007e8000c101904 */
[----:B-1----:R-:W4:Y:S04]  /*49070*/  LDL.LU R244, [R1+0x764] ;  /* 0x0007640001f47983 */ /* 0x002f280000300800 */
[----:B---3--:R-:W3:Y:S01]  /*49080*/  LDL.LU R250, [R1+0x184] ;  /* 0x0001840001fa7983 */ /* 0x008ee20000300800 */
[----:B------:R-:W-:Y:S01]  /*49090*/  ISETP.LT.AND P6, PT, R139, c[0x0][0x178], !P4 ;  /* 0x00005e008b007a0c */ /* 0x000fe200067c1270 */
[----:B------:R-:W-:-:S02]  /*490a0*/  IMAD.WIDE R164, R3, 0x4, R6 ;  /* 0x0000000403a47825 */ /* 0x000fc400078e0206 */
[----:B------:R-:W3:Y:S10]  /*490b0*/  LDL.LU R175, [R1+0xd4] ;  /* 0x0000d40001af7983 */ /* 0x000ef40000300800 */
[----:B--2---:R1:W-:Y:S04]  /*490c0*/  @P6 STG.E [R164.64], R245 ;  /* 0x000000f5a4006986 */ /* 0x0043e8000c101904 */
[----:B-1----:R-:W2:Y:S01]  /*490d0*/  LDL.LU R245, [R1+0x14] ;  /* 0x0000140001f57983 */ /* 0x002ea20000300800 */
[----:B------:R-:W-:-:S02]  /*490e0*/  ISETP.LT.AND P4, PT, R99, c[0x0][0x178], !P4 ;  /* 0x00005e0063007a0c */ /* 0x000fc40006781270 */
[----:B------:R-:W-:Y:S02]  /*490f0*/  ISETP.LT.AND P5, PT, R207, c[0x0][0x178], !P1 ;  /* 0x00005e00cf007a0c */ /* 0x000fe40004fa1270 */
[C---:B------:R-:W-:Y:S02]  /*49100*/  IADD3 R0, R3.reuse, c[0x0][0x198], RZ ;  /* 0x0000660003007a10 */ /* 0x040fe40007ffe0ff */
[----:B------:R-:W-:Y:S02]  /*49110*/  IADD3 R171, R252, 0x63, RZ ;  /* 0x00000063fcab7810 */ /* 0x000fe40007ffe0ff */
[----:B------:R-:W-:Y:S01]  /*49120*/  ISETP.LT.AND P3, PT, R138, c[0x0][0x178], !P1 ;  /* 0x00005e008a007a0c */ /* 0x000fe20004f61270 */
[----:B------:R-:W-:Y:S01]  /*49130*/  IMAD.WIDE R166, R3, 0x4, R4 ;  /* 0x0000000403a67825 */ /* 0x000fe200078e0204 */
[----:B------:R-:W-:Y:S02]  /*49140*/  ISETP.LT.AND P0, PT, R139, c[0x0][0x178], !P1 ;  /* 0x00005e008b007a0c */ /* 0x000fe40004f01270 */
[----:B------:R-:W-:Y:S01]  /*49150*/  ISETP.GE.AND P6, PT, R171, c[0x0][0x17c], PT ;  /* 0x00005f00ab007a0c */ /* 0x000fe20003fc6270 */
[----:B------:R-:W-:Y:S01]  /*49160*/  IMAD.WIDE R168, R0, 0x4, R162 ;  /* 0x0000000400a87825 */ /* 0x000fe200078e02a2 */
[----:B------:R1:W-:Y:S01]  /*49170*/  @P4 STG.E [R166.64], R249 ;  /* 0x000000f9a6004986 */ /* 0x0003e2000c101904 */
[----:B------:R-:W-:-:S02]  /*49180*/  ISETP.LT.AND P1, PT, R99, c[0x0][0x178], !P1 ;  /* 0x00005e0063007a0c */ /* 0x000fc40004f21270 */
[----:B------:R-:W-:Y:S01]  /*49190*/  ISETP.LT.AND P4, PT, R207, c[0x0][0x178], !P6 ;  /* 0x00005e00cf007a0c */ /* 0x000fe20007781270 */
[----:B------:R-:W-:Y:S01]  /*491a0*/  IMAD.WIDE R164, R0, 0x4, R6 ;  /* 0x0000000400a47825 */ /* 0x000fe200078e0206 */
[----:B------:R-:W-:Y:S01]  /*491b0*/  IADD3 R170, R252, 0x65, RZ ;  /* 0x00000065fcaa7810 */ /* 0x000fe20007ffe0ff */
[----:B----4-:R4:W-:Y:S01]  /*491c0*/  @P5 STG.E [R168.64], R248 ;  /* 0x000000f8a8005986 */ /* 0x0109e2000c101904 */
[----:B------:R-:W-:Y:S01]  /*491d0*/  ISETP.LT.AND P5, PT, R138, c[0x0][0x178], !P6 ;  /* 0x00005e008a007a0c */ /* 0x000fe200077a1270 */
[C-C-:B-1----:R-:W-:Y:S01]  /*491e0*/  IMAD.WIDE R166, R0.reuse, 0x4, R160.reuse ;  /* 0x0000000400a67825 */ /* 0x142fe200078e02a0 */
[----:B------:R-:W-:Y:S01]  /*491f0*/  IADD3 R3, R0, c[0x0][0x198], RZ ;  /* 0x0000660000037a10 */ /* 0x000fe20007ffe0ff */
[----:B------:R-:W2:Y:S01]  /*49200*/  LDL.LU R249, [R1+0xe0] ;  /* 0x0000e00001f97983 */ /* 0x000ea20000300800 */
[----:B------:R-:W-:Y:S02]  /*49210*/  ISETP.GE.AND P2, PT, R170, c[0x0][0x17c], PT ;  /* 0x00005f00aa007a0c */ /* 0x000fe40003f46270 */
[----:B------:R-:W-:Y:S01]  /*49220*/  IADD3 R170, R252, 0x64, RZ ;  /* 0x00000064fcaa7810 */ /* 0x000fe20007ffe0ff */
[----:B------:R1:W-:Y:S04]  /*49230*/  @P3 STG.E [R166.64], R172 ;  /* 0x000000aca6003986 */ /* 0x0003e8000c101904 */
[----:B------:R1:W-:Y:S01]  /*49240*/  @P0 STG.E [R164.64], R173 ;  /* 0x000000ada4000986 */ /* 0x0003e2000c101904 */
[----:B----4-:R-:W-:Y:S01]  /*49250*/  IMAD.WIDE R168, R3, 0x4, R160 ;  /* 0x0000000403a87825 */ /* 0x010fe200078e02a0 */
[----:B------:R-:W-:-:S02]  /*49260*/  ISETP.GE.AND P3, PT, R170, c[0x0][0x17c], PT ;  /* 0x00005f00aa007a0c */ /* 0x000fc40003f66270 */
[----:B------:R-:W4:Y:S01]  /*49270*/  LDL.LU R170, [R1+0x1d0] ;  /* 0x0001d00001aa7983 */ /* 0x000f220000300800 */
[----:B-1----:R-:W-:-:S03]  /*49280*/  IMAD.WIDE R166, R3, 0x4, R162 ;  /* 0x0000000403a67825 */ /* 0x002fc600078e02a2 */
[----:B------:R-:W4:Y:S01]  /*49290*/  LDL.LU R171, [R1+0x50] ;  /* 0x0000500001ab7983 */ /* 0x000f220000300800 */
[----:B------:R-:W-:Y:S01]  /*492a0*/  IMAD.WIDE R164, R0, 0x4, R4 ;  /* 0x0000000400a47825 */ /* 0x000fe200078e0204 */
[----:B------:R-:W-:-:S04]  /*492b0*/  IADD3 R0, R3, c[0x0][0x198], RZ ;  /* 0x0000660003007a10 */ /* 0x000fc80007ffe0ff */
[----:B------:R1:W-:Y:S04]  /*492c0*/  @P1 STG.E [R164.64], R174 ;  /* 0x000000aea4001986 */ /* 0x0003e8000c101904 */
[----:B------:R1:W-:Y:S04]  /*492d0*/  @P4 STG.E [R166.64], R244 ;  /* 0x000000f4a6004986 */ /* 0x0003e8000c101904 */
[----:B---3--:R3:W-:Y:S01]  /*492e0*/  @P5 STG.E [R168.64], R250 ;  /* 0x000000faa8005986 */ /* 0x0087e2000c101904 */
[----:B-1----:R-:W-:-:S03]  /*492f0*/  IMAD.WIDE R164, R3, 0x4, R6 ;  /* 0x0000000403a47825 */ /* 0x002fc600078e0206 */
[----:B------:R-:W4:Y:S01]  /*49300*/  LDL.LU R244, [R1+0x7d4] ;  /* 0x0007d40001f47983 */ /* 0x000f220000300800 */
[----:B------:R-:W-:-:S03]  /*49310*/  IMAD.WIDE R166, R3, 0x4, R4 ;  /* 0x0000000403a67825 */ /* 0x000fc600078e0204 */
[----:B---3--:R-:W3:Y:S04]  /*49320*/  LDL.LU R250, [R1+0x1d4] ;  /* 0x0001d40001fa7983 */ /* 0x008ee80000300800 */
[----:B------:R-:W3:Y:S01]  /*49330*/  LDL.LU R3, [R1+0x7d0] ;  /* 0x0007d00001037983 */ /* 0x000ee20000300800 */
[----:B------:R-:W-:Y:S02]  /*49340*/  ISETP.LT.AND P0, PT, R139, c[0x0][0x178], !P6 ;  /* 0x00005e008b007a0c */ /* 0x000fe40007701270 */
[----:B------:R-:W-:Y:S01]  /*49350*/  ISETP.LT.AND P6, PT, R99, c[0x0][0x178], !P6 ;  /* 0x00005e0063007a0c */ /* 0x000fe200077c1270 */
[----:B------:R-:W4:Y:S10]  /*49360*/  LDL.LU R174, [R1+0xe4] ;  /* 0x0000e40001ae7983 */ /* 0x000f340000300800 */
[----:B------:R-:W-:Y:S04]  /*49370*/  @P0 STG.E [R164.64], R175 ;  /* 0x000000afa4000986 */ /* 0x000fe8000c101904 */
[----:B--2---:R1:W-:Y:S04]  /*49380*/  @P6 STG.E [R166.64], R245 ;  /* 0x000000f5a6006986 */ /* 0x0043e8000c101904 */
[----:B-1----:R-:W2:Y:S01]  /*49390*/  LDL.LU R245, [R1+0x54] ;  /* 0x0000540001f57983 */ /* 0x002ea20000300800 */
[----:B------:R-:W-:-:S02]  /*493a0*/  ISETP.LT.AND P5, PT, R207, c[0x0][0x178], !P3 ;  /* 0x00005e00cf007a0c */ /* 0x000fc40005fa1270 */
[----:B------:R-:W-:Y:S01]  /*493b0*/  IADD3 R168, R252, 0x68, RZ ;  /* 0x00000068fca87810 */ /* 0x000fe20007ffe0ff */
[----:B------:R-:W2:Y:S01]  /*493c0*/  LDL.LU R248, [R1+0x8d0] ;  /* 0x0008d00001f87983 */ /* 0x000ea20000300800 */
[----:B------:R-:W-:Y:S02]  /*493d0*/  ISETP.LT.AND P1, PT, R138, c[0x0][0x178], !P3 ;  /* 0x00005e008a007a0c */ /* 0x000fe40005f21270 */
[----:B------:R-:W-:Y:S01]  /*493e0*/  ISETP.LT.AND P4, PT, R139, c[0x0][0x178], !P3 ;  /* 0x00005e008b007a0c */ /* 0x000fe20005f81270 */
[----:B------:R-:W-:Y:S01]  /*493f0*/  IMAD.WIDE R164, R0, 0x4, R160 ;  /* 0x0000000400a47825 */ /* 0x000fe200078e02a0 */
[----:B------:R-:W-:Y:S01]  /*49400*/  ISETP.GE.AND P0, PT, R168, c[0x0][0x17c], PT ;  /* 0x00005f00a8007a0c */ /* 0x000fe20003f06270 */
[----:B------:R-:W2:Y:S02]  /*49410*/  LDL.LU R172, [R1+0x3e0] ;  /* 0x0003e00001ac7983 */ /* 0x000ea40000300800 */
[C---:B------:R-:W-:Y:S01]  /*49420*/  IMAD.WIDE R168, R0.reuse, 0x4, R162 ;  /* 0x0000000400a87825 */ /* 0x040fe200078e02a2 */
[----:B------:R-:W-:Y:S01]  /*49430*/  ISETP.LT.AND P3, PT, R99, c[0x0][0x178], !P3 ;  /* 0x00005e0063007a0c */ /* 0x000fe20005f61270 */
[----:B------:R-:W2:Y:S01]  /*49440*/  LDL.LU R173, [R1+0xf0] ;  /* 0x0000f00001ad7983 */ /* 0x000ea20000300800 */
[----:B------:R-:W-:Y:S01]  /*49450*/  ISETP.LT.AND P6, PT, R207, c[0x0][0x178], !P2 ;  /* 0x00005e00cf007a0c */ /* 0x000fe200057c1270 */
[----:B------:R-:W-:-:S02]  /*49460*/  IMAD.WIDE R166, R0, 0x4, R6 ;  /* 0x0000000400a67825 */ /* 0x000fc400078e0206 */
[----:B------:R-:W2:Y:S04]  /*49470*/  LDL.LU R175, [R1+0x70] ;  /* 0x0000700001af7983 */ /* 0x000ea80000300800 */
[----:B---3--:R1:W-:Y:S01]  /*49480*/  @P5 STG.E [R168.64], R3 ;  /* 0x00000003a8005986 */ /* 0x0083e2000c101904 */
[----:B------:R-:W-:-:S03]  /*49490*/  ISETP.LT.AND P5, PT, R138, c[0x0][0x178], !P2 ;  /* 0x00005e008a007a0c */ /* 0x000fc600057a1270 */
[----:B----4-:R3:W-:Y:S01]  /*494a0*/  @P1 STG.E [R164.64], R170 ;  /* 0x000000aaa4001986 */ /* 0x0107e2000c101904 */
[----:B------:R-:W-:-:S03]  /*494b0*/  ISETP.LT.AND P1, PT, R139, c[0x0][0x178], !P2 ;  /* 0x00005e008b007a0c */ /* 0x000fc60005721270 */
[----:B------:R4:W-:Y:S01]  /*494c0*/  @P4 STG.E [R166.64], R249 ;  /* 0x000000f9a6004986 */ /* 0x0009e2000c101904 */
[C---:B-1----:R-:W-:Y:S01]  /*494d0*/  IADD3 R3, R0.reuse, c[0x0][0x198], RZ ;  /* 0x0000660000037a10 */ /* 0x042fe20007ffe0ff */
[----:B---3--:R-:W-:-:S04]  /*494e0*/  IMAD.WIDE R164, R0, 0x4, R4 ;  /* 0x0000000400a47825 */ /* 0x008fc800078e0204 */
[----:B----4-:R-:W-:Y:S01]  /*494f0*/  IMAD.WIDE R166, R3, 0x4, R162 ;  /* 0x0000000403a67825 */ /* 0x010fe200078e02a2 */
[----:B------:R-:W-:Y:S01]  /*49500*/  @P3 STG.E [R164.64], R171 ;  /* 0x000000aba4003986 */ /* 0x000fe2000c101904 */
[----:B------:R-:W-:Y:S02]  /*49510*/  ISETP.LT.AND P2, PT, R99, c[0x0][0x178], !P2 ;  /* 0x00005e0063007a0c */ /* 0x000fe40005741270 */
[C---:B------:R-:W-:Y:S01]  /*49520*/  IMAD.WIDE R168, R3.reuse, 0x4, R160 ;  /* 0x0000000403a87825 */ /* 0x040fe200078e02a0 */
[----:B------:R1:W-:Y:S04]  /*49530*/  @P6 STG.E [R166.64], R244 ;  /* 0x000000f4a6006986 */ /* 0x0003e8000c101904 */
[----:B------:R3:W-:Y:S04]  /*49540*/  @P5 STG.E [R168.64], R250 ;  /* 0x000000faa8005986 */ /* 0x0007e8000c101904 */
[----:B-1----:R-:W4:Y:S01]  /*49550*/  LDL.LU R244, [R1+0x8d4] ;  /* 0x0008d40001f47983 */ /* 0x002f220000300800 */
[----:B------:R-:W-:-:S03]  /*49560*/  IMAD.WIDE R166, R3, 0x4, R6 ;  /* 0x0000000403a67825 */ /* 0x000fc600078e0206 */
[----:B---3--:R-:W3:Y:S01]  /*49570*/  LDL.LU R250, [R1+0x3e4] ;  /* 0x0003e40001fa7983 */ /* 0x008ee20000300800 */
[----:B------:R-:W-:-:S03]  /*49580*/  IMAD.WIDE R164, R3, 0x4, R4 ;  /* 0x0000000403a47825 */ /* 0x000fc600078e0204 */
[----:B------:R1:W-:Y:S04]  /*49590*/  @P1 STG.E [R166.64], R174 ;  /* 0x000000aea6001986 */ /* 0x0003e8000c101904 */
[----:B-1----:R-:W3:Y:S04]  /*495a0*/  LDL.LU R174, [R1+0xf4] ;  /* 0x0000f40001ae7983 */ /* 0x002ee80000300800 */
[----:B--2---:R1:W-:Y:S04]  /*495b0*/  @P2 STG.E [R164.64], R245 ;  /* 0x000000f5a4002986 */ /* 0x0043e8000c101904 */
[----:B-1----:R-:W2:Y:S01]  /*495c0*/  LDL.LU R245, [R1+0x74] ;  /* 0x0000740001f57983 */ /* 0x002ea20000300800 */
[----:B------:R-:W-:-:S04]  /*495d0*/  IADD3 R170, R252, 0x66, RZ ;  /* 0x00000066fcaa7810 */ /* 0x000fc80007ffe0ff */
[----:B------:R-:W-:-:S04]  /*495e0*/  ISETP.GE.AND P4, PT, R170, c[0x0][0x17c], PT ;  /* 0x00005f00aa007a0c */ /* 0x000fc80003f86270 */
[----:B------:R-:W-:Y:S02]  /*495f0*/  ISETP.LT.AND P6, PT, R207, c[0x0][0x178], !P4 ;  /* 0x00005e00cf007a0c */ /* 0x000fe400067c1270 */
[----:B------:R-:W-:Y:S02]  /*49600*/  ISETP.LT.AND P3, PT, R138, c[0x0][0x178], !P4 ;  /* 0x00005e008a007a0c */ /* 0x000fe40006761270 */
[----:B------:R-:W-:Y:S02]  /*49610*/  IADD3 R0, R3, c[0x0][0x198], RZ ;  /* 0x0000660003007a10 */ /* 0x000fe40007ffe0ff */
        /* <DEDUP_REMOVED lines=8> */
[----:B------:R-:W-:Y:S01]  /*496a0*/  IMAD.WIDE R164, R0, 0x4, R6 ;  /* 0x0000000400a47825 */ /* 0x000fe200078e0206 */
[----:B------:R-:W-:Y:S01]  /*496b0*/  @P3 STG.E [R166.64], R172 ;  /* 0x000000aca6003986 */ /* 0x000fe2000c101904 */
[----:B------:R-:W-:Y:S02]  /*496c0*/  ISETP.LT.AND P3, PT, R138, c[0x0][0x178], !P1 ;  /* 0x00005e008a007a0c */ /* 0x000fe40004f61270 */
[C---:B------:R-:W-:Y:S01]  /*496d0*/  IADD3 R3, R0.reuse, c[0x0][0x198], RZ ;  /* 0x0000660000037a10 */ /* 0x040fe20007ffe0ff */
        /* <DEDUP_REMOVED lines=8> */
[----:B----4-:R1:W-:Y:S04]  /*49760*/  @P2 STG.E [R164.64], R244 ;  /* 0x000000f4a4002986 */ /* 0x0103e8000c101904 */
[----:B---3--:R3:W-:Y:S01]  /*49770*/  @P3 STG.E [R166.64], R250 ;  /* 0x000000faa6003986 */ /* 0x0087e2000c101904 */
[----:B-1----:R-:W-:-:S03]  /*49780*/  IMAD.WIDE R164, R3, 0x4, R6 ;  /* 0x0000000403a47825 */ /* 0x002fc600078e0206 */
[----:B---3--:R-:W3:Y:S01]  /*49790*/  LDL.LU R250, [R1+0xb0] ;  /* 0x0000b00001fa7983 */ /* 0x008ee20000300800 */
[----:B------:R-:W-:-:S03]  /*497a0*/  IMAD.WIDE R166, R3, 0x4, R4 ;  /* 0x0000000403a67825 */ /* 0x000fc600078e0204 */
[----:B------:R-:W4:Y:S04]  /*497b0*/  LDL.LU R175, [R1+0x5d4] ;  /* 0x0005d40001af7983 */ /* 0x000f280000300800 */
[----:B------:R-:W3:Y:S04]  /*497c0*/  LDL.LU R244, [R1+0x104] ;  /* 0x0001040001f47983 */ /* 0x000ee80000300800 */
[----:B------:R-:W3:Y:S04]  /*497d0*/  LDL.LU R3, [R1+0x5d0] ;  /* 0x0005d00001037983 */ /* 0x000ee80000300800 */
[----:B------:R1:W-:Y:S04]  /*497e0*/  @P4 STG.E [R164.64], R174 ;  /* 0x000000aea4004986 */ /* 0x0003e8000c101904 */
[----:B-1----:R-:W3:Y:S04]  /*497f0*/  LDL.LU R165, [R1+0xbd0] ;  /* 0x000bd00001a57983 */ /* 0x002ee80000300800 */
[----:B--2---:R1:W-:Y:S04]  /*49800*/  @P1 STG.E [R166.64], R245 ;  /* 0x000000f5a6001986 */ /* 0x0043e8000c101904 */
[----:B-1----:R-:W2:Y:S01]  /*49810*/  LDL.LU R167, [R1+0x100] ;  /* 0x0001000001a77983 */ /* 0x002ea20000300800 */
[----:B------:R-:W-:-:S02]  /*49820*/  ISETP.LT.AND P6, PT, R207, c[0x0][0x178], !P0 ;  /* 0x00005e00cf007a0c */ /* 0x000fc400047c1270 */
[----:B------:R-:W-:Y:S02]  /*49830*/  IADD3 R168, R252, 0x69, RZ ;  /* 0x00000069fca87810 */ /* 0x000fe40007ffe0ff */
[----:B------:R-:W-:Y:S01]  /*49840*/  ISETP.LT.AND P5, PT, R138, c[0x0][0x178], !P0 ;  /* 0x00005e008a007a0c */ /* 0x000fe200047a1270 */
[----:B------:R-:W-:Y:S01]  /*49850*/  IMAD.WIDE R170, R0, 0x4, R160 ;  /* 0x0000000400aa7825 */ /* 0x000fe200078e02a0 */
[----:B------:R-:W-:Y:S01]  /*49860*/  ISETP.LT.AND P3, PT, R139, c[0x0][0x178], !P0 ;  /* 0x00005e008b007a0c */ /* 0x000fe20004761270 */
[----:B------:R-:W4:Y:S01]  /*49870*/  LDL.LU R245, [R1+0xb4] ;  /* 0x0000b40001f57983 */ /* 0x000f220000300800 */
[----:B------:R-:W-:Y:S01]  /*49880*/  ISETP.GE.AND P2, PT, R168, c[0x0][0x17c], PT ;  /* 0x00005f00a8007a0c */ /* 0x000fe20003f46270 */
[C---:B------:R-:W-:Y:S02]  /*49890*/  IMAD.WIDE R168, R0.reuse, 0x4, R162 ;  /* 0x0000000400a87825 */ /* 0x040fe400078e02a2 */
[----:B------:R-:W4:Y:S04]  /*498a0*/  LDL.LU R249, [R1+0xcf0] ;  /* 0x000cf00001f97983 */ /* 0x000f280000300800 */
[----:B------:R-:W4:Y:S04]  /*498b0*/  LDL.LU R248, [R1+0xb20] ;  /* 0x000b200001f87983 */ /* 0x000f280000300800 */
[----:B------:R-:W4:Y:S04]  /*498c0*/  LDL.LU R172, [R1+0x4a0] ;  /* 0x0004a00001ac7983 */ /* 0x000f280000300800 */
[----:B------:R-:W4:Y:S04]  /*498d0*/  LDL.LU R173, [R1+0xc0] ;  /* 0x0000c00001ad7983 */ /* 0x000f280000300800 */
[----:B------:R-:W4:Y:S04]  /*498e0*/  LDL.LU R174, [R1+0xcf4] ;  /* 0x000cf40001ae7983 */ /* 0x000f280000300800 */
[----:B---3--:R1:W-:Y:S04]  /*498f0*/  @P6 STG.E [R168.64], R165 ;  /* 0x000000a5a8006986 */ /* 0x0083e8000c101904 */
[----:B------:R3:W-:Y:S01]  /*49900*/  @P5 STG.E [R170.64], R3 ;  /* 0x00000003aa005986 */ /* 0x0007e2000c101904 */
[C---:B-1----:R-:W-:Y:S01]  /*49910*/  IMAD.WIDE R164, R0.reuse, 0x4, R6 ;  /* 0x0000000400a47825 */ /* 0x042fe200078e0206 */
[----:B---3--:R-:W-:-:S04]  /*49920*/  IADD3 R3, R0, c[0x0][0x198], RZ ;  /* 0x0000660000037a10 */ /* 0x008fc80007ffe0ff */
[----:B--2---:R1:W-:Y:S02]  /*49930*/  @P3 STG.E [R164.64], R167 ;  /* 0x000000a7a4003986 */ /* 0x0043e4000c101904 */
        /* <DEDUP_REMOVED lines=11> */
[C---:B------:R-:W-:Y:S01]  /*499f0*/  IMAD.WIDE R168, R3.reuse, 0x4, R160 ;  /* 0x0000000403a87825 */ /* 0x040fe200078e02a0 */
[----:B------:R1:W-:Y:S03]  /*49a00*/  @P1 STG.E [R164.64], R250 ;  /* 0x000000faa4001986 */ /* 0x0003e6000c101904 */
[----:B------:R-:W-:Y:S01]  /*49a10*/  IMAD.WIDE R170, R3, 0x4, R6 ;  /* 0x0000000403aa7825 */ /* 0x000fe200078e0206 */
[----:B-1----:R-:W3:Y:S04]  /*49a20*/  LDL.LU R250, [R1+0x1b40] ;  /* 0x001b400001fa7983 */ /* 0x002ee80000300800 */
[----:B--2---:R-:W-:Y:S04]  /*49a30*/  @P6 STG.E [R166.64], R0 ;  /* 0x00000000a6006986 */ /* 0x004fe8000c101904 */
[----:B----4-:R1:W-:Y:S04]  /*49a40*/  @P5 STG.E [R168.64], R175 ;  /* 0x000000afa8005986 */ /* 0x0103e8000c101904 */
[----:B------:R2:W-:Y:S04]  /*49a50*/  @P4 STG.E [R170.64], R244 ;  /* 0x000000f4aa004986 */ /* 0x0005e8000c101904 */
[----:B-1----:R-:W4:Y:S04]  /*49a60*/  LDL.LU R175, [R1+0xb24] ;  /* 0x000b240001af7983 */ /* 0x002f280000300800 */
        /* <DEDUP_REMOVED lines=18> */
[----:B-1----:R-:W2:Y:S01]  /*49b90*/  LDL.LU R245, [R1+0xc4] ;  /* 0x0000c40001f57983 */ /* 0x002ea20000300800 */
[C---:B------:R-:W-:Y:S01]  /*49ba0*/  IADD3 R0, R170.reuse, c[0x0][0x198], RZ ;  /* 0x00006600aa007a10 */ /* 0x040fe20007ffe0ff */
[----:B---3--:R-:W-:Y:S01]  /*49bb0*/  IMAD.WIDE R164, R170, 0x4, R6 ;  /* 0x00000004aaa47825 */ /* 0x008fe200078e0206 */
[----:B------:R-:W-:Y:S01]  /*49bc0*/  IADD3 R3, R252, 0x6f, RZ ;  /* 0x0000006ffc037810 */ /* 0x000fe20007ffe0ff */
[----:B------:R-:W3:Y:S02]  /*49bd0*/  LDL.LU R171, [R1+0xa30] ;  /* 0x000a300001ab7983 */ /* 0x000ee40000300800 */
[----:B------:R-:W-:-:S02]  /*49be0*/  IMAD.WIDE R166, R170, 0x4, R4 ;  /* 0x00000004aaa67825 */ /* 0x000fc400078e0204 */
[----:B------:R1:W-:Y:S02]  /*49bf0*/  @P3 STG.E [R164.64], R172 ;  /* 0x000000aca4003986 */ /* 0x0003e4000c101904 */
[----:B------:R-:W-:Y:S02]  /*49c00*/  IMAD.WIDE R168, R0, 0x4, R162 ;  /* 0x0000000400a87825 */ /* 0x000fe400078e02a2 */
[----:B------:R1:W-:Y:S01]  /*49c10*/  @P1 STG.E [R166.64], R173 ;  /* 0x000000ada6001986 */ /* 0x0003e2000c101904 */
[----:B------:R-:W-:Y:S02]  /*49c20*/  IADD3 R170, R252, 0x6d, RZ ;  /* 0x0000006dfcaa7810 */ /* 0x000fe40007ffe0ff */
[----:B------:R-:W-:Y:S01]  /*49c30*/  ISETP.LT.AND P1, PT, R99, c[0x0][0x178], !P0 ;  /* 0x00005e0063007a0c */ /* 0x000fe20004721270 */
[----:B------:R-:W-:Y:S01]  /*49c40*/  @P5 STG.E [R168.64], R174 ;  /* 0x000000aea8005986 */ /* 0x000fe2000c101904 */
[----:B-1----:R-:W-:-:S03]  /*49c50*/  IMAD.WIDE R164, R0, 0x4, R6 ;  /* 0x0000000400a47825 */ /* 0x002fc600078e0206 */
[----:B------:R-:W3:Y:S01]  /*49c60*/  LDL.LU R248, [R1+0xd24] ;  /* 0x000d240001f87983 */ /* 0x000ee20000300800 */
[----:B------:R-:W-:-:S03]  /*49c70*/  IMAD.WIDE R166, R0, 0x4, R160 ;  /* 0x0000000400a67825 */ /* 0x000fc600078e02a0 */
[----:B------:R-:W3:Y:S01]  /*49c80*/  LDL.LU R172, [R1+0xcc4] ;  /* 0x000cc40001ac7983 */ /* 0x000ee20000300800 */
[----:B------:R-:W-:Y:S02]  /*49c90*/  ISETP.GE.AND P0, PT, R3, c[0x0][0x17c], PT ;  /* 0x00005f0003007a0c */ /* 0x000fe40003f06270 */
[----:B------:R-:W-:Y:S01]  /*49ca0*/  IADD3 R3, R0, c[0x0][0x198], RZ ;  /* 0x0000660000037a10 */ /* 0x000fe20007ffe0ff */
[----:B------:R-:W3:Y:S04]  /*49cb0*/  LDL.LU R173, [R1+0xa34] ;  /* 0x000a340001ad7983 */ /* 0x000ee80000300800 */
[----:B----4-:R-:W-:Y:S04]  /*49cc0*/  @P6 STG.E [R166.64], R175 ;  /* 0x000000afa6006986 */ /* 0x010fe8000c101904 */
[----:B--2---:R1:W-:Y:S01]  /*49cd0*/  @P4 STG.E [R164.64], R244 ;  /* 0x000000f4a4004986 */ /* 0x0043e2000c101904 */
[----:B------:R-:W-:-:S03]  /*49ce0*/  ISETP.GE.AND P4, PT, R170, c[0x0][0x17c], PT ;  /* 0x00005f00aa007a0c */ /* 0x000fc60003f86270 */
[----:B-1----:R-:W2:Y:S01]  /*49cf0*/  LDL.LU R244, [R1+0x394] ;  /* 0x0003940001f47983 */ /* 0x002ea20000300800 */
[----:B------:R-:W-:-:S03]  /*49d00*/  IMAD.WIDE R164, R0, 0x4, R4 ;  /* 0x0000000400a47825 */ /* 0x000fc600078e0204 */
[----:B------:R-:W4:Y:S04]  /*49d10*/  LDL.LU R0, [R1+0xcc0] ;  /* 0x000cc00001007983 */ /* 0x000f280000300800 */
[----:B------:R-:W2:Y:S01]  /*49d20*/  LDL.LU R170, [R1+0xd20] ;  /* 0x000d200001aa7983 */ /* 0x000ea20000300800 */
[----:B------:R-:W-:Y:S02]  /*49d30*/  ISETP.LT.AND P3, PT, R207, c[0x0][0x178], !P2 ;  /* 0x00005e00cf007a0c */ /* 0x000fe40005761270 */
[----:B------:R-:W-:Y:S01]  /*49d40*/  ISETP.LT.AND P5, PT, R138, c[0x0][0x178], !P2 ;  /* 0x00005e008a007a0c */ /* 0x000fe200057a1270 */
[----:B------:R-:W-:Y:S01]  /*49d50*/  IMAD.WIDE R166, R3, 0x4, R162 ;  /* 0x0000000403a67825 */ /* 0x000fe200078e02a2 */
[----:B------:R-:W-:Y:S01]  /*49d60*/  ISETP.LT.AND P6, PT, R139, c[0x0][0x178], !P2 ;  /* 0x00005e008b007a0c */ /* 0x000fe200057c1270 */
[----:B------:R-:W3:Y:S02]  /*49d70*/  LDL.LU R249, [R1+0xd40] ;  /* 0x000d400001f97983 */ /* 0x000ee40000300800 */
[----:B------:R-:W-:-:S02]  /*49d80*/  IMAD.WIDE R168, R3, 0x4, R160 ;  /* 0x0000000403a87825 */ /* 0x000fc400078e02a0 */
[----:B------:R1:W-:Y:S04]  /*49d90*/  @P1 STG.E [R164.64], R245 ;  /* 0x000000f5a4001986 */ /* 0x0003e8000c101904 */
[----:B------:R-:W3:Y:S04]  /*49da0*/  LDL.LU R174, [R1+0xd10] ;  /* 0x000d100001ae7983 */ /* 0x000ee80000300800 */
[----:B------:R-:W3:Y:S01]  /*49db0*/  LDL.LU R175, [R1+0xc90] ;  /* 0x000c900001af7983 */ /* 0x000ee20000300800 */
[----:B-1----:R-:W-:-:S03]  /*49dc0*/  IMAD.WIDE R164, R3, 0x4, R6 ;  /* 0x0000000403a47825 */ /* 0x002fc600078e0206 */
[----:B------:R-:W3:Y:S04]  /*49dd0*/  LDL.LU R245, [R1+0xd44] ;  /* 0x000d440001f57983 */ /* 0x000ee80000300800 */
[----:B--2---:R-:W-:Y:S04]  /*49de0*/  @P3 STG.E [R166.64], R170 ;  /* 0x000000aaa6003986 */ /* 0x004fe8000c101904 */
[----:B----4-:R1:W-:Y:S04]  /*49df0*/  @P5 STG.E [R168.64], R0 ;  /* 0x00000000a8005986 */ /* 0x0103e8000c101904 */
[----:B---3--:R2:W-:Y:S01]  /*49e00*/  @P6 STG.E [R164.64], R171 ;  /* 0x000000aba4006986 */ /* 0x0085e2000c101904 */
[C---:B-1----:R-:W-:Y:S01]  /*49e10*/  IADD3 R0, R3.reuse, c[0x0][0x198], RZ ;  /* 0x0000660003007a10 */ /* 0x042fe20007ffe0ff */
[----:B--2---:R-:W-:-:S02]  /*49e20*/  IMAD.WIDE R170, R3, 0x4, R4 ;  /* 0x0000000403aa7825 */ /* 0x004fc400078e0204 */
[----:B------:R-:W2:Y:S01]  /*49e30*/  LDL.LU R3, [R1+0x390] ;  /* 0x0003900001037983 */ /* 0x000ea20000300800 */
[----:B------:R-:W-:Y:S02]  /*49e40*/  ISETP.LT.AND P2, PT, R99, c[0x0][0x178], !P2 ;  /* 0x00005e0063007a0c */ /* 0x000fe40005741270 */
[----:B------:R-:W-:Y:S02]  /*49e50*/  ISETP.LT.AND P5, PT, R207, c[0x0][0x178], !P4 ;  /* 0x00005e00cf007a0c */ /* 0x000fe400067a1270 */
[----:B------:R-:W-:Y:S02]  /*49e60*/  ISETP.LT.AND P3, PT, R138, c[0x0][0x178], !P4 ;  /* 0x00005e008a007a0c */ /* 0x000fe40006761270 */
[----:B------:R-:W-:Y:S02]  /*49e70*/  ISETP.LT.AND P1, PT, R139, c[0x0][0x178], !P4 ;  /* 0x00005e008b007a0c */ /* 0x000fe40006721270 */
[----:B------:R-:W-:Y:S02]  /*49e80*/  ISETP.LT.AND P4, PT, R99, c[0x0][0x178], !P4 ;  /* 0x00005e0063007a0c */ /* 0x000fe40006781270 */
[----:B------:R-:W-:Y:S01]  /*49e90*/  IADD3 R166, R252, 0x6e, RZ ;  /* 0x0000006efca67810 */ /* 0x000fe20007ffe0ff */
[----:B------:R-:W-:-:S03]  /*49ea0*/  IMAD.WIDE R164, R0, 0x4, R162 ;  /* 0x0000000400a47825 */ /* 0x000fc600078e02a2 */
[----:B------:R-:W-:Y:S01]  /*49eb0*/  ISETP.GE.AND P6, PT, R166, c[0x0][0x17c], PT ;  /* 0x00005f00a6007a0c */ /* 0x000fe20003fc6270 */
[----:B------:R-:W-:-:S04]  /*49ec0*/  IMAD.WIDE R166, R0, 0x4, R160 ;  /* 0x0000000400a67825 */ /* 0x000fc800078e02a0 */
[C---:B------:R-:W-:Y:S01]  /*49ed0*/  IMAD.WIDE R168, R0.reuse, 0x4, R6 ;  /* 0x0000000400a87825 */ /* 0x040fe200078e0206 */
[----:B--2---:R1:W-:Y:S04]  /*49ee0*/  @P2 STG.E [R170.64], R3 ;  /* 0x00000003aa002986 */ /* 0x0043e8000c101904 */
[----:B------:R-:W-:Y:S04]  /*49ef0*/  @P5 STG.E [R164.64], R248 ;  /* 0x000000f8a4005986 */ /* 0x000fe8000c101904 */
[----:B------:R-:W-:Y:S01]  /*49f00*/  @P3 STG.E [R166.64], R172 ;  /* 0x000000aca6003986 */ /* 0x000fe2000c101904 */
[----:B-1----:R-:W-:-:S03]  /*49f10*/  IMAD.WIDE R170, R0, 0x4, R4 ;  /* 0x0000000400aa7825 */ /* 0x002fc600078e0204 */
[----:B------:R-:W-:Y:S04]  /*49f20*/  @P1 STG.E [R168.64], R173 ;  /* 0x000000ada8001986 */ /* 0x000fe8000c101904 */
[----:B------:R1:W-:Y:S04]  /*49f30*/  @P4 STG.E [R170.64], R244 ;  /* 0x000000f4aa004986 */ /* 0x0003e8000c101904 */
[----:B-1----:R-:W2:Y:S01]  /*49f40*/  LDL.LU R244, [R1+0xd14] ;  /* 0x000d140001f47983 */ /* 0x002ea20000300800 */
[----:B------:R-:W-:Y:S02]  /*49f50*/  ISETP.LT.AND P2, PT, R207, c[0x0][0x178], !P6 ;  /* 0x00005e00cf007a0c */ /* 0x000fe40007741270 */
[----:B------:R-:W-:Y:S01]  /*49f60*/  ISETP.LT.AND P4, PT, R138, c[0x0][0x178], !P6 ;  /* 0x00005e008a007a0c */ /* 0x000fe20007781270 */
[----:B------:R-:W3:Y:S01]  /*49f70*/  LDL.LU R248, [R1+0xc94] ;  /* 0x000c940001f87983 */ /* 0x000ee20000300800 */
[----:B------:R-:W-:-:S02]  /*49f80*/  ISETP.LT.AND P3, PT, R139, c[0x0][0x178], !P6 ;  /* 0x00005e008b007a0c */ /* 0x000fc40007761270 */
[----:B------:R-:W-:Y:S01]  /*49f90*/  IADD3 R3, R0, c[0x0][0x198], RZ ;  /* 0x0000660000037a10 */ /* 0x000fe20007ffe0ff */
[----:B------:R-:W4:Y:S01]  /*49fa0*/  LDL.LU R172, [R1+0x638] ;  /* 0x0006380001ac7983 */ /* 0x000f220000300800 */
[----:B------:R-:W-:-:S03]  /*49fb0*/  ISETP.LT.AND P6, PT, R99, c[0x0][0x178], !P6 ;  /* 0x00005e0063007a0c */ /* 0x000fc600077c1270 */
[C---:B------:R-:W-:Y:S01]  /*49fc0*/  IMAD.WIDE R168, R3.reuse, 0x4, R162 ;  /* 0x0000000403a87825 */ /* 0x040fe200078e02a2 */
[----:B------:R-:W-:Y:S01]  /*49fd0*/  IADD3 R0, R252, 0x70, RZ ;  /* 0x00000070fc007810 */ /* 0x000fe20007ffe0ff */
[----:B------:R-:W3:Y:S02]  /*49fe0*/  LDL.LU R173, [R1+0x138] ;  /* 0x0001380001ad7983 */ /* 0x000ee40000300800 */
[----:B------:R-:W-:-:S04]  /*49ff0*/  IMAD.WIDE R164, R3, 0x4, R160 ;  /* 0x0000000403a47825 */ /* 0x000fc800078e02a0 */
[----:B------:R-:W-:Y:S01]  /*4a000*/  IMAD.WIDE R166, R3, 0x4, R6 ;  /* 0x0000000403a67825 */ /* 0x000fe200078e0206 */
[----:B------:R1:W-:Y:S01]  /*4a010*/  @P2 STG.E [R168.64], R249 ;  /* 0x000000f9a8002986 */ /* 0x0003e2000c101904 */
[----:B------:R-:W-:-:S03]  /*4a020*/  ISETP.LT.AND P5, PT, R207, c[0x0][0x178], !P0 ;  /* 0x00005e00cf007a0c */ /* 0x000fc600047a1270 */
[----:B------:R1:W-:Y:S01]  /*4a030*/  @P4 STG.E [R164.64], R174 ;  /* 0x000000aea4004986 */ /* 0x0003e2000c101904 */
[----:B------:R-:W-:-:S03]  /*4a040*/  ISETP.GE.AND P1, PT, R0, c[0x0][0x17c], PT ;  /* 0x00005f0000007a0c */ /* 0x000fc60003f26270 */
[----:B------:R1:W-:Y:S01]  /*4a050*/  @P3 STG.E [R166.64], R175 ;  /* 0x000000afa6003986 */ /* 0x0003e2000c101904 */
[----:B------:R-:W-:Y:S01]  /*4a060*/  ISETP.LT.AND P3, PT, R138, c[0x0][0x178], !P0 ;  /* 0x00005e008a007a0c */ /* 0x000fe20004761270 */
[C---:B-1----:R-:W-:Y:S01]  /*4a070*/  IMAD.WIDE R168, R3.reuse, 0x4, R4 ;  /* 0x0000000403a87825 */ /* 0x042fe200078e0204 */
[----:B------:R-:W-:-:S04]  /*4a080*/  IADD3 R0, R3, c[0x0][0x198], RZ ;  /* 0x0000660003007a10 */ /* 0x000fc80007ffe0ff */
[----:B------:R1:W-:Y:S01]  /*4a090*/  @P6 STG.E [R168.64], R250 ;  /* 0x000000faa8006986 */ /* 0x0003e2000c101904 */
[----:B------:R-:W-:-:S04]  /*4a0a0*/  IMAD.WIDE R164, R0, 0x4, R162 ;  /* 0x0000000400a47825 */ /* 0x000fc800078e02a2 */
[----:B------:R-:W-:Y:S01]  /*4a0b0*/  IMAD.WIDE R166, R0, 0x4, R160 ;  /* 0x0000000400a67825 */ /* 0x000fe200078e02a0 */
[----:B-1----:R-:W4:Y:S04]  /*4a0c0*/  LDL.LU R250, [R1+0x1b3c] ;  /* 0x001b3c0001fa7983 */ /* 0x002f280000300800 */
[----:B------:R-:W4:Y:S04]  /*4a0d0*/  LDL.LU R174, [R1+0x38] ;  /* 0x0000380001ae7983 */ /* 0x000f280000300800 */
[----:B------:R1:W-:Y:S04]  /*4a0e0*/  @P5 STG.E [R164.64], R245 ;  /* 0x000000f5a4005986 */ /* 0x0003e8000c101904 */
[----:B------:R-:W4:Y:S04]  /*4a0f0*/  LDL.LU R175, [R1+0x63c] ;  /* 0x00063c0001af7983 */ /* 0x000f280000300800 */
[----:B-1----:R-:W4:Y:S04]  /*4a100*/  LDL.LU R245, [R1+0x13c] ;  /* 0x00013c0001f57983 */ /* 0x002f280000300800 */
[----:B--2---:R1:W-:Y:S04]  /*4a110*/  @P3 STG.E [R166.64], R244 ;  /* 0x000000f4a6003986 */ /* 0x0043e8000c101904 */
[----:B-1----:R-:W2:Y:S01]  /*4a120*/  LDL.LU R244, [R1+0x3c] ;  /* 0x00003c0001f47983 */ /* 0x002ea20000300800 */
[----:B------:R-:W-:-:S02]  /*4a130*/  ISETP.LT.AND P4, PT, R139, c[0x0][0x178], !P0 ;  /* 0x00005e008b007a0c */ /* 0x000fc40004781270 */
[----:B------:R-:W-:Y:S02]  /*4a140*/  ISETP.LT.AND P5, PT, R99, c[0x0][0x178], !P0 ;  /* 0x00005e0063007a0c */ /* 0x000fe400047a1270 */
[----:B------:R-:W-:Y:S01]  /*4a150*/  IADD3 R168, R252, 0x71, RZ ;  /* 0x00000071fca87810 */ /* 0x000fe20007ffe0ff */
[----:B------:R-:W-:Y:S01]  /*4a160*/  IMAD.WIDE R164, R0, 0x4, R6 ;  /* 0x0000000400a47825 */ /* 0x000fe200078e0206 */
[----:B------:R-:W-:Y:S02]  /*4a170*/  ISETP.LT.AND P6, PT, R207, c[0x0][0x178], !P1 ;  /* 0x00005e00cf007a0c */ /* 0x000fe40004fc1270 */
[----:B------:R-:W-:Y:S01]  /*4a180*/  ISETP.GE.AND P2, PT, R168, c[0x0][0x17c], PT ;  /* 0x00005f00a8007a0c */ /* 0x000fe20003f46270 */
[----:B------:R-:W-:Y:S01]  /*4a190*/  IMAD.WIDE R168, R0, 0x4, R4 ;  /* 0x0000000400a87825 */ /* 0x000fe200078e0204 */
[----:B------:R-:W-:Y:S02]  /*4a1a0*/  ISETP.LT.AND P0, PT, R138, c[0x0][0x178], !P1 ;  /* 0x00005e008a007a0c */ /* 0x000fe40004f01270 */
[----:B------:R-:W-:Y:S01]  /*4a1b0*/  IADD3 R3, R0, c[0x0][0x198], RZ ;  /* 0x0000660000037a10 */ /* 0x000fe20007ffe0ff */
[----:B---3--:R1:W-:Y:S04]  /*4a1c0*/  @P4 STG.E [R164.64], R248 ;  /* 0x000000f8a4004986 */ /* 0x0083e8000c101904 */
[----:B------:R3:W-:Y:S01]  /*4a1d0*/  @P5 STG.E [R168.64], R251 ;  /* 0x000000fba8005986 */ /* 0x0007e2000c101904 */
[----:B------:R-:W-:Y:S01]  /*4a1e0*/  ISETP.LT.AND P5, PT, R139, c[0x0][0x178], !P1 ;  /* 0x00005e008b007a0c */ /* 0x000fe20004fa1270 */
[----:B------:R-:W-:Y:S01]  /*4a1f0*/  IMAD.WIDE R166, R3, 0x4, R162 ;  /* 0x0000000403a67825 */ /* 0x000fe200078e02a2 */
[----:B------:R-:W-:-:S03]  /*4a200*/  ISETP.LT.AND P1, PT, R99, c[0x0][0x178], !P1 ;  /* 0x00005e0063007a0c */ /* 0x000fc60004f21270 */
[----:B-1----:R-:W-:Y:S01]  /*4a210*/  IMAD.WIDE R164, R3, 0x4, R160 ;  /* 0x0000000403a47825 */ /* 0x002fe200078e02a0 */
[----:B----4-:R1:W-:Y:S01]  /*4a220*/  @P6 STG.E [R166.64], R172 ;  /* 0x000000aca6006986 */ /* 0x0103e2000c101904 */
[----:B------:R-:W-:Y:S02]  /*4a230*/  ISETP.LT.AND P4, PT, R207, c[0x0][0x178], !P2 ;  /* 0x00005e00cf007a0c */ /* 0x000fe40005781270 */
[----:B------:R-:W-:Y:S01]  /*4a240*/  ISETP.LT.AND P6, PT, R138, c[0x0][0x178], !P2 ;  /* 0x00005e008a007a0c */ /* 0x000fe200057c1270 */
[----:B------:R4:W-:Y:S01]  /*4a250*/  @P0 STG.E [R164.64], R173 ;  /* 0x000000ada4000986 */ /* 0x0009e2000c101904 */
[----:B------:R-:W-:Y:S02]  /*4a260*/  ISETP.LT.AND P3, PT, R139, c[0x0][0x178], !P2 ;  /* 0x00005e008b007a0c */ /* 0x000fe40005761270 */
[----:B---3--:R-:W-:Y:S01]  /*4a270*/  IADD3 R168, R252, 0x72, RZ ;  /* 0x00000072fca87810 */ /* 0x008fe20007ffe0ff */
[----:B------:R-:W3:Y:S01]  /*4a280*/  LDL.LU R251, [R1+0x1b38] ;  /* 0x001b380001fb7983 */ /* 0x000ee20000300800 */
[----:B-1----:R-:W-:-:S03]  /*4a290*/  IMAD.WIDE R166, R3, 0x4, R4 ;  /* 0x0000000403a67825 */ /* 0x002fc600078e0204 */
[----:B------:R-:W3:Y:S01]  /*4a2a0*/  LDL.LU R170, [R1+0xd8] ;  /* 0x0000d80001aa7983 */ /* 0x000ee20000300800 */
[C---:B----4-:R-:W-:Y:S01]  /*4a2b0*/  IMAD.WIDE R164, R3.reuse, 0x4, R6 ;  /* 0x0000000403a47825 */ /* 0x050fe200078e0206 */
[----:B------:R-:W-:-:S04]  /*4a2c0*/  IADD3 R3, R3, c[0x0][0x198], RZ ;  /* 0x0000660003037a10 */ /* 0x000fc80007ffe0ff */
[----:B------:R1:W-:Y:S01]  /*4a2d0*/  @P5 STG.E [R164.64], R174 ;  /* 0x000000aea4005986 */ /* 0x0003e2000c101904 */
[----:B------:R-:W-:Y:S01]  /*4a2e0*/  ISETP.GE.AND P5, PT, R168, c[0x0][0x17c], PT ;  /* 0x00005f00a8007a0c */ /* 0x000fe20003fa6270 */
[C---:B------:R-:W-:Y:S02]  /*4a2f0*/  IMAD.WIDE R168, R3.reuse, 0x4, R6 ;  /* 0x0000000403a87825 */ /* 0x040fe400078e0206 */
[----:B------:R4:W-:Y:S02]  /*4a300*/  @P1 STG.E [R166.64], R250 ;  /* 0x000000faa6001986 */ /* 0x0009e4000c101904 */
[----:B-1----:R-:W-:-:S04]  /*4a310*/  IMAD.WIDE R164, R3, 0x4, R162 ;  /* 0x0000000403a47825 */ /* 0x002fc800078e02a2 */
[----:B----4-:R-:W-:Y:S01]  /*4a320*/  IMAD.WIDE R166, R3, 0x4, R160 ;  /* 0x0000000403a67825 */ /* 0x010fe200078e02a0 */
[----:B------:R1:W-:Y:S04]  /*4a330*/  @P4 STG.E [R164.64], R175 ;  /* 0x000000afa4004986 */ /* 0x0003e8000c101904 */
[----:B------:R-:W4:Y:S04]  /*4a340*/  LDL.LU R250, [R1+0x188] ;  /* 0x0001880001fa7983 */ /* 0x000f280000300800 */
[----:B------:R-:W-:Y:S04]  /*4a350*/  @P6 STG.E [R166.64], R245 ;  /* 0x000000f5a6006986 */ /* 0x000fe8000c101904 */
[----:B-1----:R-:W4:Y:S04]  /*4a360*/  LDL.LU R175, [R1+0x18] ;  /* 0x0000180001af7983 */ /* 0x002f280000300800 */
[----:B--2---:R1:W-:Y:S04]  /*4a370*/  @P3 STG.E [R168.64], R244 ;  /* 0x000000f4a8003986 */ /* 0x0043e8000c101904 */
[----:B-1----:R-:W2:Y:S04]  /*4a380*/  LDL.LU R169, [R1+0x768] ;  /* 0x0007680001a97983 */ /* 0x002ea80000300800 */
[----:B------:R-:W4:Y:S04]  /*4a390*/  LDL.LU R245, [R1+0x76c] ;  /* 0x00076c0001f57983 */ /* 0x000f280000300800 */
[----:B------:R-:W4:Y:S04]  /*4a3a0*/  LDL.LU R171, [R1+0x18c] ;  /* 0x00018c0001ab7983 */ /* 0x000f280000300800 */
[----:B------:R-:W4:Y:S01]  /*4a3b0*/  LDL.LU R174, [R1+0xdc] ;  /* 0x0000dc0001ae7983 */ /* 0x000f220000300800 */
[----:B------:R-:W-:-:S02]  /*4a3c0*/  IADD3 R0, R252, 0x79, RZ ;  /* 0x00000079fc007810 */ /* 0x000fc40007ffe0ff */
[----:B------:R-:W-:Y:S01]  /*4a3d0*/  ISETP.LT.AND P2, PT, R99, c[0x0][0x178], !P2 ;  /* 0x00005e0063007a0c */ /* 0x000fe20005741270 */
[----:B------:R-:W4:Y:S01]  /*4a3e0*/  LDL.LU R244, [R1+0x1c] ;  /* 0x00001c0001f47983 */ /* 0x000f220000300800 */
[----:B------:R-:W-:Y:S02]  /*4a3f0*/  ISETP.LT.AND P1, PT, R207, c[0x0][0x178], !P5 ;  /* 0x00005e00cf007a0c */ /* 0x000fe40006f21270 */
[----:B------:R-:W-:Y:S01]  /*4a400*/  ISETP.GE.AND P0, PT, R0, c[0x0][0x17c], PT ;  /* 0x00005f0000007a0c */ /* 0x000fe20003f06270 */
[C---:B------:R-:W-:Y:S01]  /*4a410*/  IMAD.WIDE R164, R3.reuse, 0x4, R4 ;  /* 0x0000000403a47825 */ /* 0x040fe200078e0204 */
[----:B------:R-:W-:Y:S01]  /*4a420*/  IADD3 R0, R3, c[0x0][0x198], RZ ;  /* 0x0000660003007a10 */ /* 0x000fe20007ffe0ff */
[----:B------:R-:W4:Y:S01]  /*4a430*/  LDL.LU R249, [R1+0x7d8] ;  /* 0x0007d80001f97983 */ /* 0x000f220000300800 */
[----:B------:R-:W-:Y:S02]  /*4a440*/  ISETP.LT.AND P3, PT, R138, c[0x0][0x178], !P5 ;  /* 0x00005e008a007a0c */ /* 0x000fe40006f61270 */
[----:B------:R-:W-:Y:S01]  /*4a450*/  IADD3 R168, R252, 0x73, RZ ;  /* 0x00000073fca87810 */ /* 0x000fe20007ffe0ff */
[----:B------:R-:W-:Y:S01]  /*4a460*/  IMAD.WIDE R166, R0, 0x4, R162 ;  /* 0x0000000400a67825 */ /* 0x000fe200078e02a2 */
[----:B------:R-:W-:Y:S01]  /*4a470*/  ISETP.LT.AND P6, PT, R139, c[0x0][0x178], !P5 ;  /* 0x00005e008b007a0c */ /* 0x000fe20006fc1270 */
[----:B---3--:R1:W-:Y:S01]  /*4a480*/  @P2 STG.E [R164.64], R251 ;  /* 0x000000fba4002986 */ /* 0x0083e2000c101904 */
[----:B------:R-:W-:-:S02]  /*4a490*/  ISETP.GE.AND P4, PT, R168, c[0x0][0x17c], PT ;  /* 0x00005f00a8007a0c */ /* 0x000fc40003f86270 */
[----:B------:R-:W-:Y:S01]  /*4a4a0*/  IADD3 R3, R252, 0x74, RZ ;  /* 0x00000074fc037810 */ /* 0x000fe20007ffe0ff */
[----:B------:R-:W3:Y:S01]  /*4a4b0*/  LDL.LU R248, [R1+0x1d8] ;  /* 0x0001d80001f87983 */ /* 0x000ee20000300800 */
[----:B------:R-:W-:Y:S02]  /*4a4c0*/  ISETP.LT.AND P5, PT, R99, c[0x0][0x178], !P5 ;  /* 0x00005e0063007a0c */ /* 0x000fe40006fa1270 */
[----:B------:R-:W-:Y:S01]  /*4a4d0*/  ISETP.GE.AND P2, PT, R3, c[0x0][0x17c], PT ;  /* 0x00005f0003007a0c */ /* 0x000fe20003f46270 */
[----:B------:R-:W3:Y:S01]  /*4a4e0*/  LDL.LU R172, [R1+0xe8] ;  /* 0x0000e80001ac7983 */ /* 0x000ee20000300800 */
[C---:B------:R-:W-:Y:S01]  /*4a4f0*/  IADD3 R3, R0.reuse, c[0x0][0x198], RZ ;  /* 0x0000660000037a10 */ /* 0x040fe20007ffe0ff */
[C---:B-1----:R-:W-:Y:S02]  /*4a500*/  IMAD.WIDE R164, R0.reuse, 0x4, R6 ;  /* 0x0000000400a47825 */ /* 0x042fe400078e0206 */
[----:B------:R-:W3:Y:S04]  /*4a510*/  LDL.LU R173, [R1+0x58] ;  /* 0x0000580001ad7983 */ /* 0x000ee80000300800 */
[----:B--2---:R1:W-:Y:S01]  /*4a520*/  @P1 STG.E [R166.64], R169 ;  /* 0x000000a9a6001986 */ /* 0x0043e2000c101904 */
[----:B------:R-:W-:Y:S01]  /*4a530*/  ISETP.LT.AND P1, PT, R207, c[0x0][0x178], !P4 ;  /* 0x00005e00cf007a0c */ /* 0x000fe20006721270 */
[----:B-1----:R-:W-:-:S05]  /*4a540*/  IMAD.WIDE R166, R0, 0x4, R160 ;  /* 0x0000000400a67825 */ /* 0x002fca00078e02a0 */
[----:B----4-:R-:W-:Y:S01]  /*4a550*/  @P3 STG.E [R166.64], R250 ;  /* 0x000000faa6003986 */ /* 0x010fe2000c101904 */
[----:B------:R-:W-:Y:S01]  /*4a560*/  ISETP.LT.AND P3, PT, R138, c[0x0][0x178], !P4 ;  /* 0x00005e008a007a0c */ /* 0x000fe20006761270 */
[----:B------:R-:W-:Y:S02]  /*4a570*/  IMAD.WIDE R168, R0, 0x4, R4 ;  /* 0x0000000400a87825 */ /* 0x000fe400078e0204 */
[----:B------:R1:W-:Y:S01]  /*4a580*/  @P6 STG.E [R164.64], R170 ;  /* 0x000000aaa4006986 */ /* 0x0003e2000c101904 */
[----:B------:R-:W-:-:S03]  /*4a590*/  ISETP.LT.AND P6, PT, R139, c[0x0][0x178], !P4 ;  /* 0x00005e008b007a0c */ /* 0x000fc600067c1270 */
[----:B------:R2:W-:Y:S01]  /*4a5a0*/  @P5 STG.E [R168.64], R175 ;  /* 0x000000afa8005986 */ /* 0x0005e2000c101904 */
[----:B-1----:R-:W-:-:S03]  /*4a5b0*/  IMAD.WIDE R164, R3, 0x4, R162 ;  /* 0x0000000403a47825 */ /* 0x002fc600078e02a2 */
[----:B--2---:R-:W2:Y:S01]  /*4a5c0*/  LDL.LU R175, [R1+0x7dc] ;  /* 0x0007dc0001af7983 */ /* 0x004ea20000300800 */
[----:B------:R-:W-:-:S03]  /*4a5d0*/  IMAD.WIDE R166, R3, 0x4, R160 ;  /* 0x0000000403a67825 */ /* 0x000fc600078e02a0 */
[----:B------:R1:W-:Y:S04]  /*4a5e0*/  @P1 STG.E [R164.64], R245 ;  /* 0x000000f5a4001986 */ /* 0x0003e8000c101904 */
[----:B------:R-:W-:Y:S04]  /*4a5f0*/  @P3 STG.E [R166.64], R171 ;  /* 0x000000aba6003986 */ /* 0x000fe8000c101904 */
[----:B-1----:R-:W4:Y:S01]  /*4a600*/  LDL.LU R245, [R1+0x1dc] ;  /* 0x0001dc0001f57983 */ /* 0x002f220000300800 */
[----:B------:R-:W-:-:S05]  /*4a610*/  IMAD.WIDE R164, R3, 0x4, R6 ;  /* 0x0000000403a47825 */ /* 0x000fca00078e0206 */
[----:B------:R1:W-:Y:S04]  /*4a620*/  @P6 STG.E [R164.64], R174 ;  /* 0x000000aea4006986 */ /* 0x0003e8000c101904 */
[----:B-1----:R-:W4:Y:S01]  /*4a630*/  LDL.LU R174, [R1+0xec] ;  /* 0x0000ec0001ae7983 */ /* 0x002f220000300800 */
[----:B------:R-:W-:Y:S02]  /*4a640*/  ISETP.LT.AND P4, PT, R99, c[0x0][0x178], !P4 ;  /* 0x00005e0063007a0c */ /* 0x000fe40006781270 */
[----:B------:R-:W-:Y:S01]  /*4a650*/  IADD3 R0, R252, 0x75, RZ ;  /* 0x00000075fc007810 */ /* 0x000fe20007ffe0ff */
[----:B------:R-:W-:Y:S01]  /*4a660*/  IMAD.WIDE R168, R3, 0x4, R4 ;  /* 0x0000000403a87825 */ /* 0x000fe200078e0204 */
[----:B------:R-:W-:Y:S02]  /*4a670*/  ISETP.LT.AND P5, PT, R207, c[0x0][0x178], !P2 ;  /* 0x00005e00cf007a0c */ /* 0x000fe400057a1270 */
[----:B------:R-:W-:-:S02]  /*4a680*/  ISETP.GE.AND P1, PT, R0, c[0x0][0x17c], PT ;  /* 0x00005f0000007a0c */ /* 0x000fc40003f26270 */
[----:B------:R-:W-:Y:S02]  /*4a690*/  IADD3 R0, R3, c[0x0][0x198], RZ ;  /* 0x0000660003007a10 */ /* 0x000fe40007ffe0ff */
[----:B------:R-:W-:-:S03]  /*4a6a0*/  ISETP.LT.AND P3, PT, R138, c[0x0][0x178], !P2 ;  /* 0x00005e008a007a0c */ /* 0x000fc60005761270 */
[----:B------:R1:W-:Y:S01]  /*4a6b0*/  @P4 STG.E [R168.64], R244 ;  /* 0x000000f4a8004986 */ /* 0x0003e2000c101904 */
[----:B------:R-:W-:Y:S01]  /*4a6c0*/  ISETP.LT.AND P4, PT, R139, c[0x0][0x178], !P2 ;  /* 0x00005e008b007a0c */ /* 0x000fe20005781270 */
[----:B------:R-:W-:Y:S01]  /*4a6d0*/  IMAD.WIDE R166, R0, 0x4, R162 ;  /* 0x0000000400a67825 */ /* 0x000fe200078e02a2 */
[----:B------:R-:W-:-:S04]  /*4a6e0*/  ISETP.LT.AND P2, PT, R99, c[0x0][0x178], !P2 ;  /* 0x00005e0063007a0c */ /* 0x000fc80005741270 */
[----:B------:R3:W-:Y:S01]  /*4a6f0*/  @P5 STG.E [R166.64], R249 ;  /* 0x000000f9a6005986 */ /* 0x0007e2000c101904 */
[----:B------:R-:W-:Y:S01]  /*4a700*/  ISETP.LT.AND P5, PT, R207, c[0x0][0x178], !P1 ;  /* 0x00005e00cf007a0c */ /* 0x000fe20004fa1270 */
[----:B------:R-:W-:Y:S01]  /*4a710*/  IMAD.WIDE R164, R0, 0x4, R6 ;  /* 0x0000000400a47825 */ /* 0x000fe200078e0206 */
[----:B------:R-:W-:Y:S02]  /*4a720*/  ISETP.LT.AND P6, PT, R138, c[0x0][0x178], !P1 ;  /* 0x00005e008a007a0c */ /* 0x000fe40004fc1270 */
[C---:B------:R-:W-:Y:S01]  /*4a730*/  IADD3 R3, R0.reuse, c[0x0][0x198], RZ ;  /* 0x0000660000037a10 */ /* 0x040fe20007ffe0ff */
[C---:B-1----:R-:W-:Y:S01]  /*4a740*/  IMAD.WIDE R168, R0.reuse, 0x4, R4 ;  /* 0x0000000400a87825 */ /* 0x042fe200078e0204 */
[----:B------:R-:W4:Y:S04]  /*4a750*/  LDL.LU R244, [R1+0x5c] ;  /* 0x00005c0001f47983 */ /* 0x000f280000300800 */
[----:B------:R-:W4:Y:S01]  /*4a760*/  LDL.LU R250, [R1+0x78] ;  /* 0x0000780001fa7983 */ /* 0x000f220000300800 */
[----:B---3--:R-:W-:-:S03]  /*4a770*/  IMAD.WIDE R166, R0, 0x4, R160 ;  /* 0x0000000400a67825 */ /* 0x008fc600078e02a0 */
[----:B------:R-:W3:Y:S04]  /*4a780*/  LDL.LU R249, [R1+0x8dc] ;  /* 0x0008dc0001f97983 */ /* 0x000ee80000300800 */
[----:B------:R1:W-:Y:S04]  /*4a790*/  @P3 STG.E [R166.64], R248 ;  /* 0x000000f8a6003986 */ /* 0x0003e8000c101904 */
[----:B------:R1:W-:Y:S04]  /*4a7a0*/  @P4 STG.E [R164.64], R172 ;  /* 0x000000aca4004986 */ /* 0x0003e8000c101904 */
[----:B------:R-:W-:Y:S01]  /*4a7b0*/  @P2 STG.E [R168.64], R173 ;  /* 0x000000ada8002986 */ /* 0x000fe2000c101904 */
[----:B------:R-:W-:Y:S01]  /*4a7c0*/  ISETP.LT.AND P2, PT, R139, c[0x0][0x178], !P1 ;  /* 0x00005e008b007a0c */ /* 0x000fe20004f41270 */
[----:B-1----:R-:W-:-:S04]  /*4a7d0*/  IMAD.WIDE R166, R3, 0x4, R162 ;  /* 0x0000000403a67825 */ /* 0x002fc800078e02a2 */
[C---:B------:R-:W-:Y:S01]  /*4a7e0*/  IMAD.WIDE R164, R3.reuse, 0x4, R160 ;  /* 0x0000000403a47825 */ /* 0x040fe200078e02a0 */
[C---:B------:R-:W-:Y:S02]  /*4a7f0*/  IADD3 R0, R3.reuse, c[0x0][0x198], RZ ;  /* 0x0000660003007a10 */ /* 0x040fe40007ffe0ff */
[----:B------:R-:W-:Y:S01]  /*4a800*/  IADD3 R172, R252, 0x77, RZ ;  /* 0x00000077fcac7810 */ /* 0x000fe20007ffe0ff */
[----:B--2---:R1:W-:Y:S04]  /*4a810*/  @P5 STG.E [R166.64], R175 ;  /* 0x000000afa6005986 */ /* 0x0043e8000c101904 */
[----:B-1----:R-:W2:Y:S04]  /*4a820*/  LDL.LU R175, [R1+0x3ec] ;  /* 0x0003ec0001af7983 */ /* 0x002ea80000300800 */
[----:B----4-:R1:W-:Y:S01]  /*4a830*/  @P6 STG.E [R164.64], R245 ;  /* 0x000000f5a4006986 */ /* 0x0103e2000c101904 */
[----:B------:R-:W-:-:S04]  /*4a840*/  IMAD.WIDE R166, R3, 0x4, R4 ;  /* 0x0000000403a67825 */ /* 0x000fc800078e0204 */
[----:B-1----:R-:W-:Y:S01]  /*4a850*/  IMAD.WIDE R164, R3, 0x4, R6 ;  /* 0x0000000403a47825 */ /* 0x002fe200078e0206 */
[----:B------:R-:W4:Y:S04]  /*4a860*/  LDL.LU R245, [R1+0xfc] ;  /* 0x0000fc0001f57983 */ /* 0x000f280000300800 */
[----:B------:R-:W2:Y:S04]  /*4a870*/  LDL.LU R3, [R1+0x3e8] ;  /* 0x0003e80001037983 */ /* 0x000ea80000300800 */
[----:B------:R1:W-:Y:S01]  /*4a880*/  @P2 STG.E [R164.64], R174 ;  /* 0x000000aea4002986 */ /* 0x0003e2000c101904 */
[----:B------:R-:W-:-:S03]  /*4a890*/  ISETP.GE.AND P2, PT, R172, c[0x0][0x17c], PT ;  /* 0x00005f00ac007a0c */ /* 0x000fc60003f46270 */
[----:B-1----:R-:W2:Y:S04]  /*4a8a0*/  LDL.LU R165, [R1+0x8d8] ;  /* 0x0008d80001a57983 */ /* 0x002ea80000300800 */
[----:B------:R-:W3:Y:S01]  /*4a8b0*/  LDL.LU R172, [R1+0xf8] ;  /* 0x0000f80001ac7983 */ /* 0x000ee20000300800 */
[----:B------:R-:W-:-:S04]  /*4a8c0*/  IADD3 R170, R252, 0x76, RZ ;  /* 0x00000076fcaa7810 */ /* 0x000fc80007ffe0ff */
[----:B------:R-:W-:Y:S02]  /*4a8d0*/  ISETP.GE.AND P3, PT, R170, c[0x0][0x17c], PT ;  /* 0x00005f00aa007a0c */ /* 0x000fe40003f66270 */
[----:B------:R-:W-:Y:S02]  /*4a8e0*/  ISETP.LT.AND P1, PT, R99, c[0x0][0x178], !P1 ;  /* 0x00005e0063007a0c */ /* 0x000fe40004f21270 */
[----:B------:R-:W-:Y:S02]  /*4a8f0*/  ISETP.LT.AND P5, PT, R207, c[0x0][0x178], !P3 ;  /* 0x00005e00cf007a0c */ /* 0x000fe40005fa1270 */
[----:B------:R-:W-:Y:S02]  /*4a900*/  ISETP.LT.AND P4, PT, R138, c[0x0][0x178], !P3 ;  /* 0x00005e008a007a0c */ /* 0x000fe40005f81270 */
[----:B------:R-:W-:Y:S01]  /*4a910*/  ISETP.LT.AND P6, PT, R139, c[0x0][0x178], !P3 ;  /* 0x00005e008b007a0c */ /* 0x000fe20005fc1270 */
[----:B------:R-:W-:-:S04]  /*4a920*/  IMAD.WIDE R168, R0, 0x4, R162 ;  /* 0x0000000400a87825 */ /* 0x000fc800078e02a2 */
[----:B------:R-:W-:Y:S02]  /*4a930*/  IMAD.WIDE R170, R0, 0x4, R160 ;  /* 0x0000000400aa7825 */ /* 0x000fe400078e02a0 */
[----:B------:R1:W-:Y:S04]  /*4a940*/  @P1 STG.E [R166.64], R244 ;  /* 0x000000f4a6001986 */ /* 0x0003e8000c101904 */
[----:B-1----:R-:W4:Y:S04]  /*4a950*/  LDL.LU R244, [R1+0x7c] ;  /* 0x00007c0001f47983 */ /* 0x002f280000300800 */
[----:B------:R-:W4:Y:S04]  /*4a960*/  LDL.LU R251, [R1+0x5d8] ;  /* 0x0005d80001fb7983 */ /* 0x000f280000300800 */
[----:B------:R-:W4:Y:S04]  /*4a970*/  LDL.LU R248, [R1+0x108] ;  /* 0x0001080001f87983 */ /* 0x000f280000300800 */
[----:B------:R-:W4:Y:S04]  /*4a980*/  LDL.LU R173, [R1+0xb8] ;  /* 0x0000b80001ad7983 */ /* 0x000f280000300800 */
[----:B------:R-:W4:Y:S01]  /*4a990*/  LDL.LU R174, [R1+0xbdc] ;  /* 0x000bdc0001ae7983 */ /* 0x000f220000300800 */
[----:B------:R-:W-:-:S02]  /*4a9a0*/  ISETP.LT.AND P3, PT, R99, c[0x0][0x178], !P3 ;  /* 0x00005e0063007a0c */ /* 0x000fc40005f61270 */
[----:B------:R-:W-:Y:S01]  /*4a9b0*/  ISETP.LT.AND P1, PT, R139, c[0x0][0x178], !P2 ;  /* 0x00005e008b007a0c */ /* 0x000fe20005721270 */
[----:B--2---:R1:W-:Y:S04]  /*4a9c0*/  @P5 STG.E [R168.64], R165 ;  /* 0x000000a5a8005986 */ /* 0x0043e8000c101904 */
[----:B------:R-:W-:Y:S01]  /*4a9d0*/  @P4 STG.E [R170.64], R3 ;  /* 0x00000003aa004986 */ /* 0x000fe2000c101904 */
[----:B-1----:R-:W-:-:S05]  /*4a9e0*/  IMAD.WIDE R164, R0, 0x4, R6 ;  /* 0x0000000400a47825 */ /* 0x002fca00078e0206 */
[----:B---3--:R1:W-:Y:S02]  /*4a9f0*/  @P6 STG.E [R164.64], R172 ;  /* 0x000000aca4006986 */ /* 0x0083e4000c101904 */
[----:B-1----:R-:W-:-:S04]  /*4aa00*/  IADD3 R172, R252, 0x78, RZ ;  /* 0x00000078fcac7810 */ /* 0x002fc80007ffe0ff */
[----:B------:R-:W-:Y:S02]  /*4aa10*/  ISETP.GE.AND P6, PT, R172, c[0x0][0x17c], PT ;  /* 0x00005f00ac007a0c */ /* 0x000fe40003fc6270 */
[----:B------:R-:W2:Y:S01]  /*4aa20*/  LDL.LU R172, [R1+0xbd8] ;  /* 0x000bd80001ac7983 */ /* 0x000ea20000300800 */
[----:B------:R-:W-:Y:S02]  /*4aa30*/  ISETP.LT.AND P5, PT, R207, c[0x0][0x178], !P2 ;  /* 0x00005e00cf007a0c */ /* 0x000fe400057a1270 */
[----:B------:R-:W-:Y:S02]  /*4aa40*/  ISETP.LT.AND P4, PT, R138, c[0x0][0x178], !P2 ;  /* 0x00005e008a007a0c */ /* 0x000fe40005781270 */
[C---:B------:R-:W-:Y:S01]  /*4aa50*/  IADD3 R3, R0.reuse, c[0x0][0x198], RZ ;  /* 0x0000660000037a10 */ /* 0x040fe20007ffe0ff */
[----:B------:R-:W-:-:S04]  /*4aa60*/  IMAD.WIDE R164, R0, 0x4, R4 ;  /* 0x0000000400a47825 */ /* 0x000fc800078e0204 */
[C---:B------:R-:W-:Y:S01]  /*4aa70*/  IMAD.WIDE R166, R3.reuse, 0x4, R162 ;  /* 0x0000000403a67825 */ /* 0x040fe200078e02a2 */
[----:B------:R-:W-:Y:S03]  /*4aa80*/  @P3 STG.E [R164.64], R250 ;  /* 0x000000faa4003986 */ /* 0x000fe6000c101904 */
[C---:B------:R-:W-:Y:S01]  /*4aa90*/  IMAD.WIDE R168, R3.reuse, 0x4, R160 ;  /* 0x0000000403a87825 */ /* 0x040fe200078e02a0 */
[----:B------:R-:W-:Y:S03]  /*4aaa0*/  @P5 STG.E [R166.64], R249 ;  /* 0x000000f9a6005986 */ /* 0x000fe6000c101904 */
[----:B------:R-:W-:Y:S01]  /*4aab0*/  IMAD.WIDE R170, R3, 0x4, R6 ;  /* 0x0000000403aa7825 */ /* 0x000fe200078e0206 */
[----:B------:R1:W-:Y:S04]  /*4aac0*/  @P4 STG.E [R168.64], R175 ;  /* 0x000000afa8004986 */ /* 0x0003e8000c101904 */
[----:B----4-:R3:W-:Y:S04]  /*4aad0*/  @P1 STG.E [R170.64], R245 ;  /* 0x000000f5aa001986 */ /* 0x0107e8000c101904 */
[----:B-1----:R-:W4:Y:S04]  /*4aae0*/  LDL.LU R175, [R1+0x5dc] ;  /* 0x0005dc0001af7983 */ /* 0x002f280000300800 */
[----:B---3--:R-:W3:Y:S01]  /*4aaf0*/  LDL.LU R245, [R1+0x10c] ;  /* 0x00010c0001f57983 */ /* 0x008ee20000300800 */
[----:B------:R-:W-:Y:S01]  /*4ab00*/  ISETP.LT.AND P2, PT, R99, c[0x0][0x178], !P2 ;  /* 0x00005e0063007a0c */ /* 0x000fe20005741270 */
[----:B------:R-:W-:Y:S01]  /*4ab10*/  IMAD.WIDE R164, R3, 0x4, R4 ;  /* 0x0000000403a47825 */ /* 0x000fe200078e0204 */
[----:B------:R-:W-:-:S02]  /*4ab20*/  ISETP.LT.AND P3, PT, R207, c[0x0][0x178], !P6 ;  /* 0x00005e00cf007a0c */ /* 0x000fc40007761270 */
[----:B------:R-:W-:Y:S02]  /*4ab30*/  ISETP.LT.AND P1, PT, R138, c[0x0][0x178], !P6 ;  /* 0x00005e008a007a0c */ /* 0x000fe40007721270 */
[----:B------:R-:W-:Y:S02]  /*4ab40*/  ISETP.LT.AND P5, PT, R139, c[0x0][0x178], !P6 ;  /* 0x00005e008b007a0c */ /* 0x000fe400077a1270 */
[----:B------:R-:W-:-:S05]  /*4ab50*/  IADD3 R3, R3, c[0x0][0x198], RZ ;  /* 0x0000660003037a10 */ /* 0x000fca0007ffe0ff */
[----:B------:R1:W-:Y:S01]  /*4ab60*/  @P2 STG.E [R164.64], R244 ;  /* 0x000000f4a4002986 */ /* 0x0003e2000c101904 */
[----:B------:R-:W-:Y:S01]  /*4ab70*/  IADD3 R0, R252, 0x7a, RZ ;  /* 0x0000007afc007810 */ /* 0x000fe20007ffe0ff */
[----:B------:R-:W-:Y:S01]  /*4ab80*/  IMAD.WIDE R170, R3, 0x4, R162 ;  /* 0x0000000403aa7825 */ /* 0x000fe200078e02a2 */
[----:B------:R-:W-:Y:S01]  /*4ab90*/  ISETP.LT.AND P6, PT, R99, c[0x0][0x178], !P6 ;  /* 0x00005e0063007a0c */ /* 0x000fe200077c1270 */
[----:B-1----:R-:W3:Y:S04]  /*4aba0*/  LDL.LU R244, [R1+0xbc] ;  /* 0x0000bc0001f47983 */ /* 0x002ee80000300800 */
[----:B------:R-:W3:Y:S01]  /*4abb0*/  LDL.LU R250, [R1+0xcf8] ;  /* 0x000cf80001fa7983 */ /* 0x000ee20000300800 */
[----:B------:R-:W-:Y:S01]  /*4abc0*/  IMAD.WIDE R168, R3, 0x4, R160 ;  /* 0x0000000403a87825 */ /* 0x000fe200078e02a0 */
[----:B------:R-:W-:-:S03]  /*4abd0*/  ISETP.LT.AND P2, PT, R207, c[0x0][0x178], !P0 ;  /* 0x00005e00cf007a0c */ /* 0x000fc60004741270 */
[C---:B------:R-:W-:Y:S01]  /*4abe0*/  IMAD.WIDE R166, R3.reuse, 0x4, R6 ;  /* 0x0000000403a67825 */ /* 0x040fe200078e0206 */
[----:B------:R-:W-:Y:S01]  /*4abf0*/  ISETP.GE.AND P4, PT, R0, c[0x0][0x17c], PT ;  /* 0x00005f0000007a0c */ /* 0x000fe20003f86270 */
[----:B------:R-:W3:Y:S01]  /*4ac00*/  LDL.LU R249, [R1+0xb28] ;  /* 0x000b280001f97983 */ /* 0x000ee20000300800 */
[C---:B------:R-:W-:Y:S01]  /*4ac10*/  IADD3 R0, R3.reuse, c[0x0][0x198], RZ ;  /* 0x0000660003007a10 */ /* 0x040fe20007ffe0ff */
[----:B------:R-:W-:Y:S02]  /*4ac20*/  IMAD.WIDE R164, R3, 0x4, R4 ;  /* 0x0000000403a47825 */ /* 0x000fe400078e0204 */
[----:B--2---:R1:W-:Y:S04]  /*4ac30*/  @P3 STG.E [R170.64], R172 ;  /* 0x000000acaa003986 */ /* 0x0043e8000c101904 */
[----:B------:R-:W-:Y:S04]  /*4ac40*/  @P1 STG.E [R168.64], R251 ;  /* 0x000000fba8001986 */ /* 0x000fe8000c101904 */
[----:B------:R2:W-:Y:S01]  /*4ac50*/  @P5 STG.E [R166.64], R248 ;  /* 0x000000f8a6005986 */ /* 0x0005e2000c101904 */
[----:B-1----:R-:W-:-:S03]  /*4ac60*/  IMAD.WIDE R170, R0, 0x4, R162 ;  /* 0x0000000400aa7825 */ /* 0x002fc600078e02a2 */
[----:B------:R1:W-:Y:S01]  /*4ac70*/  @P6 STG.E [R164.64], R173 ;  /* 0x000000ada4006986 */ /* 0x0003e2000c101904 */
[----:B------:R-:W-:-:S03]  /*4ac80*/  ISETP.LT.AND P3, PT, R138, c[0x0][0x178], !P0 ;  /* 0x00005e008a007a0c */ /* 0x000fc60004761270 */
[----:B--2---:R-:W2:Y:S04]  /*4ac90*/  LDL.LU R248, [R1+0x4a8] ;  /* 0x0004a80001f87983 */ /* 0x004ea80000300800 */
[----:B------:R4:W-:Y:S01]  /*4aca0*/  @P2 STG.E [R170.64], R174 ;  /* 0x000000aeaa002986 */ /* 0x0009e2000c101904 */
[----:B------:R-:W-:Y:S02]  /*4acb0*/  ISETP.LT.AND P2, PT, R139, c[0x0][0x178], !P0 ;  /* 0x00005e008b007a0c */ /* 0x000fe40004741270 */
[----:B-1----:R-:W-:Y:S01]  /*4acc0*/  IADD3 R164, R252, 0x7b, RZ ;  /* 0x0000007bfca47810 */ /* 0x002fe20007ffe0ff */
[----:B------:R-:W-:Y:S01]  /*4acd0*/  IMAD.WIDE R166, R0, 0x4, R160 ;  /* 0x0000000400a67825 */ /* 0x000fe200078e02a0 */
[----:B------:R-:W2:Y:S02]  /*4ace0*/  LDL.LU R173, [R1+0xc8] ;  /* 0x0000c80001ad7983 */ /* 0x000ea40000300800 */
[----:B------:R-:W-:Y:S01]  /*4acf0*/  ISETP.GE.AND P1, PT, R164, c[0x0][0x17c], PT ;  /* 0x00005f00a4007a0c */ /* 0x000fe20003f26270 */
[----:B------:R-:W-:Y:S01]  /*4ad00*/  IMAD.WIDE R164, R0, 0x4, R6 ;  /* 0x0000000400a47825 */ /* 0x000fe200078e0206 */
[----:B----4-:R1:W-:Y:S04]  /*4ad10*/  @P3 STG.E [R166.64], R175 ;  /* 0x000000afa6003986 */ /* 0x0103e8000c101904 */
[----:B------:R-:W4:Y:S04]  /*4ad20*/  LDL.LU R174, [R1+0xcfc] ;  /* 0x000cfc0001ae7983 */ /* 0x000f280000300800 */
[----:B---3--:R3:W-:Y:S04]  /*4ad30*/  @P2 STG.E [R164.64], R245 ;  /* 0x000000f5a4002986 */ /* 0x0087e8000c101904 */
[----:B-1----:R-:W4:Y:S04]  /*4ad40*/  LDL.LU R175, [R1+0xb2c] ;  /* 0x000b2c0001af7983 */ /* 0x002f280000300800 */
[----:B---3--:R-:W3:Y:S01]  /*4ad50*/  LDL.LU R245, [R1+0x4ac] ;  /* 0x0004ac0001f57983 */ /* 0x008ee20000300800 */
[----:B------:R-:W-:-:S02]  /*4ad60*/  ISETP.LT.AND P0, PT, R99, c[0x0][0x178], !P0 ;  /* 0x00005e0063007a0c */ /* 0x000fc40004701270 */
[----:B------:R-:W-:Y:S02]  /*4ad70*/  ISETP.LT.AND P6, PT, R207, c[0x0][0x178], !P4 ;  /* 0x00005e00cf007a0c */ /* 0x000fe400067c1270 */
[C---:B------:R-:W-:Y:S01]  /*4ad80*/  IADD3 R3, R0.reuse, c[0x0][0x198], RZ ;  /* 0x0000660000037a10 */ /* 0x040fe20007ffe0ff */
[----:B------:R-:W-:-:S04]  /*4ad90*/  IMAD.WIDE R168, R0, 0x4, R4 ;  /* 0x0000000400a87825 */ /* 0x000fc800078e0204 */
[----:B------:R-:W-:Y:S01]  /*4ada0*/  IMAD.WIDE R170, R3, 0x4, R162 ;  /* 0x0000000403aa7825 */ /* 0x000fe200078e02a2 */
[----:B------:R-:W-:-:S03]  /*4adb0*/  ISETP.LT.AND P5, PT, R138, c[0x0][0x178], !P4 ;  /* 0x00005e008a007a0c */ /* 0x000fc600067a1270 */
[----:B------:R1:W-:Y:S04]  /*4adc0*/  @P0 STG.E [R168.64], R244 ;  /* 0x000000f4a8000986 */ /* 0x0003e8000c101904 */
[----:B------:R1:W-:Y:S01]  /*4add0*/  @P6 STG.E [R170.64], R250 ;  /* 0x000000faaa006986 */ /* 0x0003e2000c101904 */
[----:B------:R-:W-:Y:S01]  /*4ade0*/  ISETP.LT.AND P6, PT, R139, c[0x0][0x178], !P4 ;  /* 0x00005e008b007a0c */ /* 0x000fe200067c1270 */
[----:B------:R-:W-:-:S04]  /*4adf0*/  IMAD.WIDE R166, R3, 0x4, R160 ;  /* 0x0000000403a67825 */ /* 0x000fc800078e02a0 */
[----:B------:R-:W-:Y:S01]  /*4ae00*/  IMAD.WIDE R164, R3, 0x4, R6 ;  /* 0x0000000403a47825 */ /* 0x000fe200078e0206 */
[----:B------:R1:W-:Y:S04]  /*4ae10*/  @P5 STG.E [R166.64], R249 ;  /* 0x000000f9a6005986 */ /* 0x0003e8000c101904 */
[----:B-1----:R-:W3:Y:S01]  /*4ae20*/  LDL.LU R244, [R1+0xcc] ;  /* 0x0000cc0001f47983 */ /* 0x002ee20000300800 */
[----:B------:R-:W-:Y:S02]  /*4ae30*/  IADD3 R171, R252, 0x7c, RZ ;  /* 0x0000007cfcab7810 */ /* 0x000fe40007ffe0ff */
[----:B------:R-:W-:Y:S01]  /*4ae40*/  ISETP.LT.AND P4, PT, R99, c[0x0][0x178], !P4 ;  /* 0x00005e0063007a0c */ /* 0x000fe20006781270 */
[----:B------:R-:W3:Y:S01]  /*4ae50*/  LDL.LU R172, [R1+0xcc8] ;  /* 0x000cc80001ac7983 */ /* 0x000ee20000300800 */
[----:B------:R-:W-:-:S02]  /*4ae60*/  ISETP.LT.AND P5, PT, R207, c[0x0][0x178], !P1 ;  /* 0x00005e00cf007a0c */ /* 0x000fc40004fa1270 */
[C---:B------:R-:W-:Y:S02]  /*4ae70*/  IADD3 R0, R3.reuse, c[0x0][0x198], RZ ;  /* 0x0000660003007a10 */ /* 0x040fe40007ffe0ff */
[----:B------:R-:W-:Y:S01]  /*4ae80*/  ISETP.LT.AND P3, PT, R138, c[0x0][0x178], !P1 ;  /* 0x00005e008a007a0c */ /* 0x000fe20004f61270 */
[----:B------:R-:W-:Y:S01]  /*4ae90*/  IMAD.WIDE R166, R3, 0x4, R4 ;  /* 0x0000000403a67825 */ /* 0x000fe200078e0204 */
[----:B------:R-:W-:-:S03]  /*4aea0*/  ISETP.LT.AND P0, PT, R139, c[0x0][0x178], !P1 ;  /* 0x00005e008b007a0c */ /* 0x000fc60004f01270 */
[----:B------:R-:W-:Y:S01]  /*4aeb0*/  IMAD.WIDE R168, R0, 0x4, R162 ;  /* 0x0000000400a87825 */ /* 0x000fe200078e02a2 */
[----:B--2---:R1:W-:Y:S01]  /*4aec0*/  @P6 STG.E [R164.64], R248 ;  /* 0x000000f8a4006986 */ /* 0x0043e2000c101904 */
[----:B------:R-:W-:-:S03]  /*4aed0*/  ISETP.GE.AND P6, PT, R171, c[0x0][0x17c], PT ;  /* 0x00005f00ab007a0c */ /* 0x000fc60003fc6270 */
[----:B------:R-:W2:Y:S04]  /*4aee0*/  LDL.LU R171, [R1+0xd28] ;  /* 0x000d280001ab7983 */ /* 0x000ea80000300800 */
[----:B------:R-:W2:Y:S04]  /*4aef0*/  LDL.LU R251, [R1+0xa38] ;  /* 0x000a380001fb7983 */ /* 0x000ea80000300800 */
[----:B------:R4:W-:Y:S01]  /*4af00*/  @P4 STG.E [R166.64], R173 ;  /* 0x000000ada6004986 */ /* 0x0009e2000c101904 */
[----:B-1----:R-:W-:-:S03]  /*4af10*/  IMAD.WIDE R164, R0, 0x4, R160 ;  /* 0x0000000400a47825 */ /* 0x002fc600078e02a0 */
[----:B------:R-:W2:Y:S04]  /*4af20*/  LDL.LU R248, [R1+0x398] ;  /* 0x0003980001f87983 */ /* 0x000ea80000300800 */
[----:B----4-:R1:W-:Y:S01]  /*4af30*/  @P5 STG.E [R168.64], R174 ;  /* 0x000000aea8005986 */ /* 0x0103e2000c101904 */
[----:B------:R-:W-:-:S03]  /*4af40*/  IMAD.WIDE R166, R0, 0x4, R6 ;  /* 0x0000000400a67825 */ /* 0x000fc600078e0206 */
[----:B------:R4:W-:Y:S04]  /*4af50*/  @P3 STG.E [R164.64], R175 ;  /* 0x000000afa4003986 */ /* 0x0009e8000c101904 */
[----:B-1----:R-:W2:Y:S04]  /*4af60*/  LDL.LU R174, [R1+0xd2c] ;  /* 0x000d2c0001ae7983 */ /* 0x002ea80000300800 */
[----:B---3--:R1:W-:Y:S04]  /*4af70*/  @P0 STG.E [R166.64], R245 ;  /* 0x000000f5a6000986 */ /* 0x0083e8000c101904 */
[----:B----4-:R-:W3:Y:S04]  /*4af80*/  LDL.LU R175, [R1+0xccc] ;  /* 0x000ccc0001af7983 */ /* 0x010ee80000300800 */
[----:B-1----:R-:W4:Y:S01]  /*4af90*/  LDL.LU R245, [R1+0xa3c] ;  /* 0x000a3c0001f57983 */ /* 0x002f220000300800 */
[----:B------:R-:W-:-:S02]  /*4afa0*/  ISETP.LT.AND P1, PT, R99, c[0x0][0x178], !P1 ;  /* 0x00005e0063007a0c */ /* 0x000fc40004f21270 */
[----:B------:R-:W-:Y:S02]  /*4afb0*/  ISETP.LT.AND P4, PT, R207, c[0x0][0x178], !P6 ;  /* 0x00005e00cf007a0c */ /* 0x000fe40007781270 */
[----:B------:R-:W-:Y:S02]  /*4afc0*/  ISETP.LT.AND P5, PT, R138, c[0x0][0x178], !P6 ;  /* 0x00005e008a007a0c */ /* 0x000fe400077a1270 */
[----:B------:R-:W-:Y:S02]  /*4afd0*/  IADD3 R170, R252, 0x7e, RZ ;  /* 0x0000007efcaa7810 */ /* 0x000fe40007ffe0ff */
[C---:B------:R-:W-:Y:S01]  /*4afe0*/  IADD3 R3, R0.reuse, c[0x0][0x198], RZ ;  /* 0x0000660000037a10 */ /* 0x040fe20007ffe0ff */
[----:B------:R-:W-:Y:S01]  /*4aff0*/  IMAD.WIDE R164, R0, 0x4, R4 ;  /* 0x0000000400a47825 */ /* 0x000fe200078e0204 */
[----:B------:R-:W-:Y:S02]  /*4b000*/  ISETP.GE.AND P2, PT, R170, c[0x0][0x17c], PT ;  /* 0x00005f00aa007a0c */ /* 0x000fe40003f46270 */
[----:B------:R-:W-:Y:S01]  /*4b010*/  IADD3 R170, R252, 0x7d, RZ ;  /* 0x0000007dfcaa7810 */ /* 0x000fe20007ffe0ff */
[----:B------:R-:W-:Y:S01]  /*4b020*/  IMAD.WIDE R166, R3, 0x4, R162 ;  /* 0x0000000403a67825 */ /* 0x000fe200078e02a2 */
[----:B------:R-:W-:Y:S01]  /*4b030*/  ISETP.LT.AND P0, PT, R139, c[0x0][0x178], !P6 ;  /* 0x00005e008b007a0c */ /* 0x000fe20007701270 */
[----:B------:R1:W-:Y:S02]  /*4b040*/  @P1 STG.E [R164.64], R244 ;  /* 0x000000f4a4001986 */ /* 0x0003e4000c101904 */
[----:B------:R-:W-:Y:S01]  /*4b050*/  IMAD.WIDE R168, R3, 0x4, R160 ;  /* 0x0000000403a87825 */ /* 0x000fe200078e02a0 */
[----:B------:R-:W-:-:S02]  /*4b060*/  ISETP.GE.AND P3, PT, R170, c[0x0][0x17c], PT ;  /* 0x00005f00aa007a0c */ /* 0x000fc40003f66270 */
[----:B------:R-:W-:Y:S01]  /*4b070*/  ISETP.LT.AND P6, PT, R99, c[0x0][0x178], !P6 ;  /* 0x00005e0063007a0c */ /* 0x000fe200077c1270 */
[----:B-1----:R-:W4:Y:S01]  /*4b080*/  LDL.LU R244, [R1+0x39c] ;  /* 0x00039c0001f47983 */ /* 0x002f220000300800 */
[----:B------:R-:W-:Y:S01]  /*4b090*/  IMAD.WIDE R164, R3, 0x4, R6 ;  /* 0x0000000403a47825 */ /* 0x000fe200078e0206 */
[----:B------:R-:W-:Y:S02]  /*4b0a0*/  ISETP.LT.AND P1, PT, R138, c[0x0][0x178], !P3 ;  /* 0x00005e008a007a0c */ /* 0x000fe40005f21270 */
[----:B------:R-:W4:Y:S04]  /*4b0b0*/  LDL.LU R250, [R1+0xd48] ;  /* 0x000d480001fa7983 */ /* 0x000f280000300800 */
[----:B------:R-:W4:Y:S04]  /*4b0c0*/  LDL.LU R249, [R1+0xd18] ;  /* 0x000d180001f97983 */ /* 0x000f280000300800 */
[----:B------:R-:W4:Y:S04]  /*4b0d0*/  LDL.LU R173, [R1+0xc98] ;  /* 0x000c980001ad7983 */ /* 0x000f280000300800 */
[----:B--2---:R1:W-:Y:S04]  /*4b0e0*/  @P4 STG.E [R166.64], R171 ;  /* 0x000000aba6004986 */ /* 0x0043e8000c101904 */
[----:B------:R2:W-:Y:S01]  /*4b0f0*/  @P5 STG.E [R168.64], R172 ;  /* 0x000000aca8005986 */ /* 0x0005e2000c101904 */
[----:B------:R-:W-:-:S02]  /*4b100*/  ISETP.LT.AND P5, PT, R207, c[0x0][0x178], !P3 ;  /* 0x00005e00cf007a0c */ /* 0x000fc40005fa1270 */
[----:B------:R-:W-:Y:S01]  /*4b110*/  ISETP.LT.AND P4, PT, R139, c[0x0][0x178], !P3 ;  /* 0x00005e008b007a0c */ /* 0x000fe20005f81270 */
[C---:B-1----:R-:W-:Y:S01]  /*4b120*/  IMAD.WIDE R166, R3.reuse, 0x4, R4 ;  /* 0x0000000403a67825 */ /* 0x042fe200078e0204 */
[----:B------:R-:W-:Y:S01]  /*4b130*/  IADD3 R3, R3, c[0x0][0x198], RZ ;  /* 0x0000660003037a10 */ /* 0x000fe20007ffe0ff */
[----:B------:R1:W-:Y:S04]  /*4b140*/  @P0 STG.E [R164.64], R251 ;  /* 0x000000fba4000986 */ /* 0x0003e8000c101904 */
[----:B------:R2:W-:Y:S02]  /*4b150*/  @P6 STG.E [R166.64], R248 ;  /* 0x000000f8a6006986 */ /* 0x0005e4000c101904 */
[----:B--2---:R-:W-:-:S04]  /*4b160*/  IMAD.WIDE R168, R3, 0x4, R6 ;  /* 0x0000000403a87825 */ /* 0x004fc800078e0206 */
[----:B-1----:R-:W-:-:S04]  /*4b170*/  IMAD.WIDE R164, R3, 0x4, R162 ;  /* 0x0000000403a47825 */ /* 0x002fc800078e02a2 */
[----:B------:R-:W-:Y:S01]  /*4b180*/  IMAD.WIDE R166, R3, 0x4, R160 ;  /* 0x0000000403a67825 */ /* 0x000fe200078e02a0 */
[----:B------:R1:W-:Y:S04]  /*4b190*/  @P5 STG.E [R164.64], R174 ;  /* 0x000000aea4005986 */ /* 0x0003e8000c101904 */
[----:B---3--:R2:W-:Y:S04]  /*4b1a0*/  @P1 STG.E [R166.64], R175 ;  /* 0x000000afa6001986 */ /* 0x0085e8000c101904 */
[----:B-1----:R-:W3:Y:S04]  /*4b1b0*/  LDL.LU R174, [R1+0x548] ;  /* 0x0005480001ae7983 */ /* 0x002ee80000300800 */
[----:B----4-:R1:W-:Y:S04]  /*4b1c0*/  @P4 STG.E [R168.64], R245 ;  /* 0x000000f5a8004986 */ /* 0x0103e8000c101904 */
[----:B--2---:R-:W2:Y:S04]  /*4b1d0*/  LDL.LU R175, [R1+0xd4c] ;  /* 0x000d4c0001af7983 */ /* 0x004ea80000300800 */
[----:B------:R-:W4:Y:S04]  /*4b1e0*/  LDL.LU R248, [R1+0xd1c] ;  /* 0x000d1c0001f87983 */ /* 0x000f280000300800 */
[----:B-1----:R-:W4:Y:S01]  /*4b1f0*/  LDL.LU R245, [R1+0xc9c] ;  /* 0x000c9c0001f57983 */ /* 0x002f220000300800 */
[----:B------:R-:W-:-:S02]  /*4b200*/  ISETP.LT.AND P3, PT, R99, c[0x0][0x178], !P3 ;  /* 0x00005e0063007a0c */ /* 0x000fc40005f61270 */
[----:B------:R-:W-:Y:S01]  /*4b210*/  IADD3 R0, R252, 0x81, RZ ;  /* 0x00000081fc007810 */ /* 0x000fe20007ffe0ff */
[----:B------:R-:W-:Y:S01]  /*4b220*/  IMAD.WIDE R164, R3, 0x4, R4 ;  /* 0x0000000403a47825 */ /* 0x000fe200078e0204 */
[----:B------:R-:W-:Y:S02]  /*4b230*/  ISETP.LT.AND P6, PT, R207, c[0x0][0x178], !P2 ;  /* 0x00005e00cf007a0c */ /* 0x000fe400057c1270 */
[----:B------:R-:W-:Y:S02]  /*4b240*/  ISETP.GE.AND P0, PT, R0, c[0x0][0x17c], PT ;  /* 0x00005f0000007a0c */ /* 0x000fe40003f06270 */
[----:B------:R-:W-:Y:S02]  /*4b250*/  ISETP.LT.AND P5, PT, R138, c[0x0][0x178], !P2 ;  /* 0x00005e008a007a0c */ /* 0x000fe400057a1270 */
[----:B------:R-:W-:Y:S02]  /*4b260*/  IADD3 R0, R3, c[0x0][0x198], RZ ;  /* 0x0000660003007a10 */ /* 0x000fe40007ffe0ff */
[----:B------:R-:W-:Y:S01]  /*4b270*/  IADD3 R170, R252, 0x7f, RZ ;  /* 0x0000007ffcaa7810 */ /* 0x000fe20007ffe0ff */
[----:B------:R1:W-:Y:S01]  /*4b280*/  @P3 STG.E [R164.64], R244 ;  /* 0x000000f4a4003986 */ /* 0x0003e2000c101904 */
[----:B------:R-:W-:Y:S01]  /*4b290*/  ISETP.LT.AND P1, PT, R139, c[0x0][0x178], !P2 ;  /* 0x00005e008b007a0c */ /* 0x000fe20005721270 */
[----:B------:R-:W-:Y:S01]  /*4b2a0*/  IMAD.WIDE R166, R0, 0x4, R162 ;  /* 0x0000000400a67825 */ /* 0x000fe200078e02a2 */
[----:B------:R-:W-:-:S02]  /*4b2b0*/  ISETP.GE.AND P4, PT, R170, c[0x0][0x17c], PT ;  /* 0x00005f00aa007a0c */ /* 0x000fc40003f86270 */
[----:B------:R-:W-:Y:S01]  /*4b2c0*/  ISETP.LT.AND P2, PT, R99, c[0x0][0x178], !P2 ;  /* 0x00005e0063007a0c */ /* 0x000fe20005741270 */
[----:B------:R-:W-:Y:S01]  /*4b2d0*/  IMAD.WIDE R168, R0, 0x4, R160 ;  /* 0x0000000400a87825 */ /* 0x000fe200078e02a0 */
[----:B-1----:R-:W4:Y:S01]  /*4b2e0*/  LDL.LU R244, [R1+0x54c] ;  /* 0x00054c0001f47983 */ /* 0x002f220000300800 */
[----:B------:R-:W-:-:S03]  /*4b2f0*/  ISETP.LT.AND P3, PT, R138, c[0x0][0x178], !P4 ;  /* 0x00005e008a007a0c */ /* 0x000fc60006761270 */
[----:B------:R1:W-:Y:S01]  /*4b300*/  @P6 STG.E [R166.64], R250 ;  /* 0x000000faa6006986 */ /* 0x0003e2000c101904 */
[----:B------:R-:W-:Y:S01]  /*4b310*/  ISETP.LT.AND P6, PT, R207, c[0x0][0x178], !P4 ;  /* 0x00005e00cf007a0c */ /* 0x000fe200067c1270 */
[C---:B------:R-:W-:Y:S02]  /*4b320*/  IMAD.WIDE R164, R0.reuse, 0x4, R6 ;  /* 0x0000000400a47825 */ /* 0x040fe400078e0206 */
[----:B------:R-:W4:Y:S01]  /*4b330*/  LDL.LU R171, [R1+0x8c0] ;  /* 0x0008c00001ab7983 */ /* 0x000f220000300800 */
[----:B------:R-:W-:-:S03]  /*4b340*/  IADD3 R3, R0, c[0x0][0x198], RZ ;  /* 0x0000660000037a10 */ /* 0x000fc60007ffe0ff */
[----:B------:R1:W-:Y:S01]  /*4b350*/  @P5 STG.E [R168.64], R249 ;  /* 0x000000f9a8005986 */ /* 0x0003e2000c101904 */
[----:B------:R-:W-:-:S03]  /*4b360*/  ISETP.LT.AND P5, PT, R139, c[0x0][0x178], !P4 ;  /* 0x00005e008b007a0c */ /* 0x000fc600067a1270 */
[----:B------:R-:W4:Y:S01]  /*4b370*/  LDL.LU R172, [R1+0x380] ;  /* 0x0003800001ac7983 */ /* 0x000f220000300800 */
[----:B-1----:R-:W-:-:S03]  /*4b380*/  IMAD.WIDE R166, R0, 0x4, R4 ;  /* 0x0000000400a67825 */ /* 0x002fc600078e0204 */
[----:B------:R1:W-:Y:S01]  /*4b390*/  @P1 STG.E [R164.64], R173 ;  /* 0x000000ada4001986 */ /* 0x0003e2000c101904 */
[----:B------:R-:W-:-:S03]  /*4b3a0*/  IADD3 R168, R252, 0x80, RZ ;  /* 0x00000080fca87810 */ /* 0x000fc60007ffe0ff */
[----:B------:R-:W4:Y:S01]  /*4b3b0*/  LDL.LU R250, [R1+0x1f0] ;  /* 0x0001f00001fa7983 */ /* 0x000f220000300800 */
[----:B------:R-:W-:Y:S01]  /*4b3c0*/  ISETP.GE.AND P1, PT, R168, c[0x0][0x17c], PT ;  /* 0x00005f00a8007a0c */ /* 0x000fe20003f26270 */
[C---:B------:R-:W-:Y:S02]  /*4b3d0*/  IMAD.WIDE R168, R3.reuse, 0x4, R160 ;  /* 0x0000000403a87825 */ /* 0x040fe400078e02a0 */
[----:B-1----:R-:W4:Y:S02]  /*4b3e0*/  LDL.LU R173, [R1+0x150] ;  /* 0x0001500001ad7983 */ /* 0x002f240000300800 */
[C---:B------:R-:W-:Y:S02]  /*4b3f0*/  IMAD.WIDE R164, R3.reuse, 0x4, R162 ;  /* 0x0000000403a47825 */ /* 0x040fe400078e02a2 */
[----:B---3--:R1:W-:Y:S04]  /*4b400*/  @P2 STG.E [R166.64], R174 ;  /* 0x000000aea6002986 */ /* 0x0083e8000c101904 */
[----:B--2---:R2:W-:Y:S01]  /*4b410*/  @P6 STG.E [R164.64], R175 ;  /* 0x000000afa4006986 */ /* 0x0045e2000c101904 */
        /* <DEDUP_REMOVED lines=10> */
[----:B------:R-:W-:Y:S02]  /*4b4c0*/  IADD3 R3, R3, c[0x0][0x198], RZ ;  /* 0x0000660003037a10 */ /* 0x000fe40007ffe0ff */
[----:B------:R-:W-:-:S05]  /*4b4d0*/  ISETP.LT.AND P6, PT, R207, c[0x0][0x178], !P0 ;  /* 0x00005e00cf007a0c */ /* 0x000fca00047c1270 */
[----:B------:R1:W-:Y:S01]  /*4b4e0*/  @P4 STG.E [R164.64], R244 ;  /* 0x000000f4a4004986 */ /* 0x0003e2000c101904 */
[----:B------:R-:W-:Y:S01]  /*4b4f0*/  ISETP.LT.AND P4, PT, R139, c[0x0][0x178], !P1 ;  /* 0x00005e008b007a0c */ /* 0x000fe20004f81270 */
[----:B------:R-:W-:Y:S01]  /*4b500*/  IMAD.WIDE R166, R3, 0x4, R160 ;  /* 0x0000000403a67825 */ /* 0x000fe200078e02a0 */
[----:B------:R-:W-:Y:S02]  /*4b510*/  ISETP.LT.AND P1, PT, R99, c[0x0][0x178], !P1 ;  /* 0x00005e0063007a0c */ /* 0x000fe40004f21270 */
[----:B------:R-:W-:Y:S01]  /*4b520*/  IADD3 R168, R252, 0x82, RZ ;  /* 0x00000082fca87810 */ /* 0x000fe20007ffe0ff */
[----:B-1----:R-:W4:Y:S01]  /*4b530*/  LDL.LU R244, [R1+0x154] ;  /* 0x0001540001f47983 */ /* 0x002f220000300800 */
[----:B------:R-:W-:-:S03]  /*4b540*/  IMAD.WIDE R164, R3, 0x4, R162 ;  /* 0x0000000403a47825 */ /* 0x000fc600078e02a2 */
[----:B------:R-:W4:Y:S04]  /*4b550*/  LDL.LU R251, [R1+0xa70] ;  /* 0x000a700001fb7983 */ /* 0x000f280000300800 */
[----:B------:R-:W4:Y:S01]  /*4b560*/  LDL.LU R249, [R1+0x490] ;  /* 0x0004900001f97983 */ /* 0x000f220000300800 */
[----:B------:R-:W-:-:S03]  /*4b570*/  IADD3 R0, R3, c[0x0][0x198], RZ ;  /* 0x0000660003007a10 */ /* 0x000fc60007ffe0ff */
[----:B------:R-:W4:Y:S01]  /*4b580*/  LDL.LU R248, [R1+0x200] ;  /* 0x0002000001f87983 */ /* 0x000f220000300800 */
[----:B------:R-:W-:-:S03]  /*4b590*/  ISETP.LT.AND P5, PT, R138, c[0x0][0x178], !P0 ;  /* 0x00005e008a007a0c */ /* 0x000fc600047a1270 */
[----:B------:R1:W-:Y:S01]  /*4b5a0*/  @P2 STG.E [R164.64], R171 ;  /* 0x000000aba4002986 */ /* 0x0003e2000c101904 */
[----:B------:R-:W-:-:S03]  /*4b5b0*/  ISETP.GE.AND P2, PT, R168, c[0x0][0x17c], PT ;  /* 0x00005f00a8007a0c */ /* 0x000fc60003f46270 */
[----:B------:R1:W-:Y:S01]  /*4b5c0*/  @P3 STG.E [R166.64], R172 ;  /* 0x000000aca6003986 */ /* 0x0003e2000c101904 */
[----:B------:R-:W-:Y:S01]  /*4b5d0*/  ISETP.LT.AND P3, PT, R139, c[0x0][0x178], !P0 ;  /* 0x00005e008b007a0c */ /* 0x000fe20004761270 */
        /* <DEDUP_REMOVED lines=31> */
[----:B------:R1:W-:Y:S01]  /*4b7d0*/  @P4 STG.E [R170.64], R248 ;  /* 0x000000f8aa004986 */ /* 0x0003e2000c101904 */
[----:B------:R-:W-:-:S03]  /*4b7e0*/  ISETP.LT.AND P4, PT, R207, c[0x0][0x178], !P0 ;  /* 0x00005e00cf007a0c */ /* 0x000fc60004781270 */
[----:B-1----:R-:W4:Y:S04]  /*4b7f0*/  LDL.LU R244, [R1+0x164] ;  /* 0x0001640001f47983 */ /* 0x002f280000300800 */
[----:B------:R-:W4:Y:S01]  /*4b800*/  LDL.LU R172, [R1+0x4b0] ;  /* 0x0004b00001ac7983 */ /* 0x000f220000300800 */
[----:B------:R-:W-:-:S03]  /*4b810*/  ISETP.LT.AND P5, PT, R138, c[0x0][0x178], !P0 ;  /* 0x00005e008a007a0c */ /* 0x000fc600047a1270 */
[----:B------:R-:W4:Y:S01]  /*4b820*/  LDL.LU R250, [R1+0x2c0] ;  /* 0x0002c00001fa7983 */ /* 0x000f220000300800 */
[----:B------:R-:W-:-:S03]  /*4b830*/  IADD3 R170, R3, c[0x0][0x198], RZ ;  /* 0x0000660003aa7a10 */ /* 0x000fc60007ffe0ff */
[----:B------:R-:W4:Y:S01]  /*4b840*/  LDL.LU R171, [R1+0xad0] ;  /* 0x000ad00001ab7983 */ /* 0x000f220000300800 */
[----:B------:R-:W-:Y:S01]  /*4b850*/  ISETP.LT.AND P1, PT, R139, c[0x0][0x178], !P0 ;  /* 0x00005e008b007a0c */ /* 0x000fe20004721270 */
[----:B------:R-:W-:Y:S02]  /*4b860*/  IMAD.WIDE R168, R3, 0x4, R4 ;  /* 0x0000000403a87825 */ /* 0x000fe400078e0204 */
[----:B------:R-:W4:Y:S02]  /*4b870*/  LDL.LU R248, [R1+0x1e0] ;  /* 0x0001e00001f87983 */ /* 0x000f240000300800 */
[----:B------:R-:W-:-:S04]  /*4b880*/  IMAD.WIDE R164, R170, 0x4, R162 ;  /* 0x00000004aaa47825 */ /* 0x000fc800078e02a2 */
[C---:B------:R-:W-:Y:S01]  /*4b890*/  IMAD.WIDE R166, R170.reuse, 0x4, R160 ;  /* 0x00000004aaa67825 */ /* 0x040fe200078e02a0 */
[----:B------:R-:W-:Y:S04]  /*4b8a0*/  @P2 STG.E [R168.64], R173 ;  /* 0x000000ada8002986 */ /* 0x000fe8000c101904 */
[----:B---3--:R1:W-:Y:S04]  /*4b8b0*/  @P4 STG.E [R164.64], R174 ;  /* 0x000000aea4004986 */ /* 0x0083e8000c101904 */
[----:B--2---:R2:W-:Y:S01]  /*4b8c0*/  @P5 STG.E [R166.64], R175 ;  /* 0x000000afa6005986 */ /* 0x0045e2000c101904 */
[----:B-1----:R-:W-:-:S03]  /*4b8d0*/  IMAD.WIDE R164, R170, 0x4, R6 ;  /* 0x00000004aaa47825 */ /* 0x002fc600078e0206 */
[----:B------:R-:W3:Y:S04]  /*4b8e0*/  LDL.LU R174, [R1+0xad4] ;  /* 0x000ad40001ae7983 */ /* 0x000ee80000300800 */
[----:B--2---:R-:W2:Y:S04]  /*4b8f0*/  LDL.LU R175, [R1+0x4b4] ;  /* 0x0004b40001af7983 */ /* 0x004ea80000300800 */
[----:B----4-:R1:W-:Y:S04]  /*4b900*/  @P1 STG.E [R164.64], R245 ;  /* 0x000000f5a4001986 */ /* 0x0103e8000c101904 */
[----:B-1----:R-:W4:Y:S01]  /*4b910*/  LDL.LU R245, [R1+0x2c4] ;  /* 0x0002c40001f57983 */ /* 0x002f220000300800 */
[----:B------:R-:W-:-:S02]  /*4b920*/  ISETP.LT.AND P0, PT, R99, c[0x0][0x178], !P0 ;  /* 0x00005e0063007a0c */ /* 0x000fc40004701270 */
[----:B------:R-:W-:Y:S02]  /*4b930*/  IADD3 R0, R252, 0x85, RZ ;  /* 0x00000085fc007810 */ /* 0x000fe40007ffe0ff */
        /* <DEDUP_REMOVED lines=8> */
[----:B------:R-:W-:-:S02]  /*4b9c0*/  ISETP.LT.AND P3, PT, R99, c[0x0][0x178], !P3 ;  /* 0x00005e0063007a0c */ /* 0x000fc40005f61270 */
[----:B------:R-:W-:Y:S01]  /*4b9d0*/  IADD3 R3, R252, 0x86, RZ ;  /* 0x00000086fc037810 */ /* 0x000fe20007ffe0ff */
[----:B------:R-:W-:Y:S01]  /*4b9e0*/  IMAD.WIDE R164, R0, 0x4, R6 ;  /* 0x0000000400a47825 */ /* 0x000fe200078e0206 */
[----:B------:R1:W-:Y:S01]  /*4b9f0*/  @P0 STG.E [R166.64], R244 ;  /* 0x000000f4a6000986 */ /* 0x0003e2000c101904 */
[----:B------:R-:W-:Y:S02]  /*4ba00*/  ISETP.LT.AND P1, PT, R138, c[0x0][0x178], !P2 ;  /* 0x00005e008a007a0c */ /* 0x000fe40005721270 */
[----:B------:R-:W-:Y:S02]  /*4ba10*/  ISETP.GE.AND P0, PT, R3, c[0x0][0x17c], PT ;  /* 0x00005f0003007a0c */ /* 0x000fe40003f06270 */
[C---:B------:R-:W-:Y:S01]  /*4ba20*/  IADD3 R3, R0.reuse, c[0x0][0x198], RZ ;  /* 0x0000660000037a10 */ /* 0x040fe20007ffe0ff */
[----:B-1----:R-:W-:Y:S01]  /*4ba30*/  IMAD.WIDE R166, R0, 0x4, R160 ;  /* 0x0000000400a67825 */ /* 0x002fe200078e02a0 */
[----:B------:R1:W-:Y:S01]  /*4ba40*/  @P6 STG.E [R168.64], R171 ;  /* 0x000000aba8006986 */ /* 0x0003e2000c101904 */
[----:B------:R-:W-:-:S03]  /*4ba50*/  ISETP.LT.AND P6, PT, R207, c[0x0][0x178], !P2 ;  /* 0x00005e00cf007a0c */ /* 0x000fc600057c1270 */
[----:B------:R1:W-:Y:S01]  /*4ba60*/  @P5 STG.E [R166.64], R172 ;  /* 0x000000aca6005986 */ /* 0x0003e2000c101904 */
[----:B------:R-:W-:-:S03]  /*4ba70*/  ISETP.LT.AND P5, PT, R139, c[0x0][0x178], !P2 ;  /* 0x00005e008b007a0c */ /* 0x000fc600057a1270 */
[----:B------:R1:W-:Y:S01]  /*4ba80*/  @P4 STG.E [R164.64], R250 ;  /* 0x000000faa4004986 */ /* 0x0003e2000c101904 */
[----:B------:R-:W-:Y:S01]  /*4ba90*/  IADD3 R170, R252, 0x87, RZ ;  /* 0x00000087fcaa7810 */ /* 0x000fe20007ffe0ff */
[C---:B-1----:R-:W-:Y:S02]  /*4baa0*/  IMAD.WIDE R168, R3.reuse, 0x4, R160 ;  /* 0x0000000403a87825 */ /* 0x042fe400078e02a0 */
[----:B------:R-:W4:Y:S02]  /*4bab0*/  LDL.LU R244, [R1+0xc50] ;  /* 0x000c500001f47983 */ /* 0x000f240000300800 */
[----:B------:R-:W-:Y:S02]  /*4bac0*/  IMAD.WIDE R166, R3, 0x4, R162 ;  /* 0x0000000403a67825 */ /* 0x000fe400078e02a2 */
[----:B------:R-:W4:Y:S02]  /*4bad0*/  LDL.LU R251, [R1+0x2e0] ;  /* 0x0002e00001fb7983 */ /* 0x000f240000300800 */
[----:B------:R-:W-:-:S02]  /*4bae0*/  IMAD.WIDE R164, R0, 0x4, R4 ;  /* 0x0000000400a47825 */ /* 0x000fc400078e0204 */
[----:B------:R-:W4:Y:S04]  /*4baf0*/  LDL.LU R249, [R1+0x210] ;  /* 0x0002100001f97983 */ /* 0x000f280000300800 */
        /* <DEDUP_REMOVED lines=25> */
[----:B------:R-:W3:Y:S02]  /*4bc90*/  LDL.LU R250, [R1+0x220] ;  /* 0x0002200001fa7983 */ /* 0x000ee40000300800 */
[----:B-1----:R-:W-:Y:S02]  /*4bca0*/  IMAD.WIDE R170, R0, 0x4, R4 ;  /* 0x0000000400aa7825 */ /* 0x002fe400078e0204 */
[----:B------:R-:W3:Y:S04]  /*4bcb0*/  LDL.LU R173, [R1+0xc74] ;  /* 0x000c740001ad7983 */ /* 0x000ee80000300800 */
[----:B------:R1:W-:Y:S01]  /*4bcc0*/  @P6 STG.E [R164.64], R244 ;  /* 0x000000f4a4006986 */ /* 0x0003e2000c101904 */
[----:B------:R-:W-:-:S03]  /*4bcd0*/  ISETP.LT.AND P2, PT, R139, c[0x0][0x178], !P4 ;  /* 0x00005e008b007a0c */ /* 0x000fc60006741270 */
[----:B-1----:R-:W4:Y:S04]  /*4bce0*/  LDL.LU R244, [R1+0x1b34] ;  /* 0x001b340001f47983 */ /* 0x002f280000300800 */
[----:B--2---:R1:W-:Y:S04]  /*4bcf0*/  @P3 STG.E [R166.64], R3 ;  /* 0x00000003a6003986 */ /* 0x0043e8000c101904 */
[----:B------:R-:W-:Y:S04]  /*4bd00*/  @P1 STG.E [R168.64], R251 ;  /* 0x000000fba8001986 */ /* 0x000fe8000c101904 */
[----:B------:R2:W-:Y:S01]  /*4bd10*/  @P0 STG.E [R170.64], R249 ;  /* 0x000000f9aa000986 */ /* 0x0005e2000c101904 */
[----:B------:R-:W-:-:S02]  /*4bd20*/  ISETP.LT.AND P1, PT, R207, c[0x0][0x178], !P4 ;  /* 0x00005e00cf007a0c */ /* 0x000fc40006721270 */
[----:B-1----:R-:W-:Y:S01]  /*4bd30*/  IADD3 R3, R0, c[0x0][0x198], RZ ;  /* 0x0000660000037a10 */ /* 0x002fe20007ffe0ff */
[----:B--2---:R-:W2:Y:S01]  /*4bd40*/  LDL.LU R170, [R1+0xc70] ;  /* 0x000c700001aa7983 */ /* 0x004ea20000300800 */
[----:B------:R-:W-:-:S03]  /*4bd50*/  ISETP.LT.AND P3, PT, R138, c[0x0][0x178], !P4 ;  /* 0x00005e008a007a0c */ /* 0x000fc60006761270 */
[----:B------:R-:W2:Y:S01]  /*4bd60*/  LDL.LU R171, [R1+0x6d0] ;  /* 0x0006d00001ab7983 */ /* 0x000ea20000300800 */
[----:B------:R-:W-:Y:S01]  /*4bd70*/  IMAD.WIDE R168, R3, 0x4, R162 ;  /* 0x0000000403a87825 */ /* 0x000fe200078e02a2 */
[----:B------:R-:W-:-:S03]  /*4bd80*/  ISETP.LT.AND P4, PT, R99, c[0x0][0x178], !P4 ;  /* 0x00005e0063007a0c */ /* 0x000fc60006781270 */
[C---:B------:R-:W-:Y:S01]  /*4bd90*/  IMAD.WIDE R164, R3.reuse, 0x4, R160 ;  /* 0x0000000403a47825 */ /* 0x040fe200078e02a0 */
[----:B---3--:R1:W-:Y:S03]  /*4bda0*/  @P1 STG.E [R168.64], R174 ;  /* 0x000000aea8001986 */ /* 0x0083e6000c101904 */
[C---:B------:R-:W-:Y:S01]  /*4bdb0*/  IMAD.WIDE R166, R3.reuse, 0x4, R6 ;  /* 0x0000000403a67825 */ /* 0x040fe200078e0206 */
        /* <DEDUP_REMOVED lines=16> */
[----:B------:R-:W-:Y:S01]  /*4bec0*/  ISETP.LT.AND P5, PT, R99, c[0x0][0x178], !P5 ;  /* 0x00005e0063007a0c */ /* 0x000fe20006fa1270 */
[----:B------:R-:W4:Y:S01]  /*4bed0*/  LDL.LU R248, [R1+0x410] ;  /* 0x0004100001f87983 */ /* 0x000f220000300800 */
[----:B------:R-:W-:Y:S01]  /*4bee0*/  IADD3 R168, R252, 0x8a, RZ ;  /* 0x0000008afca87810 */ /* 0x000fe20007ffe0ff */
[----:B------:R-:W-:Y:S01]  /*4bef0*/  IMAD.WIDE R166, R0, 0x4, R160 ;  /* 0x0000000400a67825 */ /* 0x000fe200078e02a0 */
[----:B------:R-:W-:-:S02]  /*4bf00*/  ISETP.LT.AND P4, PT, R138, c[0x0][0x178], !P0 ;  /* 0x00005e008a007a0c */ /* 0x000fc40004781270 */
[----:B------:R-:W-:Y:S01]  /*4bf10*/  ISETP.GE.AND P2, PT, R168, c[0x0][0x17c], PT ;  /* 0x00005f00a8007a0c */ /* 0x000fe20003f46270 */
[C---:B------:R-:W-:Y:S01]  /*4bf20*/  IMAD.WIDE R168, R0.reuse, 0x4, R4 ;  /* 0x0000000400a87825 */ /* 0x040fe200078e0204 */
[----:B------:R-:W-:Y:S01]  /*4bf30*/  IADD3 R3, R0, c[0x0][0x198], RZ ;  /* 0x0000660000037a10 */ /* 0x000fe20007ffe0ff */
[----:B--2---:R1:W-:Y:S01]  /*4bf40*/  @P6 STG.E [R164.64], R170 ;  /* 0x000000aaa4006986 */ /* 0x0043e2000c101904 */
[----:B------:R-:W-:-:S03]  /*4bf50*/  ISETP.LT.AND P6, PT, R207, c[0x0][0x178], !P0 ;  /* 0x00005e00cf007a0c */ /* 0x000fc600047c1270 */
        /* <DEDUP_REMOVED lines=22> */
[C---:B------:R-:W-:Y:S02]  /*4c0c0*/  IADD3 R168, R252.reuse, 0x8b, RZ ;  /* 0x0000008bfca87810 */ /* 0x040fe40007ffe0ff */
[----:B------:R-:W-:Y:S02]  /*4c0d0*/  ISETP.LT.AND P6, PT, R139, c[0x0][0x178], !P2 ;  /* 0x00005e008b007a0c */ /* 0x000fe400057c1270 */
        /* <DEDUP_REMOVED lines=10> */
[----:B------:R-:W-:Y:S02]  /*4c180*/  IADD3 R3, R0, c[0x0][0x198], RZ ;  /* 0x0000660000037a10 */ /* 0x000fe40007ffe0ff */
[----:B------:R-:W-:Y:S01]  /*4c190*/  ISETP.LT.AND P1, PT, R138, c[0x0][0x178], !P4 ;  /* 0x00005e008a007a0c */ /* 0x000fe20006721270 */
[----:B------:R1:W-:Y:S04]  /*4c1a0*/  @P3 STG.E [R166.64], R249 ;  /* 0x000000f9a6003986 */ /* 0x0003e8000c101904 */
[----:B------:R1:W-:Y:S01]  /*4c1b0*/  @P6 STG.E [R168.64], R248 ;  /* 0x000000f8a8006986 */ /* 0x0003e2000c101904 */
[----:B------:R-:W-:Y:S01]  /*4c1c0*/  ISETP.LT.AND P6, PT, R139, c[0x0][0x178], !P4 ;  /* 0x00005e008b007a0c */ /* 0x000fe200067c1270 */
[----:B-1----:R-:W-:-:S02]  /*4c1d0*/  IMAD.WIDE R164, R0, 0x4, R4 ;  /* 0x0000000400a47825 */ /* 0x002fc400078e0204 */
        /* <DEDUP_REMOVED lines=60> */
[----:B------:R-:W-:-:S03]  /*4c5a0*/  ISETP.LT.AND P3, PT, R139, c[0x0][0x178], !P2 ;  /* 0x00005e008b007a0c */ /* 0x000fc60005761270 */
[----:B------:R-:W-:Y:S01]  /*4c5b0*/  IMAD.WIDE R166, R0, 0x4, R162 ;  /* 0x0000000400a67825 */ /* 0x000fe200078e02a2 */
[----:B------:R-:W-:-:S03]  /*4c5c0*/  ISETP.LT.AND P2, PT, R99, c[0x0][0x178], !P2 ;  /* 0x00005e0063007a0c */ /* 0x000fc60005741270 */
[----:B------:R-:W-:Y:S01]  /*4c5d0*/  IMAD.WIDE R164, R0, 0x4, R160 ;  /* 0x0000000400a47825 */ /* 0x000fe200078e02a0 */
[----:B------:R1:W-:Y:S01]  /*4c5e0*/  @P6 STG.E [R166.64], R251 ;  /* 0x000000fba6006986 */ /* 0x0003e2000c101904 */
[----:B------:R-:W-:Y:S02]  /*4c5f0*/  ISETP.LT.AND P6, PT, R207, c[0x0][0x178], !P0 ;  /* 0x00005e00cf007a0c */ /* 0x000fe400047c1270 */
[----:B------:R-:W-:Y:S01]  /*4c600*/  ISETP.LT.AND P5, PT, R138, c[0x0][0x178], !P0 ;  /* 0x00005e008a007a0c */ /* 0x000fe200047a1270 */
[----:B------:R1:W-:Y:S01]  /*4c610*/  @P4 STG.E [R164.64], R250 ;  /* 0x000000faa4004986 */ /* 0x0003e2000c101904 */
[----:B------:R-:W-:Y:S02]  /*4c620*/  ISETP.LT.AND P4, PT, R139, c[0x0][0x178], !P0 ;  /* 0x00005e008b007a0c */ /* 0x000fe40004781270 */
[----:B------:R-:W-:Y:S02]  /*4c630*/  IADD3 R3, R0, c[0x0][0x198], RZ ;  /* 0x0000660000037a10 */ /* 0x000fe40007ffe0ff */
[----:B------:R-:W-:-:S02]  /*4c640*/  IADD3 R170, R252, 0x90, RZ ;  /* 0x00000090fcaa7810 */ /* 0x000fc40007ffe0ff */
[----:B------:R-:W-:Y:S01]  /*4c650*/  ISETP.LT.AND P0, PT, R99, c[0x0][0x178], !P0 ;  /* 0x00005e0063007a0c */ /* 0x000fe20004701270 */
[C---:B-1----:R-:W-:Y:S01]  /*4c660*/  IMAD.WIDE R166, R0.reuse, 0x4, R4 ;  /* 0x0000000400a67825 */ /* 0x042fe200078e0204 */
[----:B------:R-:W4:Y:S03]  /*4c670*/  LDL.LU R251, [R1+0x8cc] ;  /* 0x0008cc0001fb7983 */ /* 0x000f260000300800 */
[----:B------:R-:W-:Y:S01]  /*4c680*/  IMAD.WIDE R164, R0, 0x4, R6 ;  /* 0x0000000400a47825 */ /* 0x000fe200078e0206 */
[----:B------:R-:W-:Y:S01]  /*4c690*/  ISETP.GE.AND P1, PT, R170, c[0x0][0x17c], PT ;  /* 0x00005f00aa007a0c */ /* 0x000fe20003f26270 */
[----:B------:R-:W4:Y:S02]  /*4c6a0*/  LDL.LU R250, [R1+0x38c] ;  /* 0x00038c0001fa7983 */ /* 0x000f240000300800 */
[C---:B------:R-:W-:Y:S02]  /*4c6b0*/  IMAD.WIDE R168, R3.reuse, 0x4, R162 ;  /* 0x0000000403a87825 */ /* 0x040fe400078e02a2 */
[----:B------:R1:W-:Y:S02]  /*4c6c0*/  @P3 STG.E [R164.64], R249 ;  /* 0x000000f9a4003986 */ /* 0x0003e4000c101904 */
[----:B------:R-:W-:-:S02]  /*4c6d0*/  IMAD.WIDE R170, R3, 0x4, R160 ;  /* 0x0000000403aa7825 */ /* 0x000fc400078e02a0 */
[----:B------:R-:W-:Y:S02]  /*4c6e0*/  @P2 STG.E [R166.64], R248 ;  /* 0x000000f8a6002986 */ /* 0x000fe4000c101904 */
        /* <DEDUP_REMOVED lines=11> */
[----:B------:R-:W-:Y:S02]  /*4c7a0*/  IADD3 R172, R252, 0x91, RZ ;  /* 0x00000091fcac7810 */ /* 0x000fe40007ffe0ff */
[----:B------:R-:W-:Y:S01]  /*4c7b0*/  ISETP.LT.AND P6, PT, R207, c[0x0][0x178], !P1 ;  /* 0x00005e00cf007a0c */ /* 0x000fe20004fc1270 */
[----:B------:R-:W-:Y:S01]  /*4c7c0*/  IMAD.WIDE R166, R0, 0x4, R162 ;  /* 0x0000000400a67825 */ /* 0x000fe200078e02a2 */
[----:B------:R-:W-:Y:S01]  /*4c7d0*/  ISETP.GE.AND P3, PT, R172, c[0x0][0x17c], PT ;  /* 0x00005f00ac007a0c */ /* 0x000fe20003f66270 */
[----:B------:R-:W2:Y:S01]  /*4c7e0*/  LDL.LU R165, [R1+0x388] ;  /* 0x0003880001a57983 */ /* 0x000ea20000300800 */
[----:B------:R-:W-:-:S02]  /*4c7f0*/  IADD3 R172, R252, 0x92, RZ ;  /* 0x00000092fcac7810 */ /* 0x000fc40007ffe0ff */
[----:B------:R-:W-:Y:S02]  /*4c800*/  ISETP.LT.AND P5, PT, R138, c[0x0][0x178], !P1 ;  /* 0x00005e008a007a0c */ /* 0x000fe40004fa1270 */
[----:B------:R-:W-:Y:S02]  /*4c810*/  ISETP.LT.AND P2, PT, R139, c[0x0][0x178], !P1 ;  /* 0x00005e008b007a0c */ /* 0x000fe40004f41270 */
[----:B------:R-:W-:Y:S02]  /*4c820*/  ISETP.LT.AND P4, PT, R99, c[0x0][0x178], !P1 ;  /* 0x00005e0063007a0c */ /* 0x000fe40004f81270 */
[----:B------:R-:W-:Y:S02]  /*4c830*/  ISETP.GE.AND P1, PT, R172, c[0x0][0x17c], PT ;  /* 0x00005f00ac007a0c */ /* 0x000fe40003f26270 */
[----:B------:R-:W2:Y:S04]  /*4c840*/  LDL.LU R172, [R1+0x498] ;  /* 0x0004980001ac7983 */ /* 0x000ea80000300800 */
[----:B------:R-:W3:Y:S04]  /*4c850*/  LDL.LU R249, [R1+0x208] ;  /* 0x0002080001f97983 */ /* 0x000ee80000300800 */
[----:B------:R-:W3:Y:S04]  /*4c860*/  LDL.LU R248, [R1+0x168] ;  /* 0x0001680001f87983 */ /* 0x000ee80000300800 */
[----:B------:R-:W3:Y:S04]  /*4c870*/  LDL.LU R175, [R1+0xa7c] ;  /* 0x000a7c0001af7983 */ /* 0x000ee80000300800 */
[----:B------:R-:W3:Y:S04]  /*4c880*/  LDL.LU R245, [R1+0x49c] ;  /* 0x00049c0001f57983 */ /* 0x000ee80000300800 */
[----:B----4-:R1:W-:Y:S04]  /*4c890*/  @P6 STG.E [R166.64], R164 ;  /* 0x000000a4a6006986 */ /* 0x0103e8000c101904 */
[----:B-1----:R-:W4:Y:S01]  /*4c8a0*/  LDL.LU R167, [R1+0x158] ;  /* 0x0001580001a77983 */ /* 0x002f220000300800 */
[----:B------:R-:W-:-:S04]  /*4c8b0*/  IMAD.WIDE R168, R0, 0x4, R160 ;  /* 0x0000000400a87825 */ /* 0x000fc800078e02a0 */
[----:B------:R-:W-:Y:S01]  /*4c8c0*/  IMAD.WIDE R170, R0, 0x4, R6 ;  /* 0x0000000400aa7825 */ /* 0x000fe200078e0206 */
[----:B--2---:R1:W-:Y:S01]  /*4c8d0*/  @P5 STG.E [R168.64], R165 ;  /* 0x000000a5a8005986 */ /* 0x0043e2000c101904 */
[----:B------:R-:W-:-:S03]  /*4c8e0*/  IADD3 R166, R252, 0x93, RZ ;  /* 0x00000093fca67810 */ /* 0x000fc60007ffe0ff */
        /* <DEDUP_REMOVED lines=17> */
[----:B-1----:R-:W3:Y:S01]  /*4ca00*/  LDL.LU R173, [R1+0x20c] ;  /* 0x00020c0001ad7983 */ /* 0x002ee20000300800 */
[----:B------:R-:W-:-:S02]  /*4ca10*/  ISETP.LT.AND P3, PT, R99, c[0x0][0x178], !P3 ;  /* 0x00005e0063007a0c */ /* 0x000fc40005f61270 */
[----:B------:R-:W-:Y:S01]  /*4ca20*/  ISETP.LT.AND P4, PT, R207, c[0x0][0x178], !P1 ;  /* 0x00005e00cf007a0c */ /* 0x000fe20004f81270 */
[----:B------:R-:W-:Y:S01]  /*4ca30*/  IMAD.WIDE R170, R0, 0x4, R162 ;  /* 0x0000000400aa7825 */ /* 0x000fe200078e02a2 */
[----:B------:R-:W-:-:S09]  /*4ca40*/  ISETP.LT.AND P0, PT, R99, c[0x0][0x178], !P1 ;  /* 0x00005e0063007a0c */ /* 0x000fd20004f01270 */
[----:B------:R1:W-:Y:S01]  /*4ca50*/  @P3 STG.E [R164.64], R174 ;  /* 0x000000aea4003986 */ /* 0x0003e2000c101904 */
[----:B------:R-:W-:Y:S01]  /*4ca60*/  ISETP.LT.AND P3, PT, R138, c[0x0][0x178], !P1 ;  /* 0x00005e008a007a0c */ /* 0x000fe20004f61270 */
[----:B------:R-:W-:Y:S01]  /*4ca70*/  IMAD.WIDE R166, R0, 0x4, R160 ;  /* 0x0000000400a67825 */ /* 0x000fe200078e02a0 */
[----:B------:R-:W-:Y:S02]  /*4ca80*/  ISETP.LT.AND P6, PT, R207, c[0x0][0x178], !P2 ;  /* 0x00005e00cf007a0c */ /* 0x000fe400057c1270 */
[----:B------:R-:W-:Y:S02]  /*4ca90*/  ISETP.LT.AND P5, PT, R138, c[0x0][0x178], !P2 ;  /* 0x00005e008a007a0c */ /* 0x000fe400057a1270 */
[----:B-1----:R-:W-:Y:S01]  /*4caa0*/  IADD3 R164, R252, 0x94, RZ ;  /* 0x00000094fca47810 */ /* 0x002fe20007ffe0ff */
[----:B------:R-:W4:Y:S04]  /*4cab0*/  LDL.LU R174, [R1+0x16c] ;  /* 0x00016c0001ae7983 */ /* 0x000f280000300800 */
[----:B------:R-:W3:Y:S01]  /*4cac0*/  LDL.LU R251, [R1+0xad8] ;  /* 0x000ad80001fb7983 */ /* 0x000ee20000300800 */
[----:B------:R-:W-:-:S03]  /*4cad0*/  IMAD.WIDE R168, R0, 0x4, R4 ;  /* 0x0000000400a87825 */ /* 0x000fc600078e0204 */
[----:B------:R-:W3:Y:S04]  /*4cae0*/  LDL.LU R250, [R1+0x4b8] ;  /* 0x0004b80001fa7983 */ /* 0x000ee80000300800 */
[----:B--2---:R1:W-:Y:S01]  /*4caf0*/  @P4 STG.E [R170.64], R3 ;  /* 0x00000003aa004986 */ /* 0x0043e2000c101904 */
[----:B------:R-:W-:Y:S02]  /*4cb00*/  ISETP.LT.AND P4, PT, R139, c[0x0][0x178], !P1 ;  /* 0x00005e008b007a0c */ /* 0x000fe40004f81270 */
[----:B------:R-:W-:Y:S01]  /*4cb10*/  ISETP.GE.AND P1, PT, R164, c[0x0][0x17c], PT ;  /* 0x00005f00a4007a0c */ /* 0x000fe20003f26270 */
[C---:B------:R-:W-:Y:S01]  /*4cb20*/  IMAD.WIDE R164, R0.reuse, 0x4, R6 ;  /* 0x0000000400a47825 */ /* 0x040fe200078e0206 */
[----:B------:R2:W-:Y:S01]  /*4cb30*/  @P3 STG.E [R166.64], R172 ;  /* 0x000000aca6003986 */ /* 0x0005e2000c101904 */
[----:B-1----:R-:W-:-:S08]  /*4cb40*/  IADD3 R3, R0, c[0x0][0x198], RZ ;  /* 0x0000660000037a10 */ /* 0x002fd00007ffe0ff */
[----:B------:R1:W-:Y:S01]  /*4cb50*/  @P4 STG.E [R164.64], R249 ;  /* 0x000000f9a4004986 */ /* 0x0003e2000c101904 */
[----:B------:R-:W-:-:S03]  /*4cb60*/  IMAD.WIDE R170, R3, 0x4, R162 ;  /* 0x0000000403aa7825 */ /* 0x000fc600078e02a2 */
[----:B------:R1:W-:Y:S01]  /*4cb70*/  @P0 STG.E [R168.64], R248 ;  /* 0x000000f8a8000986 */ /* 0x0003e2000c101904 */
[----:B--2---:R-:W-:-:S03]  /*4cb80*/  IMAD.WIDE R166, R3, 0x4, R160 ;  /* 0x0000000403a67825 */ /* 0x004fc600078e02a0 */
[----:B-1----:R-:W2:Y:S04]  /*4cb90*/  LDL.LU R249, [R1+0x2c8] ;  /* 0x0002c80001f97983 */ /* 0x002ea80000300800 */
[----:B------:R1:W-:Y:S04]  /*4cba0*/  @P6 STG.E [R170.64], R175 ;  /* 0x000000afaa006986 */ /* 0x0003e8000c101904 */
[----:B------:R-:W2:Y:S04]  /*4cbb0*/  LDL.LU R248, [R1+0x1e8] ;  /* 0x0001e80001f87983 */ /* 0x000ea80000300800 */
[----:B------:R4:W-:Y:S04]  /*4cbc0*/  @P5 STG.E [R166.64], R245 ;  /* 0x000000f5a6005986 */ /* 0x0009e8000c101904 */
[----:B-1----:R-:W2:Y:S04]  /*4cbd0*/  LDL.LU R175, [R1+0xadc] ;  /* 0x000adc0001af7983 */ /* 0x002ea80000300800 */
[----:B----4-:R-:W4:Y:S01]  /*4cbe0*/  LDL.LU R245, [R1+0x4bc] ;  /* 0x0004bc0001f57983 */ /* 0x010f220000300800 */
[----:B------:R-:W-:Y:S01]  /*4cbf0*/  ISETP.LT.AND P3, PT, R139, c[0x0][0x178], !P2 ;  /* 0x00005e008b007a0c */ /* 0x000fe20005761270 */
[----:B------:R-:W-:-:S12]  /*4cc00*/  IMAD.WIDE R164, R3, 0x4, R6 ;  /* 0x0000000403a47825 */ /* 0x000fd800078e0206 */
[----:B---3--:R1:W-:Y:S04]  /*4cc10*/  @P3 STG.E [R164.64], R173 ;  /* 0x000000ada4003986 */ /* 0x0083e8000c101904 */
[----:B-1----:R-:W3:Y:S01]  /*4cc20*/  LDL.LU R173, [R1+0x2cc] ;  /* 0x0002cc0001ad7983 */ /* 0x002ee20000300800 */
[----:B------:R-:W-:Y:S02]  /*4cc30*/  ISETP.LT.AND P2, PT, R99, c[0x0][0x178], !P2 ;  /* 0x00005e0063007a0c */ /* 0x000fe40005741270 */
[----:B------:R-:W-:Y:S02]  /*4cc40*/  ISETP.LT.AND P5, PT, R207, c[0x0][0x178], !P1 ;  /* 0x00005e00cf007a0c */ /* 0x000fe40004fa1270 */
[----:B------:R-:W-:Y:S02]  /*4cc50*/  IADD3 R0, R3, c[0x0][0x198], RZ ;  /* 0x0000660003007a10 */ /* 0x000fe40007ffe0ff */
[----:B------:R-:W-:-:S02]  /*4cc60*/  IADD3 R170, R252, 0x95, RZ ;  /* 0x00000095fcaa7810 */ /* 0x000fc40007ffe0ff */
[----:B------:R-:W-:Y:S01]  /*4cc70*/  ISETP.LT.AND P0, PT, R138, c[0x0][0x178], !P1 ;  /* 0x00005e008a007a0c */ /* 0x000fe20004f01270 */
[----:B------:R-:W-:Y:S01]  /*4cc80*/  IMAD.WIDE R166, R3, 0x4, R4 ;  /* 0x0000000403a67825 */ /* 0x000fe200078e0204 */
[----:B------:R-:W-:Y:S02]  /*4cc90*/  ISETP.LT.AND P4, PT, R139, c[0x0][0x178], !P1 ;  /* 0x00005e008b007a0c */ /* 0x000fe40004f81270 */
[----:B------:R-:W-:Y:S01]  /*4cca0*/  ISETP.GE.AND P6, PT, R170, c[0x0][0x17c], PT ;  /* 0x00005f00aa007a0c */ /* 0x000fe20003fc6270 */
[C---:B------:R-:W-:Y:S01]  /*4ccb0*/  IMAD.WIDE R168, R0.reuse, 0x4, R162 ;  /* 0x0000000400a87825 */ /* 0x040fe200078e02a2 */
[----:B------:R1:W-:Y:S01]  /*4ccc0*/  @P2 STG.E [R166.64], R174 ;  /* 0x000000aea6002986 */ /* 0x0003e2000c101904 */
[----:B------:R-:W-:Y:S02]  /*4ccd0*/  ISETP.LT.AND P1, PT, R99, c[0x0][0x178], !P1 ;  /* 0x00005e0063007a0c */ /* 0x000fe40004f21270 */
[----:B------:R-:W-:Y:S01]  /*4cce0*/  ISETP.LT.AND P2, PT, R207, c[0x0][0x178], !P6 ;  /* 0x00005e00cf007a0c */ /* 0x000fe20007741270 */
[----:B------:R1:W-:Y:S01]  /*4ccf0*/  @P5 STG.E [R168.64], R251 ;  /* 0x000000fba8005986 */ /* 0x0003e2000c101904 */
[----:B------:R-:W-:Y:S01]  /*4cd00*/  IMAD.WIDE R164, R0, 0x4, R6 ;  /* 0x0000000400a47825 */ /* 0x000fe200078e0206 */
[----:B------:R-:W-:-:S02]  /*4cd10*/  ISETP.LT.AND P5, PT, R138, c[0x0][0x178], !P6 ;  /* 0x00005e008a007a0c */ /* 0x000fc400077a1270 */
[C---:B------:R-:W-:Y:S01]  /*4cd20*/  IADD3 R3, R0.reuse, c[0x0][0x198], RZ ;  /* 0x0000660000037a10 */ /* 0x040fe20007ffe0ff */
[----:B-1----:R-:W-:Y:S01]  /*4cd30*/  IMAD.WIDE R166, R0, 0x4, R160 ;  /* 0x0000000400a67825 */ /* 0x002fe200078e02a0 */
[C---:B------:R-:W-:Y:S01]  /*4cd40*/  IADD3 R171, R252.reuse, 0x96, RZ ;  /* 0x00000096fcab7810 */ /* 0x040fe20007ffe0ff */
[----:B------:R-:W3:Y:S01]  /*4cd50*/  LDL.LU R174, [R1+0x1ec] ;  /* 0x0001ec0001ae7983 */ /* 0x000ee20000300800 */
[----:B------:R-:W-:-:S03]  /*4cd60*/  IADD3 R170, R252, 0x97, RZ ;  /* 0x00000097fcaa7810 */ /* 0x000fc60007ffe0ff */
[----:B------:R1:W-:Y:S01]  /*4cd70*/  @P0 STG.E [R166.64], R250 ;  /* 0x000000faa6000986 */ /* 0x0003e2000c101904 */
[----:B------:R-:W-:Y:S01]  /*4cd80*/  IMAD.WIDE R168, R3, 0x4, R160 ;  /* 0x0000000403a87825 */ /* 0x000fe200078e02a0 */
[----:B------:R-:W-:Y:S02]  /*4cd90*/  ISETP.GE.AND P3, PT, R171, c[0x0][0x17c], PT ;  /* 0x00005f00ab007a0c */ /* 0x000fe40003f66270 */
[----:B------:R-:W3:Y:S01]  /*4cda0*/  LDL.LU R171, [R1+0x2e8] ;  /* 0x0002e80001ab7983 */ /* 0x000ee20000300800 */
[----:B------:R-:W-:-:S03]  /*4cdb0*/  ISETP.GE.AND P0, PT, R170, c[0x0][0x17c], PT ;  /* 0x00005f00aa007a0c */ /* 0x000fc60003f06270 */
[----:B------:R-:W3:Y:S01]  /*4cdc0*/  LDL.LU R170, [R1+0x5b8] ;  /* 0x0005b80001aa7983 */ /* 0x000ee20000300800 */
[----:B-1----:R-:W-:-:S03]  /*4cdd0*/  IMAD.WIDE R166, R3, 0x4, R162 ;  /* 0x0000000403a67825 */ /* 0x002fc600078e02a2 */
[----:B------:R-:W3:Y:S04]  /*4cde0*/  LDL.LU R172, [R1+0x218] ;  /* 0x0002180001ac7983 */ /* 0x000ee80000300800 */
[----:B--2---:R1:W-:Y:S02]  /*4cdf0*/  @P4 STG.E [R164.64], R249 ;  /* 0x000000f9a4004986 */ /* 0x0043e4000c101904 */
[----:B-1----:R-:W-:Y:S01]  /*4ce00*/  IMAD.WIDE R164, R0, 0x4, R4 ;  /* 0x0000000400a47825 */ /* 0x002fe200078e0204 */
[----:B------:R-:W-:-:S04]  /*4ce10*/  IADD3 R0, R3, c[0x0][0x198], RZ ;  /* 0x0000660003007a10 */ /* 0x000fc80007ffe0ff */
[----:B------:R1:W-:Y:S04]  /*4ce20*/  @P1 STG.E [R164.64], R248 ;  /* 0x000000f8a4001986 */ /* 0x0003e8000c101904 */
[----:B------:R2:W-:Y:S04]  /*4ce30*/  @P2 STG.E [R166.64], R175 ;  /* 0x000000afa6002986 */ /* 0x0005e8000c101904 */
[----:B----4-:R4:W-:Y:S01]  /*4ce40*/  @P5 STG.E [R168.64], R245 ;  /* 0x000000f5a8005986 */ /* 0x0109e2000c101904 */
[----:B-1----:R-:W-:-:S03]  /*4ce50*/  IMAD.WIDE R164, R3, 0x4, R6 ;  /* 0x0000000403a47825 */ /* 0x002fc600078e0206 */
[----:B--2---:R-:W2:Y:S01]  /*4ce60*/  LDL.LU R175, [R1+0xc5c] ;  /* 0x000c5c0001af7983 */ /* 0x004ea20000300800 */
[----:B------:R-:W-:-:S03]  /*4ce70*/  IMAD.WIDE R166, R3, 0x4, R4 ;  /* 0x0000000403a67825 */ /* 0x000fc600078e0204 */
[----:B----4-:R-:W4:Y:S04]  /*4ce80*/  LDL.LU R245, [R1+0x5bc] ;  /* 0x0005bc0001f57983 */ /* 0x010f280000300800 */
[----:B------:R-:W2:Y:S01]  /*4ce90*/  LDL.LU R3, [R1+0xc58] ;  /* 0x000c580001037983 */ /* 0x000ea20000300800 */
[----:B------:R-:W-:-:S03]  /*4cea0*/  ISETP.LT.AND P4, PT, R139, c[0x0][0x178], !P6 ;  /* 0x00005e008b007a0c */ /* 0x000fc60007781270 */
[----:B------:R-:W4:Y:S10]  /*4ceb0*/  LDL.LU R248, [R1+0x2ec] ;  /* 0x0002ec0001f87983 */ /* 0x000f340000300800 */
[----:B---3--:R1:W-:Y:S04]  /*4cec0*/  @P4 STG.E [R164.64], R173 ;  /* 0x000000ada4004986 */ /* 0x0083e8000c101904 */
[----:B-1----:R-:W3:Y:S01]  /*4ced0*/  LDL.LU R173, [R1+0x21c] ;  /* 0x00021c0001ad7983 */ /* 0x002ee20000300800 */
[----:B------:R-:W-:-:S02]  /*4cee0*/  ISETP.LT.AND P6, PT, R99, c[0x0][0x178], !P6 ;  /* 0x00005e0063007a0c */ /* 0x000fc400077c1270 */
[----:B------:R-:W-:Y:S02]  /*4cef0*/  ISETP.LT.AND P5, PT, R207, c[0x0][0x178], !P3 ;  /* 0x00005e00cf007a0c */ /* 0x000fe40005fa1270 */
[----:B------:R-:W-:Y:S02]  /*4cf00*/  IADD3 R168, R252, 0x98, RZ ;  /* 0x00000098fca87810 */ /* 0x000fe40007ffe0ff */
[----:B------:R-:W-:Y:S02]  /*4cf10*/  ISETP.LT.AND P1, PT, R138, c[0x0][0x178], !P3 ;  /* 0x00005e008a007a0c */ /* 0x000fe40005f21270 */
[----:B------:R-:W-:Y:S01]  /*4cf20*/  ISETP.LT.AND P2, PT, R139, c[0x0][0x178], !P3 ;  /* 0x00005e008b007a0c */ /* 0x000fe20005f41270 */
[----:B------:R-:W-:Y:S01]  /*4cf30*/  IMAD.WIDE R164, R0, 0x4, R160 ;  /* 0x0000000400a47825 */ /* 0x000fe200078e02a0 */
[----:B------:R-:W-:Y:S01]  /*4cf40*/  ISETP.GE.AND P4, PT, R168, c[0x0][0x17c], PT ;  /* 0x00005f00a8007a0c */ /* 0x000fe20003f86270 */
[----:B------:R-:W3:Y:S02]  /*4cf50*/  LDL.LU R251, [R1+0xc78] ;  /* 0x000c780001fb7983 */ /* 0x000ee40000300800 */
[----:B------:R-:W-:Y:S01]  /*4cf60*/  IMAD.WIDE R168, R0, 0x4, R162 ;  /* 0x0000000400a87825 */ /* 0x000fe200078e02a2 */
[----:B------:R-:W-:Y:S01]  /*4cf70*/  ISETP.LT.AND P3, PT, R99, c[0x0][0x178], !P3 ;  /* 0x00005e0063007a0c */ /* 0x000fe20005f61270 */
        /* <DEDUP_REMOVED lines=8> */
[----:B------:R2:W-:Y:S04]  /*4d000*/  @P1 STG.E [R164.64], R170 ;  /* 0x000000aaa4001986 */ /* 0x0005e8000c101904 */
[----:B------:R4:W-:Y:S01]  /*4d010*/  @P2 STG.E [R166.64], R171 ;  /* 0x000000aba6002986 */ /* 0x0009e2000c101904 */
[----:B------:R-:W-:Y:S02]  /*4d020*/  ISETP.LT.AND P2, PT, R139, c[0x0][0x178], !P0 ;  /* 0x00005e008b007a0c */ /* 0x000fe40004741270 */
[C---:B-1----:R-:W-:Y:S01]  /*4d030*/  IADD3 R3, R0.reuse, c[0x0][0x198], RZ ;  /* 0x0000660000037a10 */ /* 0x042fe20007ffe0ff */
[----:B--2---:R-:W-:-:S04]  /*4d040*/  IMAD.WIDE R164, R0, 0x4, R4 ;  /* 0x0000000400a47825 */ /* 0x004fc800078e0204 */
        /* <DEDUP_REMOVED lines=8> */
[----:B--2---:R-:W2:Y:S01]  /*4d0d0*/  LDL.LU R245, [R1+0x6dc] ;  /* 0x0006dc0001f57983 */ /* 0x004ea20000300800 */
[----:B------:R-:W-:-:S03]  /*4d0e0*/  IMAD.WIDE R164, R3, 0x4, R4 ;  /* 0x0000000403a47825 */ /* 0x000fc600078e0204 */
[----:B------:R1:W-:Y:S04]  /*4d0f0*/  @P2 STG.E [R166.64], R248 ;  /* 0x000000f8a6002986 */ /* 0x0003e8000c101904 */
[----:B---3--:R3:W-:Y:S04]  /*4d100*/  @P0 STG.E [R164.64], R173 ;  /* 0x000000ada4000986 */ /* 0x0087e8000c101904 */
[----:B-1----:R-:W2:Y:S04]  /*4d110*/  LDL.LU R248, [R1+0x2fc] ;  /* 0x0002fc0001f87983 */ /* 0x002ea80000300800 */
[----:B---3--:R-:W3:Y:S01]  /*4d120*/  LDL.LU R173, [R1+0x22c] ;  /* 0x00022c0001ad7983 */ /* 0x008ee20000300800 */
[----:B------:R-:W-:-:S02]  /*4d130*/  ISETP.LT.AND P6, PT, R207, c[0x0][0x178], !P4 ;  /* 0x00005e00cf007a0c */ /* 0x000fc400067c1270 */
[----:B------:R-:W-:Y:S02]  /*4d140*/  ISETP.LT.AND P3, PT, R138, c[0x0][0x178], !P4 ;  /* 0x00005e008a007a0c */ /* 0x000fe40006761270 */
[----:B------:R-:W-:Y:S02]  /*4d150*/  IADD3 R0, R3, c[0x0][0x198], RZ ;  /* 0x0000660003007a10 */ /* 0x000fe40007ffe0ff */
[----:B------:R-:W-:Y:S02]  /*4d160*/  IADD3 R170, R252, 0x99, RZ ;  /* 0x00000099fcaa7810 */ /* 0x000fe40007ffe0ff */
[----:B------:R-:W-:Y:S01]  /*4d170*/  ISETP.LT.AND P5, PT, R139, c[0x0][0x178], !P4 ;  /* 0x00005e008b007a0c */ /* 0x000fe200067a1270 */
[----:B------:R-:W-:Y:S01]  /*4d180*/  IMAD.WIDE R168, R0, 0x4, R162 ;  /* 0x0000000400a87825 */ /* 0x000fe200078e02a2 */
[----:B------:R-:W-:-:S03]  /*4d190*/  ISETP.GE.AND P1, PT, R170, c[0x0][0x17c], PT ;  /* 0x00005f00aa007a0c */ /* 0x000fc60003f26270 */
[C---:B------:R-:W-:Y:S01]  /*4d1a0*/  IMAD.WIDE R166, R0.reuse, 0x4, R160 ;  /* 0x0000000400a67825 */ /* 0x040fe200078e02a0 */
[----:B------:R-:W-:Y:S01]  /*4d1b0*/  ISETP.LT.AND P4, PT, R99, c[0x0][0x178], !P4 ;  /* 0x00005e0063007a0c */ /* 0x000fe20006781270 */
[----:B------:R1:W-:Y:S01]  /*4d1c0*/  @P6 STG.E [R168.64], R251 ;  /* 0x000000fba8006986 */ /* 0x0003e2000c101904 */
[----:B------:R-:W-:Y:S01]  /*4d1d0*/  ISETP.LT.AND P0, PT, R207, c[0x0][0x178], !P1 ;  /* 0x00005e00cf007a0c */ /* 0x000fe20004f01270 */
[----:B------:R-:W-:Y:S02]  /*4d1e0*/  IMAD.WIDE R164, R0, 0x4, R6 ;  /* 0x0000000400a47825 */ /* 0x000fe400078e0206 */
[----:B------:R1:W-:Y:S01]  /*4d1f0*/  @P3 STG.E [R166.64], R250 ;  /* 0x000000faa6003986 */ /* 0x0003e2000c101904 */
[----:B------:R-:W-:Y:S02]  /*4d200*/  ISETP.LT.AND P3, PT, R138, c[0x0][0x178], !P1 ;  /* 0x00005e008a007a0c */ /* 0x000fe40004f61270 */
[C---:B------:R-:W-:Y:S01]  /*4d210*/  IADD3 R3, R0.reuse, c[0x0][0x198], RZ ;  /* 0x0000660000037a10 */ /* 0x040fe20007ffe0ff */
[----:B------:R1:W-:Y:S01]  /*4d220*/  @P5 STG.E [R164.64], R249 ;  /* 0x000000f9a4005986 */ /* 0x0003e2000c101904 */
[----:B------:R-:W-:Y:S01]  /*4d230*/  ISETP.LT.AND P6, PT, R139, c[0x0][0x178], !P1 ;  /* 0x00005e008b007a0c */ /* 0x000fe20004fc1270 */
[----:B-1----:R-:W-:Y:S01]  /*4d240*/  IMAD.WIDE R168, R0, 0x4, R4 ;  /* 0x0000000400a87825 */ /* 0x002fe200078e0204 */
[----:B------:R-:W-:-:S03]  /*4d250*/  ISETP.LT.AND P1, PT, R99, c[0x0][0x178], !P1 ;  /* 0x00005e0063007a0c */ /* 0x000fc60004f21270 */
[----:B------:R-:W-:-:S04]  /*4d260*/  IMAD.WIDE R166, R3, 0x4, R160 ;  /* 0x0000000403a67825 */ /* 0x000fc800078e02a0 */
[C---:B------:R-:W-:Y:S01]  /*4d270*/  IMAD.WIDE R164, R3.reuse, 0x4, R162 ;  /* 0x0000000403a47825 */ /* 0x040fe200078e02a2 */
[----:B------:R-:W-:Y:S01]  /*4d280*/  @P4 STG.E [R168.64], R174 ;  /* 0x000000aea8004986 */ /* 0x000fe2000c101904 */
[----:B------:R-:W-:-:S03]  /*4d290*/  IADD3 R0, R3, c[0x0][0x198], RZ ;  /* 0x0000660003007a10 */ /* 0x000fc60007ffe0ff */
[----:B----4-:R1:W-:Y:S04]  /*4d2a0*/  @P0 STG.E [R164.64], R175 ;  /* 0x000000afa4000986 */ /* 0x0103e8000c101904 */
[----:B--2---:R2:W-:Y:S01]  /*4d2b0*/  @P3 STG.E [R166.64], R245 ;  /* 0x000000f5a6003986 */ /* 0x0045e2000c101904 */
[----:B-1----:R-:W-:-:S03]  /*4d2c0*/  IMAD.WIDE R164, R3, 0x4, R6 ;  /* 0x0000000403a47825 */ /* 0x002fc600078e0206 */
[----:B--2---:R-:W2:Y:S01]  /*4d2d0*/  LDL.LU R245, [R1+0x2d8] ;  /* 0x0002d80001f57983 */ /* 0x004ea20000300800 */
[----:B------:R-:W-:-:S03]  /*4d2e0*/  IMAD.WIDE R166, R3, 0x4, R4 ;  /* 0x0000000403a67825 */ /* 0x000fc600078e0204 */
[----:B------:R-:W4:Y:S04]  /*4d2f0*/  LDL.LU R174, [R1+0x89c] ;  /* 0x00089c0001ae7983 */ /* 0x000f280000300800 */
[----:B------:R-:W2:Y:S04]  /*4d300*/  LDL.LU R175, [R1+0x41c] ;  /* 0x00041c0001af7983 */ /* 0x000ea80000300800 */
[----:B------:R-:W2:Y:S04]  /*4d310*/  LDL.LU R3, [R1+0x898] ;  /* 0x0008980001037983 */ /* 0x000ea80000300800 */
[----:B------:R1:W-:Y:S04]  /*4d320*/  @P6 STG.E [R164.64], R248 ;  /* 0x000000f8a4006986 */ /* 0x0003e8000c101904 */
[----:B---3--:R3:W-:Y:S04]  /*4d330*/  @P1 STG.E [R166.64], R173 ;  /* 0x000000ada6001986 */ /* 0x0087e8000c101904 */
[----:B-1----:R-:W2:Y:S04]  /*4d340*/  LDL.LU R165, [R1+0xdc8] ;  /* 0x000dc80001a57983 */ /* 0x002ea80000300800 */
[----:B---3--:R-:W3:Y:S01]  /*4d350*/  LDL.LU R167, [R1+0x418] ;  /* 0x0004180001a77983 */ /* 0x008ee20000300800 */
        /* <DEDUP_REMOVED lines=10> */
[----:B------:R-:W4:Y:S03]  /*4d400*/  LDL.LU R251, [R1+0xd78] ;  /* 0x000d780001fb7983 */ /* 0x000f260000300800 */
[C---:B------:R-:W-:Y:S01]  /*4d410*/  IMAD.WIDE R170, R0.reuse, 0x4, R160 ;  /* 0x0000000400aa7825 */ /* 0x040fe200078e02a0 */
[----:B------:R-:W4:Y:S04]  /*4d420*/  LDL.LU R250, [R1+0x718] ;  /* 0x0007180001fa7983 */ /* 0x000f280000300800 */
[----:B------:R-:W4:Y:S04]  /*4d430*/  LDL.LU R249, [R1+0x338] ;  /* 0x0003380001f97983 */ /* 0x000f280000300800 */
[----:B------:R-:W4:Y:S04]  /*4d440*/  LDL.LU R248, [R1+0xdec] ;  /* 0x000dec0001f87983 */ /* 0x000f280000300800 */
[----:B--2---:R1:W-:Y:S04]  /*4d450*/  @P4 STG.E [R168.64], R165 ;  /* 0x000000a5a8004986 */ /* 0x0043e8000c101904 */
[----:B------:R2:W-:Y:S01]  /*4d460*/  @P5 STG.E [R170.64], R3 ;  /* 0x00000003aa005986 */ /* 0x0005e2000c101904 */
[C---:B-1----:R-:W-:Y:S01]  /*4d470*/  IMAD.WIDE R164, R0.reuse, 0x4, R6 ;  /* 0x0000000400a47825 */ /* 0x042fe200078e0206 */
[----:B--2---:R-:W-:-:S04]  /*4d480*/  IADD3 R3, R0, c[0x0][0x198], RZ ;  /* 0x0000660000037a10 */ /* 0x004fc80007ffe0ff */
[----:B---3--:R1:W-:Y:S02]  /*4d490*/  @P3 STG.E [R164.64], R167 ;  /* 0x000000a7a4003986 */ /* 0x0083e4000c101904 */
        /* <DEDUP_REMOVED lines=25> */
[----:B------:R-:W-:-:S03]  /*4d630*/  ISETP.LT.AND P2, PT, R139, c[0x0][0x178], !P1 ;  /* 0x00005e008b007a0c */ /* 0x000fc60004f41270 */
[----:B------:R-:W-:Y:S01]  /*4d640*/  IMAD.WIDE R166, R170, 0x4, R162 ;  /* 0x00000004aaa67825 */ /* 0x000fe200078e02a2 */
[----:B------:R-:W-:-:S03]  /*4d650*/  ISETP.LT.AND P1, PT, R99, c[0x0][0x178], !P1 ;  /* 0x00005e0063007a0c */ /* 0x000fc60004f21270 */
[----:B------:R-:W-:Y:S01]  /*4d660*/  IMAD.WIDE R168, R170, 0x4, R160 ;  /* 0x00000004aaa87825 */ /* 0x000fe200078e02a0 */
[----:B------:R-:W-:Y:S01]  /*4d670*/  IADD3 R0, R252, 0x9e, RZ ;  /* 0x0000009efc007810 */ /* 0x000fe20007ffe0ff */
        /* <DEDUP_REMOVED lines=10> */
[----:B---3--:R-:W-:Y:S02]  /*4d720*/  IMAD.WIDE R166, R170, 0x4, R4 ;  /* 0x00000004aaa67825 */ /* 0x008fe400078e0204 */
[----:B------:R1:W-:Y:S02]  /*4d730*/  @P2 STG.E [R164.64], R250 ;  /* 0x000000faa4002986 */ /* 0x0003e4000c101904 */
[----:B------:R-:W-:-:S02]  /*4d740*/  IMAD.WIDE R168, R0, 0x4, R162 ;  /* 0x0000000400a87825 */ /* 0x000fc400078e02a2 */
[----:B------:R3:W-:Y:S01]  /*4d750*/  @P1 STG.E [R166.64], R249 ;  /* 0x000000f9a6001986 */ /* 0x0007e2000c101904 */
[C---:B------:R-:W-:Y:S02]  /*4d760*/  IADD3 R3, R252.reuse, 0x9f, RZ ;  /* 0x0000009ffc037810 */ /* 0x040fe40007ffe0ff */
[----:B------:R-:W-:Y:S01]  /*4d770*/  IADD3 R170, R252, 0xa0, RZ ;  /* 0x000000a0fcaa7810 */ /* 0x000fe20007ffe0ff */
[----:B------:R-:W2:Y:S01]  /*4d780*/  LDL.LU R171, [R1+0xd68] ;  /* 0x000d680001ab7983 */ /* 0x000ea20000300800 */
[----:B-1----:R-:W-:-:S03]  /*4d790*/  IMAD.WIDE R164, R0, 0x4, R160 ;  /* 0x0000000400a47825 */ /* 0x002fc600078e02a0 */
[----:B------:R-:W-:Y:S01]  /*4d7a0*/  @P6 STG.E [R168.64], R248 ;  /* 0x000000f8a8006986 */ /* 0x000fe2000c101904 */
[----:B---3--:R-:W-:-:S03]  /*4d7b0*/  IMAD.WIDE R166, R0, 0x4, R6 ;  /* 0x0000000400a67825 */ /* 0x008fc600078e0206 */
[----:B------:R-:W3:Y:S01]  /*4d7c0*/  LDL.LU R172, [R1+0xdfc] ;  /* 0x000dfc0001ac7983 */ /* 0x000ee20000300800 */
[----:B------:R-:W-:-:S03]  /*4d7d0*/  ISETP.GE.AND P1, PT, R3, c[0x0][0x17c], PT ;  /* 0x00005f0003007a0c */ /* 0x000fc60003f26270 */
[----:B------:R-:W3:Y:S01]  /*4d7e0*/  LDL.LU R251, [R1+0xddc] ;  /* 0x000ddc0001fb7983 */ /* 0x000ee20000300800 */
[----:B------:R-:W-:-:S03]  /*4d7f0*/  IADD3 R3, R0, c[0x0][0x198], RZ ;  /* 0x0000660000037a10 */ /* 0x000fc60007ffe0ff */
[----:B----4-:R1:W-:Y:S04]  /*4d800*/  @P5 STG.E [R164.64], R174 ;  /* 0x000000aea4005986 */ /* 0x0103e8000c101904 */
[----:B--2---:R2:W-:Y:S01]  /*4d810*/  @P4 STG.E [R166.64], R175 ;  /* 0x000000afa6004986 */ /* 0x0045e2000c101904 */
[----:B------:R-:W-:-:S03]  /*4d820*/  ISETP.GE.AND P4, PT, R170, c[0x0][0x17c], PT ;  /* 0x00005f00aa007a0c */ /* 0x000fc60003f86270 */
[----:B-1----:R-:W4:Y:S01]  /*4d830*/  LDL.LU R174, [R1+0xd6c] ;  /* 0x000d6c0001ae7983 */ /* 0x002f220000300800 */
[----:B------:R-:W-:-:S03]  /*4d840*/  IMAD.WIDE R164, R0, 0x4, R4 ;  /* 0x0000000400a47825 */ /* 0x000fc600078e0204 */
[----:B--2---:R-:W2:Y:S04]  /*4d850*/  LDL.LU R175, [R1+0x5cc] ;  /* 0x0005cc0001af7983 */ /* 0x004ea80000300800 */
[----:B------:R-:W2:Y:S04]  /*4d860*/  LDL.LU R0, [R1+0xdd8] ;  /* 0x000dd80001007983 */ /* 0x000ea80000300800 */
[----:B------:R-:W2:Y:S01]  /*4d870*/  LDL.LU R170, [R1+0xdf8] ;  /* 0x000df80001aa7983 */ /* 0x000ea20000300800 */
[----:B------:R-:W-:Y:S02]  /*4d880*/  ISETP.LT.AND P3, PT, R99, c[0x0][0x178], !P3 ;  /* 0x00005e0063007a0c */ /* 0x000fe40005f61270 */
[----:B------:R-:W-:-:S02]  /*4d890*/  ISETP.LT.AND P6, PT, R207, c[0x0][0x178], !P0 ;  /* 0x00005e00cf007a0c */ /* 0x000fc400047c1270 */
[----:B------:R-:W-:Y:S02]  /*4d8a0*/  ISETP.LT.AND P2, PT, R138, c[0x0][0x178], !P0 ;  /* 0x00005e008a007a0c */ /* 0x000fe40004741270 */
[----:B------:R-:W-:Y:S01]  /*4d8b0*/  ISETP.LT.AND P5, PT, R139, c[0x0][0x178], !P0 ;  /* 0x00005e008b007a0c */ /* 0x000fe200047a1270 */
[C---:B------:R-:W-:Y:S01]  /*4d8c0*/  IMAD.WIDE R166, R3.reuse, 0x4, R162 ;  /* 0x0000000403a67825 */ /* 0x040fe200078e02a2 */
[----:B------:R-:W3:Y:S03]  /*4d8d0*/  LDL.LU R250, [R1+0xc00] ;  /* 0x000c000001fa7983 */ /* 0x000ee60000300800 */
[C---:B------:R-:W-:Y:S01]  /*4d8e0*/  IMAD.WIDE R168, R3.reuse, 0x4, R160 ;  /* 0x0000000403a87825 */ /* 0x040fe200078e02a0 */
[----:B------:R-:W3:Y:S04]  /*4d8f0*/  LDL.LU R249, [R1+0x5e0] ;  /* 0x0005e00001f97983 */ /* 0x000ee80000300800 */
[----:B------:R1:W-:Y:S04]  /*4d900*/  @P3 STG.E [R164.64], R173 ;  /* 0x000000ada4003986 */ /* 0x0003e8000c101904 */
[----:B------:R-:W3:Y:S01]  /*4d910*/  LDL.LU R248, [R1+0x3c0] ;  /* 0x0003c00001f87983 */ /* 0x000ee20000300800 */
[----:B-1----:R-:W-:-:S03]  /*4d920*/  IMAD.WIDE R164, R3, 0x4, R6 ;  /* 0x0000000403a47825 */ /* 0x002fc600078e0206 */
[----:B------:R-:W3:Y:S04]  /*4d930*/  LDL.LU R173, [R1+0xc04] ;  /* 0x000c040001ad7983 */ /* 0x000ee80000300800 */
[----:B--2---:R-:W-:Y:S04]  /*4d940*/  @P6 STG.E [R166.64], R170 ;  /* 0x000000aaa6006986 */ /* 0x004fe8000c101904 */
[----:B------:R1:W-:Y:S04]  /*4d950*/  @P2 STG.E [R168.64], R0 ;  /* 0x00000000a8002986 */ /* 0x0003e8000c101904 */
[----:B------:R2:W-:Y:S01]  /*4d960*/  @P5 STG.E [R164.64], R171 ;  /* 0x000000aba4005986 */ /* 0x0005e2000c101904 */
[C---:B-1----:R-:W-:Y:S01]  /*4d970*/  IADD3 R0, R3.reuse, c[0x0][0x198], RZ ;  /* 0x0000660003007a10 */ /* 0x042fe20007ffe0ff */
[----:B--2---:R-:W-:-:S02]  /*4d980*/  IMAD.WIDE R170, R3, 0x4, R4 ;  /* 0x0000000403aa7825 */ /* 0x004fc400078e0204 */
[----:B------:R-:W2:Y:S01]  /*4d990*/  LDL.LU R3, [R1+0x5c8] ;  /* 0x0005c80001037983 */ /* 0x000ea20000300800 */
        /* <DEDUP_REMOVED lines=9> */
[----:B------:R-:W-:Y:S01]  /*4da30*/  ISETP.LT.AND P1, PT, R99, c[0x0][0x178], !P1 ;  /* 0x00005e0063007a0c */ /* 0x000fe20004f21270 */
[----:B--2---:R-:W-:Y:S04]  /*4da40*/  @P0 STG.E [R170.64], R3 ;  /* 0x00000003aa000986 */ /* 0x004fe8000c101904 */
[----:B---3--:R-:W-:Y:S04]  /*4da50*/  @P6 STG.E [R164.64], R172 ;  /* 0x000000aca4006986 */ /* 0x008fe8000c101904 */
[----:B------:R-:W-:Y:S04]  /*4da60*/  @P3 STG.E [R166.64], R251 ;  /* 0x000000fba6003986 */ /* 0x000fe8000c101904 */
[----:B----4-:R1:W-:Y:S04]  /*4da70*/  @P2 STG.E [R168.64], R174 ;  /* 0x000000aea8002986 */ /* 0x0103e8000c101904 */
[----:B-1----:R-:W2:Y:S01]  /*4da80*/  LDL.LU R174, [R1+0x5e4] ;  /* 0x0005e40001ae7983 */ /* 0x002ea20000300800 */
[----:B------:R-:W-:Y:S01]  /*4da90*/  IMAD.WIDE R170, R0, 0x4, R4 ;  /* 0x0000000400aa7825 */ /* 0x000fe200078e0204 */
[----:B------:R-:W-:-:S02]  /*4daa0*/  ISETP.LT.AND P2, PT, R207, c[0x0][0x178], !P4 ;  /* 0x00005e00cf007a0c */ /* 0x000fc40006741270 */
[----:B------:R-:W-:Y:S02]  /*4dab0*/  ISETP.LT.AND P3, PT, R138, c[0x0][0x178], !P4 ;  /* 0x00005e008a007a0c */ /* 0x000fe40006761270 */
[----:B------:R1:W-:Y:S01]  /*4dac0*/  @P1 STG.E [R170.64], R175 ;  /* 0x000000afaa001986 */ /* 0x0003e2000c101904 */
[----:B------:R-:W-:Y:S02]  /*4dad0*/  ISETP.LT.AND P1, PT, R139, c[0x0][0x178], !P4 ;  /* 0x00005e008b007a0c */ /* 0x000fe40006721270 */
[----:B------:R-:W-:-:S05]  /*4dae0*/  IADD3 R3, R0, c[0x0][0x198], RZ ;  /* 0x0000660000037a10 */ /* 0x000fca0007ffe0ff */
[C---:B------:R-:W-:Y:S01]  /*4daf0*/  IMAD.WIDE R168, R3.reuse, 0x4, R162 ;  /* 0x0000000403a87825 */ /* 0x040fe200078e02a2 */
[----:B-1----:R-:W3:Y:S03]  /*4db00*/  LDL.LU R175, [R1+0x3c4] ;  /* 0x0003c40001af7983 */ /* 0x002ee60000300800 */
[----:B------:R-:W-:Y:S01]  /*4db10*/  IMAD.WIDE R164, R3, 0x4, R160 ;  /* 0x0000000403a47825 */ /* 0x000fe200078e02a0 */
[----:B------:R-:W-:-:S03]  /*4db20*/  IADD3 R0, R252, 0xa2, RZ ;  /* 0x000000a2fc007810 */ /* 0x000fc60007ffe0ff */
[----:B------:R-:W-:Y:S01]  /*4db30*/  IMAD.WIDE R166, R3, 0x4, R6 ;  /* 0x0000000403a67825 */ /* 0x000fe200078e0206 */
[----:B------:R1:W-:Y:S01]  /*4db40*/  @P2 STG.E [R168.64], R250 ;  /* 0x000000faa8002986 */ /* 0x0003e2000c101904 */
[----:B------:R-:W-:Y:S02]  /*4db50*/  ISETP.LT.AND P4, PT, R99, c[0x0][0x178], !P4 ;  /* 0x00005e0063007a0c */ /* 0x000fe40006781270 */
[----:B------:R-:W-:Y:S01]  /*4db60*/  ISETP.LT.AND P6, PT, R207, c[0x0][0x178], !P5 ;  /* 0x00005e00cf007a0c */ /* 0x000fe20006fc1270 */
[----:B------:R4:W-:Y:S01]  /*4db70*/  @P3 STG.E [R164.64], R249 ;  /* 0x000000f9a4003986 */ /* 0x0009e2000c101904 */
[----:B------:R-:W-:-:S03]  /*4db80*/  ISETP.GE.AND P0, PT, R0, c[0x0][0x17c], PT ;  /* 0x00005f0000007a0c */ /* 0x000fc60003f06270 */
[----:B------:R-:W3:Y:S01]  /*4db90*/  LDL.LU R172, [R1+0xd30] ;  /* 0x000d300001ac7983 */ /* 0x000ee20000300800 */
[----:B------:R-:W-:-:S03]  /*4dba0*/  IADD3 R0, R3, c[0x0][0x198], RZ ;  /* 0x0000660003007a10 */ /* 0x000fc60007ffe0ff */
[----:B------:R4:W-:Y:S01]  /*4dbb0*/  @P1 STG.E [R166.64], R248 ;  /* 0x000000f8a6001986 */ /* 0x0009e2000c101904 */
[----:B------:R-:W-:-:S03]  /*4dbc0*/  ISETP.LT.AND P1, PT, R138, c[0x0][0x178], !P5 ;  /* 0x00005e008a007a0c */ /* 0x000fc60006f21270 */
[----:B------:R-:W3:Y:S01]  /*4dbd0*/  LDL.LU R251, [R1+0x6c0] ;  /* 0x0006c00001fb7983 */ /* 0x000ee20000300800 */
[----:B-1----:R-:W-:-:S03]  /*4dbe0*/  IMAD.WIDE R168, R3, 0x4, R4 ;  /* 0x0000000403a87825 */ /* 0x002fc600078e0204 */
[----:B------:R-:W3:Y:S01]  /*4dbf0*/  LDL.LU R250, [R1+0x3d0] ;  /* 0x0003d00001fa7983 */ /* 0x000ee20000300800 */
[----:B----4-:R-:W-:-:S03]  /*4dc00*/  IMAD.WIDE R164, R0, 0x4, R162 ;  /* 0x0000000400a47825 */ /* 0x010fc600078e02a2 */
[----:B------:R-:W4:Y:S01]  /*4dc10*/  LDL.LU R249, [R1+0x370] ;  /* 0x0003700001f97983 */ /* 0x000f220000300800 */
[----:B------:R-:W-:-:S03]  /*4dc20*/  IMAD.WIDE R166, R0, 0x4, R160 ;  /* 0x0000000400a67825 */ /* 0x000fc600078e02a0 */
[----:B------:R-:W-:Y:S04]  /*4dc30*/  @P4 STG.E [R168.64], R244 ;  /* 0x000000f4a8004986 */ /* 0x000fe8000c101904 */
        /* <DEDUP_REMOVED lines=18> */
[----:B------:R-:W-:Y:S01]  /*4dd60*/  ISETP.LT.AND P0, PT, R99, c[0x0][0x178], !P0 ;  /* 0x00005e0063007a0c */ /* 0x000fe20004701270 */
[----:B-1----:R-:W2:Y:S02]  /*4dd70*/  LDL.LU R175, [R1+0x374] ;  /* 0x0003740001af7983 */ /* 0x002ea40000300800 */
[----:B------:R-:W-:Y:S01]  /*4dd80*/  IMAD.WIDE R164, R3, 0x4, R160 ;  /* 0x0000000403a47825 */ /* 0x000fe200078e02a0 */
[----:B------:R-:W-:Y:S01]  /*4dd90*/  ISETP.LT.AND P1, PT, R207, c[0x0][0x178], !P2 ;  /* 0x00005e00cf007a0c */ /* 0x000fe20005721270 */
[----:B------:R-:W2:Y:S01]  /*4dda0*/  LDL.LU R244, [R1+0x750] ;  /* 0x0007500001f47983 */ /* 0x000ea20000300800 */
[----:B------:R-:W-:-:S03]  /*4ddb0*/  ISETP.LT.AND P3, PT, R138, c[0x0][0x178], !P2 ;  /* 0x00005e008a007a0c */ /* 0x000fc60005761270 */
[----:B------:R1:W-:Y:S01]  /*4ddc0*/  @P6 STG.E [R166.64], R172 ;  /* 0x000000aca6006986 */ /* 0x0003e2000c101904 */
[----:B------:R-:W-:-:S03]  /*4ddd0*/  ISETP.LT.AND P6, PT, R139, c[0x0][0x178], !P2 ;  /* 0x00005e008b007a0c */ /* 0x000fc600057c1270 */
[----:B------:R-:W2:Y:S04]  /*4dde0*/  LDL.LU R170, [R1+0x480] ;  /* 0x0004800001aa7983 */ /* 0x000ea80000300800 */
[----:B------:R4:W-:Y:S01]  /*4ddf0*/  @P4 STG.E [R164.64], R251 ;  /* 0x000000fba4004986 */ /* 0x0009e2000c101904 */
[----:B---3--:R-:W-:-:S03]  /*4de00*/  IADD3 R168, R252, 0xa5, RZ ;  /* 0x000000a5fca87810 */ /* 0x008fc60007ffe0ff */
[----:B------:R-:W3:Y:S01]  /*4de10*/  LDL.LU R245, [R1+0xd50] ;  /* 0x000d500001f57983 */ /* 0x000ee20000300800 */
[----:B-1----:R-:W-:-:S04]  /*4de20*/  IMAD.WIDE R166, R3, 0x4, R4 ;  /* 0x0000000403a67825 */ /* 0x002fc800078e0204 */
        /* <DEDUP_REMOVED lines=8> */
[----:B------:R-:W-:Y:S04]  /*4deb0*/  @P1 STG.E [R164.64], R248 ;  /* 0x000000f8a4001986 */ /* 0x000fe8000c101904 */
[----:B------:R1:W-:Y:S04]  /*4dec0*/  @P3 STG.E [R166.64], R173 ;  /* 0x000000ada6003986 */ /* 0x0003e8000c101904 */
[----:B-1----:R-:W4:Y:S04]  /*4ded0*/  LDL.LU R173, [R1+0x3a0] ;  /* 0x0003a00001ad7983 */ /* 0x002f280000300800 */
[----:B--2---:R1:W-:Y:S04]  /*4dee0*/  @P6 STG.E [R168.64], R174 ;  /* 0x000000aea8006986 */ /* 0x0043e8000c101904 */
[----:B-1----:R-:W2:Y:S04]  /*4def0*/  LDL.LU R174, [R1+0xd54] ;  /* 0x000d540001ae7983 */ /* 0x002ea80000300800 */
[----:B------:R-:W2:Y:S04]  /*4df00*/  LDL.LU R171, [R1+0x754] ;  /* 0x0007540001ab7983 */ /* 0x000ea80000300800 */
[----:B------:R-:W2:Y:S01]  /*4df10*/  LDL.LU R248, [R1+0x484] ;  /* 0x0004840001f87983 */ /* 0x000ea20000300800 */
[----:B------:R-:W-:-:S02]  /*4df20*/  IADD3 R0, R252, 0xa4, RZ ;  /* 0x000000a4fc007810 */ /* 0x000fc40007ffe0ff */
[----:B------:R-:W-:Y:S02]  /*4df30*/  ISETP.LT.AND P2, PT, R99, c[0x0][0x178], !P2 ;  /* 0x00005e0063007a0c */ /* 0x000fe40005741270 */
[----:B------:R-:W-:Y:S01]  /*4df40*/  ISETP.GE.AND P4, PT, R0, c[0x0][0x17c], PT ;  /* 0x00005f0000007a0c */ /* 0x000fe20003f86270 */
[----:B------:R-:W-:-:S03]  /*4df50*/  IMAD.WIDE R164, R3, 0x4, R4 ;  /* 0x0000000403a47825 */ /* 0x000fc600078e0204 */
[----:B------:R-:W-:Y:S02]  /*4df60*/  ISETP.LT.AND P0, PT, R207, c[0x0][0x178], !P4 ;  /* 0x00005e00cf007a0c */ /* 0x000fe40006701270 */
[----:B------:R-:W-:Y:S02]  /*4df70*/  IADD3 R0, R3, c[0x0][0x198], RZ ;  /* 0x0000660003007a10 */ /* 0x000fe40007ffe0ff */
[----:B------:R-:W-:-:S03]  /*4df80*/  ISETP.LT.AND P1, PT, R138, c[0x0][0x178], !P4 ;  /* 0x00005e008a007a0c */ /* 0x000fc60006721270 */
[----:B------:R1:W-:Y:S01]  /*4df90*/  @P2 STG.E [R164.64], R175 ;  /* 0x000000afa4002986 */ /* 0x0003e2000c101904 */
[----:B------:R-:W-:Y:S01]  /*4dfa0*/  ISETP.LT.AND P6, PT, R139, c[0x0][0x178], !P4 ;  /* 0x00005e008b007a0c */ /* 0x000fe200067c1270 */
[----:B------:R-:W-:Y:S01]  /*4dfb0*/  IMAD.WIDE R166, R0, 0x4, R162 ;  /* 0x0000000400a67825 */ /* 0x000fe200078e02a2 */
[C---:B------:R-:W-:Y:S02]  /*4dfc0*/  IADD3 R168, R252.reuse, 0xa6, RZ ;  /* 0x000000a6fca87810 */ /* 0x040fe40007ffe0ff */
[----:B------:R-:W-:Y:S01]  /*4dfd0*/  IADD3 R3, R252, 0xa7, RZ ;  /* 0x000000a7fc037810 */ /* 0x000fe20007ffe0ff */
[----:B-1----:R-:W2:Y:S01]  /*4dfe0*/  LDL.LU R175, [R1+0x3a4] ;  /* 0x0003a40001af7983 */ /* 0x002ea20000300800 */
[----:B------:R-:W-:Y:S02]  /*4dff0*/  ISETP.LT.AND P4, PT, R99, c[0x0][0x178], !P4 ;  /* 0x00005e0063007a0c */ /* 0x000fe40006781270 */
[----:B------:R-:W-:Y:S01]  /*4e000*/  ISETP.GE.AND P3, PT, R168, c[0x0][0x17c], PT ;  /* 0x00005f00a8007a0c */ /* 0x000fe20003f66270 */
[----:B------:R-:W2:Y:S01]  /*4e010*/  LDL.LU R172, [R1+0xe00] ;  /* 0x000e000001ac7983 */ /* 0x000ea20000300800 */
[----:B------:R-:W-:-:S03]  /*4e020*/  IMAD.WIDE R168, R0, 0x4, R6 ;  /* 0x0000000400a87825 */ /* 0x000fc600078e0206 */
[----:B---3--:R1:W-:Y:S01]  /*4e030*/  @P0 STG.E [R166.64], R245 ;  /* 0x000000f5a6000986 */ /* 0x0083e2000c101904 */
[----:B------:R-:W-:Y:S02]  /*4e040*/  ISETP.LT.AND P0, PT, R207, c[0x0][0x178], !P5 ;  /* 0x00005e00cf007a0c */ /* 0x000fe40006f01270 */
[----:B------:R-:W-:Y:S01]  /*4e050*/  ISETP.GE.AND P2, PT, R3, c[0x0][0x17c], PT ;  /* 0x00005f0003007a0c */ /* 0x000fe20003f46270 */
[----:B------:R-:W3:Y:S01]  /*4e060*/  LDL.LU R251, [R1+0x7e0] ;  /* 0x0007e00001fb7983 */ /* 0x000ee20000300800 */
[C---:B------:R-:W-:Y:S01]  /*4e070*/  IADD3 R3, R0.reuse, c[0x0][0x198], RZ ;  /* 0x0000660000037a10 */ /* 0x040fe20007ffe0ff */
[C---:B------:R-:W-:Y:S02]  /*4e080*/  IMAD.WIDE R164, R0.reuse, 0x4, R4 ;  /* 0x0000000400a47825 */ /* 0x040fe400078e0204 */
[----:B------:R-:W3:Y:S02]  /*4e090*/  LDL.LU R250, [R1+0x4e0] ;  /* 0x0004e00001fa7983 */ /* 0x000ee40000300800 */
[----:B-1----:R-:W-:-:S02]  /*4e0a0*/  IMAD.WIDE R166, R0, 0x4, R160 ;  /* 0x0000000400a67825 */ /* 0x002fc400078e02a0 */
[----:B------:R-:W3:Y:S04]  /*4e0b0*/  LDL.LU R249, [R1+0x3b0] ;  /* 0x0003b00001f97983 */ /* 0x000ee80000300800 */
[----:B------:R1:W-:Y:S01]  /*4e0c0*/  @P1 STG.E [R166.64], R244 ;  /* 0x000000f4a6001986 */ /* 0x0003e2000c101904 */
[----:B------:R-:W-:-:S03]  /*4e0d0*/  ISETP.LT.AND P1, PT, R138, c[0x0][0x178], !P5 ;  /* 0x00005e008a007a0c */ /* 0x000fc60006f21270 */
[----:B------:R-:W-:Y:S01]  /*4e0e0*/  @P6 STG.E [R168.64], R170 ;  /* 0x000000aaa8006986 */ /* 0x000fe2000c101904 */
[----:B------:R-:W-:Y:S01]  /*4e0f0*/  ISETP.LT.AND P6, PT, R139, c[0x0][0x178], !P5 ;  /* 0x00005e008b007a0c */ /* 0x000fe20006fc1270 */
[C---:B-1----:R-:W-:Y:S02]  /*4e100*/  IMAD.WIDE R166, R3.reuse, 0x4, R162 ;  /* 0x0000000403a67825 */ /* 0x042fe400078e02a2 */
[----:B----4-:R1:W-:Y:S04]  /*4e110*/  @P4 STG.E [R164.64], R173 ;  /* 0x000000ada4004986 */ /* 0x0103e8000c101904 */
[----:B-1----:R-:W4:Y:S01]  /*4e120*/  LDL.LU R173, [R1+0xe04] ;  /* 0x000e040001ad7983 */ /* 0x002f220000300800 */
[----:B------:R-:W-:-:S03]  /*4e130*/  IMAD.WIDE R164, R3, 0x4, R6 ;  /* 0x0000000403a47825 */ /* 0x000fc600078e0206 */
[----:B--2---:R1:W-:Y:S02]  /*4e140*/  @P0 STG.E [R166.64], R174 ;  /* 0x000000aea6000986 */ /* 0x0043e4000c101904 */
[----:B-1----:R-:W-:Y:S02]  /*4e150*/  IMAD.WIDE R166, R3, 0x4, R160 ;  /* 0x0000000403a67825 */ /* 0x002fe400078e02a0 */
[----:B------:R-:W2:Y:S04]  /*4e160*/  LDL.LU R174, [R1+0x7e4] ;  /* 0x0007e40001ae7983 */ /* 0x000ea80000300800 */
[----:B------:R-:W-:Y:S04]  /*4e170*/  @P1 STG.E [R166.64], R171 ;  /* 0x000000aba6001986 */ /* 0x000fe8000c101904 */
[----:B------:R1:W-:Y:S04]  /*4e180*/  @P6 STG.E [R164.64], R248 ;  /* 0x000000f8a4006986 */ /* 0x0003e8000c101904 */
[----:B-1----:R-:W2:Y:S01]  /*4e190*/  LDL.LU R248, [R1+0x4e4] ;  /* 0x0004e40001f87983 */ /* 0x002ea20000300800 */
[----:B------:R-:W-:-:S02]  /*4e1a0*/  ISETP.LT.AND P5, PT, R99, c[0x0][0x178], !P5 ;  /* 0x00005e0063007a0c */ /* 0x000fc40006fa1270 */
[----:B------:R-:W-:Y:S01]  /*4e1b0*/  IADD3 R0, R252, 0xa8, RZ ;  /* 0x000000a8fc007810 */ /* 0x000fe20007ffe0ff */
[----:B------:R-:W-:Y:S01]  /*4e1c0*/  IMAD.WIDE R168, R3, 0x4, R4 ;  /* 0x0000000403a87825 */ /* 0x000fe200078e0204 */
[----:B------:R-:W-:Y:S02]  /*4e1d0*/  ISETP.LT.AND P4, PT, R207, c[0x0][0x178], !P3 ;  /* 0x00005e00cf007a0c */ /* 0x000fe40005f81270 */
[----:B------:R-:W-:Y:S02]  /*4e1e0*/  ISETP.GE.AND P0, PT, R0, c[0x0][0x17c], PT ;  /* 0x00005f0000007a0c */ /* 0x000fe40003f06270 */
[----:B------:R-:W-:Y:S02]  /*4e1f0*/  IADD3 R0, R3, c[0x0][0x198], RZ ;  /* 0x0000660003007a10 */ /* 0x000fe40007ffe0ff */
[----:B------:R-:W-:-:S03]  /*4e200*/  ISETP.LT.AND P1, PT, R138, c[0x0][0x178], !P3 ;  /* 0x00005e008a007a0c */ /* 0x000fc60005f21270 */
[----:B------:R1:W-:Y:S01]  /*4e210*/  @P5 STG.E [R168.64], R175 ;  /* 0x000000afa8005986 */ /* 0x0003e2000c101904 */
[----:B------:R-:W-:Y:S01]  /*4e220*/  ISETP.LT.AND P5, PT, R139, c[0x0][0x178], !P3 ;  /* 0x00005e008b007a0c */ /* 0x000fe20005fa1270 */
[C---:B------:R-:W-:Y:S01]  /*4e230*/  IMAD.WIDE R166, R0.reuse, 0x4, R162 ;  /* 0x0000000400a67825 */ /* 0x040fe200078e02a2 */
[----:B------:R-:W-:Y:S02]  /*4e240*/  ISETP.LT.AND P3, PT, R99, c[0x0][0x178], !P3 ;  /* 0x00005e0063007a0c */ /* 0x000fe40005f61270 */
[----:B------:R-:W-:Y:S02]  /*4e250*/  ISETP.LT.AND P6, PT, R207, c[0x0][0x178], !P2 ;  /* 0x00005e00cf007a0c */ /* 0x000fe400057c1270 */
[----:B------:R3:W-:Y:S01]  /*4e260*/  @P4 STG.E [R166.64], R172 ;  /* 0x000000aca6004986 */ /* 0x0007e2000c101904 */
[----:B------:R-:W-:Y:S01]  /*4e270*/  IMAD.WIDE R164, R0, 0x4, R6 ;  /* 0x0000000400a47825 */ /* 0x000fe200078e0206 */
[----:B------:R-:W-:-:S03]  /*4e280*/  ISETP.LT.AND P4, PT, R138, c[0x0][0x178], !P2 ;  /* 0x00005e008a007a0c */ /* 0x000fc60005781270 */
[C---:B-1----:R-:W-:Y:S01]  /*4e290*/  IMAD.WIDE R168, R0.reuse, 0x4, R4 ;  /* 0x0000000400a87825 */ /* 0x042fe200078e0204 */
[C---:B------:R-:W-:Y:S01]  /*4e2a0*/  IADD3 R3, R0.reuse, c[0x0][0x198], RZ ;  /* 0x0000660000037a10 */ /* 0x040fe20007ffe0ff */
[----:B------:R-:W2:Y:S02]  /*4e2b0*/  LDL.LU R175, [R1+0x3b4] ;  /* 0x0003b40001af7983 */ /* 0x000ea40000300800 */
[----:B---3--:R-:W-:-:S05]  /*4e2c0*/  IMAD.WIDE R166, R0, 0x4, R160 ;  /* 0x0000000400a67825 */ /* 0x008fca00078e02a0 */
[----:B------:R1:W-:Y:S04]  /*4e2d0*/  @P1 STG.E [R166.64], R251 ;  /* 0x000000fba6001986 */ /* 0x0003e8000c101904 */
[----:B------:R3:W-:Y:S04]  /*4e2e0*/  @P5 STG.E [R164.64], R250 ;  /* 0x000000faa4005986 */ /* 0x0007e8000c101904 */
[----:B------:R-:W-:Y:S01]  /*4e2f0*/  @P3 STG.E [R168.64], R249 ;  /* 0x000000f9a8003986 */ /* 0x000fe2000c101904 */
[----:B------:R-:W-:Y:S01]  /*4e300*/  ISETP.LT.AND P3, PT, R139, c[0x0][0x178], !P2 ;  /* 0x00005e008b007a0c */ /* 0x000fe20005761270 */
[----:B-1----:R-:W-:-:S02]  /*4e310*/  IMAD.WIDE R166, R3, 0x4, R162 ;  /* 0x0000000403a67825 */ /* 0x002fc400078e02a2 */
[----:B------:R-:W2:Y:S02]  /*4e320*/  LDL.LU R251, [R1+0xe14] ;  /* 0x000e140001fb7983 */ /* 0x000ea40000300800 */
[C---:B---3--:R-:W-:Y:S02]  /*4e330*/  IMAD.WIDE R164, R3.reuse, 0x4, R160 ;  /* 0x0000000403a47825 */ /* 0x048fe400078e02a0 */
[----:B----4-:R1:W-:Y:S01]  /*4e340*/  @P6 STG.E [R166.64], R173 ;  /* 0x000000ada6006986 */ /* 0x0103e2000c101904 */
[C---:B------:R-:W-:Y:S02]  /*4e350*/  IADD3 R0, R3.reuse, c[0x0][0x198], RZ ;  /* 0x0000660003007a10 */ /* 0x040fe40007ffe0ff */
[----:B------:R-:W-:Y:S01]  /*4e360*/  IADD3 R172, R252, 0xaa, RZ ;  /* 0x000000aafcac7810 */ /* 0x000fe20007ffe0ff */
[----:B-1----:R-:W3:Y:S01]  /*4e370*/  LDL.LU R173, [R1+0x874] ;  /* 0x0008740001ad7983 */ /* 0x002ee20000300800 */
[----:B------:R-:W-:-:S03]  /*4e380*/  IMAD.WIDE R166, R3, 0x4, R4 ;  /* 0x0000000403a67825 */ /* 0x000fc600078e0204 */
[----:B--2---:R1:W-:Y:S02]  /*4e390*/  @P4 STG.E [R164.64], R174 ;  /* 0x000000aea4004986 */ /* 0x0043e4000c101904 */
[----:B-1----:R-:W-:Y:S02]  /*4e3a0*/  IMAD.WIDE R164, R3, 0x4, R6 ;  /* 0x0000000403a47825 */ /* 0x002fe400078e0206 */
[----:B------:R-:W2:Y:S04]  /*4e3b0*/  LDL.LU R174, [R1+0x554] ;  /* 0x0005540001ae7983 */ /* 0x000ea80000300800 */
[----:B------:R-:W4:Y:S04]  /*4e3c0*/  LDL.LU R3, [R1+0x870] ;  /* 0x0008700001037983 */ /* 0x000f280000300800 */
[----:B------:R1:W-:Y:S01]  /*4e3d0*/  @P3 STG.E [R164.64], R248 ;  /* 0x000000f8a4003986 */ /* 0x0003e2000c101904 */
[----:B------:R-:W-:-:S03]  /*4e3e0*/  ISETP.GE.AND P3, PT, R172, c[0x0][0x17c], PT ;  /* 0x00005f00ac007a0c */ /* 0x000fc60003f66270 */
[----:B-1----:R-:W2:Y:S04]  /*4e3f0*/  LDL.LU R165, [R1+0xe10] ;  /* 0x000e100001a57983 */ /* 0x002ea80000300800 */
[----:B------:R-:W3:Y:S01]  /*4e400*/  LDL.LU R172, [R1+0x550] ;  /* 0x0005500001ac7983 */ /* 0x000ee20000300800 */
[----:B------:R-:W-:Y:S02]  /*4e410*/  ISETP.LT.AND P2, PT, R99, c[0x0][0x178], !P2 ;  /* 0x00005e0063007a0c */ /* 0x000fe40005741270 */
[----:B------:R-:W-:Y:S02]  /*4e420*/  ISETP.LT.AND P6, PT, R207, c[0x0][0x178], !P0 ;  /* 0x00005e00cf007a0c */ /* 0x000fe400047c1270 */
[----:B------:R-:W-:Y:S02]  /*4e430*/  ISETP.LT.AND P5, PT, R138, c[0x0][0x178], !P0 ;  /* 0x00005e008a007a0c */ /* 0x000fe400047a1270 */
[----:B------:R-:W-:Y:S01]  /*4e440*/  ISETP.LT.AND P4, PT, R139, c[0x0][0x178], !P0 ;  /* 0x00005e008b007a0c */ /* 0x000fe20004781270 */
[----:B------:R-:W-:Y:S01]  /*4e450*/  IMAD.WIDE R168, R0, 0x4, R162 ;  /* 0x0000000400a87825 */ /* 0x000fe200078e02a2 */
[----:B------:R-:W-:-:S04]  /*4e460*/  IADD3 R170, R252, 0xa9, RZ ;  /* 0x000000a9fcaa7810 */ /* 0x000fc80007ffe0ff */
[----:B------:R-:W-:Y:S01]  /*4e470*/  ISETP.GE.AND P1, PT, R170, c[0x0][0x17c], PT ;  /* 0x00005f00aa007a0c */ /* 0x000fe20003f26270 */
[----:B------:R1:W-:Y:S01]  /*4e480*/  @P2 STG.E [R166.64], R175 ;  /* 0x000000afa6002986 */ /* 0x0003e2000c101904 */
[----:B------:R-:W-:-:S03]  /*4e490*/  IMAD.WIDE R170, R0, 0x4, R160 ;  /* 0x0000000400aa7825 */ /* 0x000fc600078e02a0 */
[----:B-1----:R-:W3:Y:S04]  /*4e4a0*/  LDL.LU R175, [R1+0x4c4] ;  /* 0x0004c40001af7983 */ /* 0x002ee80000300800 */
[----:B------:R-:W3:Y:S04]  /*4e4b0*/  LDL.LU R245, [R1+0xe70] ;  /* 0x000e700001f57983 */ /* 0x000ee80000300800 */
[----:B------:R-:W3:Y:S04]  /*4e4c0*/  LDL.LU R244, [R1+0xa60] ;  /* 0x000a600001f47983 */ /* 0x000ee80000300800 */
[----:B------:R-:W3:Y:S04]  /*4e4d0*/  LDL.LU R250, [R1+0x590] ;  /* 0x0005900001fa7983 */ /* 0x000ee80000300800 */
[----:B------:R-:W3:Y:S04]  /*4e4e0*/  LDL.LU R249, [R1+0x4d0] ;  /* 0x0004d00001f97983 */ /* 0x000ee80000300800 */
[----:B------:R-:W3:Y:S04]  /*4e4f0*/  LDL.LU R248, [R1+0xe74] ;  /* 0x000e740001f87983 */ /* 0x000ee80000300800 */
[----:B--2---:R1:W-:Y:S04]  /*4e500*/  @P6 STG.E [R168.64], R165 ;  /* 0x000000a5a8006986 */ /* 0x0043e8000c101904 */
[----:B----4-:R2:W-:Y:S01]  /*4e510*/  @P5 STG.E [R170.64], R3 ;  /* 0x00000003aa005986 */ /* 0x0105e2000c101904 */
        /* <DEDUP_REMOVED lines=8> */
[----:B------:R-:W-:Y:S01]  /*4e5a0*/  ISETP.LT.AND P2, PT, R139, c[0x0][0x178], !P1 ;  /* 0x00005e008b007a0c */ /* 0x000fe20004f41270 */
[----:B------:R-:W-:Y:S01]  /*4e5b0*/  IMAD.WIDE R166, R3, 0x4, R162 ;  /* 0x0000000403a67825 */ /* 0x000fe200078e02a2 */
[----:B------:R-:W-:-:S03]  /*4e5c0*/  ISETP.LT.AND P4, PT, R99, c[0x0][0x178], !P1 ;  /* 0x00005e0063007a0c */ /* 0x000fc60004f81270 */
[----:B------:R-:W-:-:S04]  /*4e5d0*/  IMAD.WIDE R168, R3, 0x4, R160 ;  /* 0x0000000403a87825 */ /* 0x000fc800078e02a0 */
[C---:B------:R-:W-:Y:S01]  /*4e5e0*/  IMAD.WIDE R170, R3.reuse, 0x4, R6 ;  /* 0x0000000403aa7825 */ /* 0x040fe200078e0206 */
[----:B------:R-:W-:Y:S01]  /*4e5f0*/  IADD3 R172, R252, 0xab, RZ ;  /* 0x000000abfcac7810 */ /* 0x000fe20007ffe0ff */
[----:B--2---:R1:W-:Y:S04]  /*4e600*/  @P0 STG.E [R164.64], R0 ;  /* 0x00000000a4000986 */ /* 0x0043e8000c101904 */
[----:B------:R-:W-:Y:S04]  /*4e610*/  @P6 STG.E [R166.64], R251 ;  /* 0x000000fba6006986 */ /* 0x000fe8000c101904 */
[----:B------:R-:W-:Y:S04]  /*4e620*/  @P5 STG.E [R168.64], R173 ;  /* 0x000000ada8005986 */ /* 0x000fe8000c101904 */
[----:B------:R2:W-:Y:S01]  /*4e630*/  @P2 STG.E [R170.64], R174 ;  /* 0x000000aeaa002986 */ /* 0x0005e2000c101904 */
[----:B-1----:R-:W-:-:S05]  /*4e640*/  IMAD.WIDE R164, R3, 0x4, R4 ;  /* 0x0000000403a47825 */ /* 0x002fca00078e0204 */
[----:B------:R1:W-:Y:S04]  /*4e650*/  @P4 STG.E [R164.64], R175 ;  /* 0x000000afa4004986 */ /* 0x0003e8000c101904 */
[----:B--2---:R-:W2:Y:S04]  /*4e660*/  LDL.LU R174, [R1+0xa64] ;  /* 0x000a640001ae7983 */ /* 0x004ea80000300800 */
[----:B-1----:R-:W3:Y:S01]  /*4e670*/  LDL.LU R175, [R1+0x594] ;  /* 0x0005940001af7983 */ /* 0x002ee20000300800 */
[----:B------:R-:W-:Y:S02]  /*4e680*/  ISETP.LT.AND P5, PT, R207, c[0x0][0x178], !P3 ;  /* 0x00005e00cf007a0c */ /* 0x000fe40005fa1270 */
[----:B------:R-:W-:Y:S01]  /*4e690*/  ISETP.LT.AND P0, PT, R138, c[0x0][0x178], !P3 ;  /* 0x00005e008a007a0c */ /* 0x000fe20005f01270 */
[----:B------:R-:W4:Y:S01]  /*4e6a0*/  LDL.LU R173, [R1+0x4d4] ;  /* 0x0004d40001ad7983 */ /* 0x000f220000300800 */
[----:B------:R-:W-:-:S02]  /*4e6b0*/  ISETP.LT.AND P6, PT, R139, c[0x0][0x178], !P3 ;  /* 0x00005e008b007a0c */ /* 0x000fc40005fc1270 */
[----:B------:R-:W-:Y:S02]  /*4e6c0*/  IADD3 R3, R3, c[0x0][0x198], RZ ;  /* 0x0000660003037a10 */ /* 0x000fe40007ffe0ff */
[----:B------:R-:W-:Y:S02]  /*4e6d0*/  ISETP.LT.AND P3, PT, R99, c[0x0][0x178], !P3 ;  /* 0x00005e0063007a0c */ /* 0x000fe40005f61270 */
[----:B------:R-:W-:Y:S01]  /*4e6e0*/  ISETP.GE.AND P1, PT, R172, c[0x0][0x17c], PT ;  /* 0x00005f00ac007a0c */ /* 0x000fe20003f26270 */
[----:B------:R-:W-:Y:S01]  /*4e6f0*/  IMAD.WIDE R170, R3, 0x4, R162 ;  /* 0x0000000403aa7825 */ /* 0x000fe200078e02a2 */
[----:B------:R-:W-:Y:S01]  /*4e700*/  IADD3 R0, R252, 0xac, RZ ;  /* 0x000000acfc007810 */ /* 0x000fe20007ffe0ff */
[----:B------:R-:W4:Y:S01]  /*4e710*/  LDL.LU R172, [R1+0xe90] ;  /* 0x000e900001ac7983 */ /* 0x000f220000300800 */
[----:B------:R-:W-:Y:S01]  /*4e720*/  ISETP.LT.AND P4, PT, R207, c[0x0][0x178], !P1 ;  /* 0x00005e00cf007a0c */ /* 0x000fe20004f81270 */
[----:B------:R-:W-:Y:S01]  /*4e730*/  IMAD.WIDE R168, R3, 0x4, R160 ;  /* 0x0000000403a87825 */ /* 0x000fe200078e02a0 */
[----:B------:R-:W-:-:S03]  /*4e740*/  ISETP.GE.AND P2, PT, R0, c[0x0][0x17c], PT ;  /* 0x00005f0000007a0c */ /* 0x000fc60003f46270 */
[C---:B------:R-:W-:Y:S01]  /*4e750*/  IMAD.WIDE R166, R3.reuse, 0x4, R6 ;  /* 0x0000000403a67825 */ /* 0x040fe200078e0206 */
[C---:B------:R-:W-:Y:S01]  /*4e760*/  IADD3 R0, R3.reuse, c[0x0][0x198], RZ ;  /* 0x0000660003007a10 */ /* 0x040fe20007ffe0ff */
[----:B------:R1:W-:Y:S02]  /*4e770*/  @P5 STG.E [R170.64], R245 ;  /* 0x000000f5aa005986 */ /* 0x0003e4000c101904 */
[----:B------:R-:W-:Y:S02]  /*4e780*/  IMAD.WIDE R164, R3, 0x4, R4 ;  /* 0x0000000403a47825 */ /* 0x000fe400078e0204 */
[----:B------:R-:W-:Y:S04]  /*4e790*/  @P0 STG.E [R168.64], R244 ;  /* 0x000000f4a8000986 */ /* 0x000fe8000c101904 */
[----:B------:R1:W-:Y:S04]  /*4e7a0*/  @P6 STG.E [R166.64], R250 ;  /* 0x000000faa6006986 */ /* 0x0003e8000c101904 */
[----:B------:R-:W4:Y:S01]  /*4e7b0*/  LDL.LU R251, [R1+0xe20] ;  /* 0x000e200001fb7983 */ /* 0x000f220000300800 */
[----:B-1----:R-:W-:-:S03]  /*4e7c0*/  IMAD.WIDE R170, R0, 0x4, R162 ;  /* 0x0000000400aa7825 */ /* 0x002fc600078e02a2 */
[----:B------:R1:W-:Y:S01]  /*4e7d0*/  @P3 STG.E [R164.64], R249 ;  /* 0x000000f9a4003986 */ /* 0x0003e2000c101904 */
[----:B------:R-:W-:-:S03]  /*4e7e0*/  ISETP.LT.AND P3, PT, R138, c[0x0][0x178], !P1 ;  /* 0x00005e008a007a0c */ /* 0x000fc60004f61270 */
[----:B------:R1:W-:Y:S01]  /*4e7f0*/  @P4 STG.E [R170.64], R248 ;  /* 0x000000f8aa004986 */ /* 0x0003e2000c101904 */
[----:B------:R-:W-:Y:S01]  /*4e800*/  ISETP.LT.AND P4, PT, R139, c[0x0][0x178], !P1 ;  /* 0x00005e008b007a0c */ /* 0x000fe20004f81270 */
[----:B------:R-:W-:Y:S02]  /*4e810*/  IMAD.WIDE R166, R0, 0x4, R160 ;  /* 0x0000000400a67825 */ /* 0x000fe400078e02a0 */
[----:B------:R-:W4:Y:S04]  /*4e820*/  LDL.LU R250, [R1+0xa40] ;  /* 0x000a400001fa7983 */ /* 0x000f280000300800 */
[----:B-1----:R-:W4:Y:S01]  /*4e830*/  LDL.LU R249, [R1+0x510] ;  /* 0x0005100001f97983 */ /* 0x002f220000300800 */
[----:B------:R-:W-:Y:S02]  /*4e840*/  IADD3 R164, R252, 0xad, RZ ;  /* 0x000000adfca47810 */ /* 0x000fe40007ffe0ff */
[----:B------:R-:W-:Y:S01]  /*4e850*/  ISETP.LT.AND P0, PT, R99, c[0x0][0x178], !P1 ;  /* 0x00005e0063007a0c */ /* 0x000fe20004f01270 */
[----:B------:R-:W4:Y:S01]  /*4e860*/  LDL.LU R248, [R1+0xe94] ;  /* 0x000e940001f87983 */ /* 0x000f220000300800 */
[----:B------:R-:W-:Y:S01]  /*4e870*/  ISETP.GE.AND P1, PT, R164, c[0x0][0x17c], PT ;  /* 0x00005f00a4007a0c */ /* 0x000fe20003f26270 */
[----:B------:R-:W-:-:S02]  /*4e880*/  IMAD.WIDE R164, R0, 0x4, R6 ;  /* 0x0000000400a47825 */ /* 0x000fc400078e0206 */
[----:B--2---:R1:W-:Y:S04]  /*4e890*/  @P3 STG.E [R166.64], R174 ;  /* 0x000000aea6003986 */ /* 0x0043e8000c101904 */
[----:B---3--:R2:W-:Y:S04]  /*4e8a0*/  @P4 STG.E [R164.64], R175 ;  /* 0x000000afa4004986 */ /* 0x0085e8000c101904 */
[----:B-1----:R-:W3:Y:S04]  /*4e8b0*/  LDL.LU R174, [R1+0xe24] ;  /* 0x000e240001ae7983 */ /* 0x002ee80000300800 */
[----:B--2---:R-:W2:Y:S01]  /*4e8c0*/  LDL.LU R175, [R1+0xa44] ;  /* 0x000a440001af7983 */ /* 0x004ea20000300800 */
[----:B------:R-:W-:-:S02]  /*4e8d0*/  ISETP.LT.AND P6, PT, R207, c[0x0][0x178], !P2 ;  /* 0x00005e00cf007a0c */ /* 0x000fc400057c1270 */
[----:B------:R-:W-:Y:S02]  /*4e8e0*/  ISETP.LT.AND P5, PT, R138, c[0x0][0x178], !P2 ;  /* 0x00005e008a007a0c */ /* 0x000fe400057a1270 */
[C---:B------:R-:W-:Y:S01]  /*4e8f0*/  IADD3 R3, R0.reuse, c[0x0][0x198], RZ ;  /* 0x0000660000037a10 */ /* 0x040fe20007ffe0ff */
[----:B------:R-:W-:Y:S01]  /*4e900*/  IMAD.WIDE R170, R0, 0x4, R4 ;  /* 0x0000000400aa7825 */ /* 0x000fe200078e0204 */
[----:B------:R-:W-:-:S03]  /*4e910*/  ISETP.LT.AND P3, PT, R139, c[0x0][0x178], !P2 ;  /* 0x00005e008b007a0c */ /* 0x000fc60005761270 */
[----:B------:R-:W-:Y:S01]  /*4e920*/  IMAD.WIDE R168, R3, 0x4, R162 ;  /* 0x0000000403a87825 */ /* 0x000fe200078e02a2 */
[----:B------:R-:W-:-:S03]  /*4e930*/  ISETP.LT.AND P2, PT, R99, c[0x0][0x178], !P2 ;  /* 0x00005e0063007a0c */ /* 0x000fc60005741270 */
[----:B------:R-:W-:Y:S01]  /*4e940*/  IMAD.WIDE R166, R3, 0x4, R160 ;  /* 0x0000000403a67825 */ /* 0x000fe200078e02a0 */
[----:B----4-:R1:W-:Y:S01]  /*4e950*/  @P0 STG.E [R170.64], R173 ;  /* 0x000000adaa000986 */ /* 0x0103e2000c101904 */
[----:B------:R-:W-:-:S03]  /*4e960*/  ISETP.LT.AND P0, PT, R138, c[0x0][0x178], !P1 ;  /* 0x00005e008a007a0c */ /* 0x000fc60004f01270 */
[----:B------:R-:W-:Y:S01]  /*4e970*/  @P6 STG.E [R168.64], R172 ;  /* 0x000000aca8006986 */ /* 0x000fe2000c101904 */
[----:B------:R-:W-:-:S03]  /*4e980*/  IMAD.WIDE R164, R3, 0x4, R6 ;  /* 0x0000000403a47825 */ /* 0x000fc600078e0206 */
[----:B------:R4:W-:Y:S01]  /*4e990*/  @P5 STG.E [R166.64], R251 ;  /* 0x000000fba6005986 */ /* 0x0009e2000c101904 */
[----:B------:R-:W-:-:S03]  /*4e9a0*/  ISETP.LT.AND P5, PT, R207, c[0x0][0x178], !P1 ;  /* 0x00005e00cf007a0c */ /* 0x000fc60004fa1270 */
[----:B-1----:R-:W2:Y:S01]  /*4e9b0*/  LDL.LU R173, [R1+0x514] ;  /* 0x0005140001ad7983 */ /* 0x002ea20000300800 */
[----:B------:R-:W-:-:S03]  /*4e9c0*/  IADD3 R0, R3, c[0x0][0x198], RZ ;  /* 0x0000660003007a10 */ /* 0x000fc60007ffe0ff */
[----:B------:R-:W2:Y:S04]  /*4e9d0*/  LDL.LU R245, [R1+0xea0] ;  /* 0x000ea00001f57983 */ /* 0x000ea80000300800 */
[----:B------:R-:W2:Y:S01]  /*4e9e0*/  LDL.LU R244, [R1+0xe80] ;  /* 0x000e800001f47983 */ /* 0x000ea20000300800 */
[----:B----4-:R-:W-:Y:S01]  /*4e9f0*/  IMAD.WIDE R166, R3, 0x4, R4 ;  /* 0x0000000403a67825 */ /* 0x010fe200078e0204 */
[----:B------:R-:W-:Y:S02]  /*4ea00*/  ISETP.LT.AND P4, PT, R139, c[0x0][0x178], !P1 ;  /* 0x00005e008b007a0c */ /* 0x000fe40004f81270 */
[----:B------:R-:W-:Y:S01]  /*4ea10*/  @P3 STG.E [R164.64], R250 ;  /* 0x000000faa4003986 */ /* 0x000fe2000c101904 */
[----:B------:R-:W-:-:S03]  /*4ea20*/  IMAD.WIDE R168, R0, 0x4, R162 ;  /* 0x0000000400a87825 */ /* 0x000fc600078e02a2 */
[----:B------:R1:W-:Y:S04]  /*4ea30*/  @P2 STG.E [R166.64], R249 ;  /* 0x000000f9a6002986 */ /* 0x0003e8000c101904 */
[----:B------:R-:W4:Y:S04]  /*4ea40*/  LDL.LU R251, [R1+0xbe0] ;  /* 0x000be00001fb7983 */ /* 0x000f280000300800 */
[----:B------:R-:W-:Y:S01]  /*4ea50*/  @P5 STG.E [R168.64], R248 ;  /* 0x000000f8a8005986 */ /* 0x000fe2000c101904 */
[----:B-1----:R-:W-:-:S04]  /*4ea60*/  IMAD.WIDE R166, R0, 0x4, R160 ;  /* 0x0000000400a67825 */ /* 0x002fc800078e02a0 */
[----:B------:R-:W-:Y:S01]  /*4ea70*/  IMAD.WIDE R164, R0, 0x4, R6 ;  /* 0x0000000400a47825 */ /* 0x000fe200078e0206 */
[----:B---3--:R1:W-:Y:S04]  /*4ea80*/  @P0 STG.E [R166.64], R174 ;  /* 0x000000aea6000986 */ /* 0x0083e8000c101904 */
[----:B--2---:R2:W-:Y:S04]  /*4ea90*/  @P4 STG.E [R164.64], R175 ;  /* 0x000000afa4004986 */ /* 0x0045e8000c101904 */
[----:B-1----:R-:W3:Y:S04]  /*4eaa0*/  LDL.LU R174, [R1+0xea4] ;  /* 0x000ea40001ae7983 */ /* 0x002ee80000300800 */
[----:B------:R-:W3:Y:S04]  /*4eab0*/  LDL.LU R248, [R1+0xe84] ;  /* 0x000e840001f87983 */ /* 0x000ee80000300800 */
[----:B--2---:R-:W2:Y:S01]  /*4eac0*/  LDL.LU R175, [R1+0xbe4] ;  /* 0x000be40001af7983 */ /* 0x004ea20000300800 */
[----:B------:R-:W-:-:S02]  /*4ead0*/  IADD3 R170, R252, 0xae, RZ ;  /* 0x000000aefcaa7810 */ /* 0x000fc40007ffe0ff */
[----:B------:R-:W-:Y:S02]  /*4eae0*/  ISETP.LT.AND P1, PT, R99, c[0x0][0x178], !P1 ;  /* 0x00005e0063007a0c */ /* 0x000fe40004f21270 */
[C---:B------:R-:W-:Y:S01]  /*4eaf0*/  IADD3 R3, R0.reuse, c[0x0][0x198], RZ ;  /* 0x0000660000037a10 */ /* 0x040fe20007ffe0ff */
[----:B------:R-:W-:Y:S01]  /*4eb00*/  IMAD.WIDE R164, R0, 0x4, R4 ;  /* 0x0000000400a47825 */ /* 0x000fe200078e0204 */
[----:B------:R-:W-:Y:S01]  /*4eb10*/  ISETP.GE.AND P6, PT, R170, c[0x0][0x17c], PT ;  /* 0x00005f00aa007a0c */ /* 0x000fe20003fc6270 */
[----:B------:R-:W2:Y:S03]  /*4eb20*/  LDL.LU R250, [R1+0xc08] ;  /* 0x000c080001fa7983 */ /* 0x000ea60000300800 */
[----:B------:R-:W-:Y:S01]  /*4eb30*/  ISETP.LT.AND P2, PT, R207, c[0x0][0x178], !P6 ;  /* 0x00005e00cf007a0c */ /* 0x000fe20007741270 */
[C---:B------:R-:W-:Y:S01]  /*4eb40*/  IMAD.WIDE R166, R3.reuse, 0x4, R162 ;  /* 0x0000000403a67825 */ /* 0x040fe200078e02a2 */
[----:B------:R-:W-:Y:S01]  /*4eb50*/  ISETP.LT.AND P5, PT, R138, c[0x0][0x178], !P6 ;  /* 0x00005e008a007a0c */ /* 0x000fe200077a1270 */
[----:B------:R-:W2:Y:S01]  /*4eb60*/  LDL.LU R249, [R1+0x5e8] ;  /* 0x0005e80001f97983 */ /* 0x000ea20000300800 */
[----:B------:R-:W-:Y:S01]  /*4eb70*/  IADD3 R171, R252, 0xaf, RZ ;  /* 0x000000affcab7810 */ /* 0x000fe20007ffe0ff */
[----:B------:R-:W-:Y:S01]  /*4eb80*/  IMAD.WIDE R168, R3, 0x4, R160 ;  /* 0x0000000403a87825 */ /* 0x000fe200078e02a0 */
[----:B------:R-:W-:Y:S01]  /*4eb90*/  ISETP.LT.AND P4, PT, R139, c[0x0][0x178], !P6 ;  /* 0x00005e008b007a0c */ /* 0x000fe20007781270 */
[----:B------:R1:W-:Y:S01]  /*4eba0*/  @P1 STG.E [R164.64], R173 ;  /* 0x000000ada4001986 */ /* 0x0003e2000c101904 */
[----:B------:R-:W-:-:S02]  /*4ebb0*/  ISETP.GE.AND P3, PT, R171, c[0x0][0x17c], PT ;  /* 0x00005f00ab007a0c */ /* 0x000fc40003f66270 */
[----:B------:R-:W-:-:S03]  /*4ebc0*/  ISETP.LT.AND P6, PT, R99, c[0x0][0x178], !P6 ;  /* 0x00005e0063007a0c */ /* 0x000fc600077c1270 */
[----:B------:R4:W-:Y:S01]  /*4ebd0*/  @P2 STG.E [R166.64], R245 ;  /* 0x000000f5a6002986 */ /* 0x0009e2000c101904 */
[----:B------:R-:W-:-:S03]  /*4ebe0*/  ISETP.LT.AND P1, PT, R138, c[0x0][0x178], !P3 ;  /* 0x00005e008a007a0c */ /* 0x000fc60005f21270 */
[----:B------:R4:W-:Y:S01]  /*4ebf0*/  @P5 STG.E [R168.64], R244 ;  /* 0x000000f4a8005986 */ /* 0x0009e2000c101904 */
[----:B------:R-:W-:Y:S01]  /*4ec00*/  ISETP.LT.AND P5, PT, R207, c[0x0][0x178], !P3 ;  /* 0x00005e00cf007a0c */ /* 0x000fe20005fa1270 */
[----:B-1----:R-:W-:Y:S01]  /*4ec10*/  IMAD.WIDE R164, R3, 0x4, R6 ;  /* 0x0000000403a47825 */ /* 0x002fe200078e0206 */
[----:B------:R-:W-:Y:S01]  /*4ec20*/  ISETP.LT.AND P2, PT, R139, c[0x0][0x178], !P3 ;  /* 0x00005e008b007a0c */ /* 0x000fe20005f41270 */
[----:B------:R-:W2:Y:S02]  /*4ec30*/  LDL.LU R173, [R1+0x3c8] ;  /* 0x0003c80001ad7983 */ /* 0x000ea40000300800 */
[C---:B----4-:R-:W-:Y:S01]  /*4ec40*/  IMAD.WIDE R166, R3.reuse, 0x4, R4 ;  /* 0x0000000403a67825 */ /* 0x050fe200078e0204 */
[----:B------:R-:W-:Y:S01]  /*4ec50*/  IADD3 R3, R3, c[0x0][0x198], RZ ;  /* 0x0000660003037a10 */ /* 0x000fe20007ffe0ff */
[----:B------:R1:W-:Y:S04]  /*4ec60*/  @P4 STG.E [R164.64], R251 ;  /* 0x000000fba4004986 */ /* 0x0003e8000c101904 */
[C---:B------:R-:W-:Y:S01]  /*4ec70*/  IMAD.WIDE R168, R3.reuse, 0x4, R162 ;  /* 0x0000000403a87825 */ /* 0x040fe200078e02a2 */
[----:B------:R4:W-:Y:S03]  /*4ec80*/  @P6 STG.E [R166.64], R246 ;  /* 0x000000f6a6006986 */ /* 0x0009e6000c101904 */
[C---:B-1----:R-:W-:Y:S01]  /*4ec90*/  IMAD.WIDE R164, R3.reuse, 0x4, R160 ;  /* 0x0000000403a47825 */ /* 0x042fe200078e02a0 */
[----:B----4-:R-:W2:Y:S03]  /*4eca0*/  LDL.LU R246, [R1+0x1b2c] ;  /* 0x001b2c0001f67983 */ /* 0x010ea60000300800 */
[----:B------:R-:W-:Y:S01]  /*4ecb0*/  IMAD.WIDE R166, R3, 0x4, R6 ;  /* 0x0000000403a67825 */ /* 0x000fe200078e0206 */
[----:B---3--:R1:W-:Y:S04]  /*4ecc0*/  @P5 STG.E [R168.64], R174 ;  /* 0x000000aea8005986 */ /* 0x0083e8000c101904 */
[----:B------:R3:W-:Y:S04]  /*4ecd0*/  @P1 STG.E [R164.64], R248 ;  /* 0x000000f8a4001986 */ /* 0x0007e8000c101904 */
[----:B-1----:R-:W4:Y:S04]  /*4ece0*/  LDL.LU R174, [R1+0xc0c] ;  /* 0x000c0c0001ae7983 */ /* 0x002f280000300800 */
[----:B---3--:R-:W3:Y:S04]  /*4ecf0*/  LDL.LU R248, [R1+0x5ec] ;  /* 0x0005ec0001f87983 */ /* 0x008ee80000300800 */
[----:B--2---:R1:W-:Y:S04]  /*4ed00*/  @P2 STG.E [R166.64], R175 ;  /* 0x000000afa6002986 */ /* 0x0043e8000c101904 */
[----:B-1----:R-:W2:Y:S01]  /*4ed10*/  LDL.LU R175, [R1+0x3cc] ;  /* 0x0003cc0001af7983 */ /* 0x002ea20000300800 */
[----:B------:R-:W-:-:S02]  /*4ed20*/  IADD3 R170, R252, 0xb0, RZ ;  /* 0x000000b0fcaa7810 */ /* 0x000fc40007ffe0ff */
[----:B------:R-:W-:Y:S02]  /*4ed30*/  ISETP.LT.AND P3, PT, R99, c[0x0][0x178], !P3 ;  /* 0x00005e0063007a0c */ /* 0x000fe40005f61270 */
[----:B------:R-:W-:Y:S02]  /*4ed40*/  ISETP.GE.AND P0, PT, R170, c[0x0][0x17c], PT ;  /* 0x00005f00aa007a0c */ /* 0x000fe40003f06270 */
[----:B------:R-:W-:Y:S02]  /*4ed50*/  IADD3 R0, R252, 0xb1, RZ ;  /* 0x000000b1fc007810 */ /* 0x000fe40007ffe0ff */
[----:B------:R-:W-:Y:S01]  /*4ed60*/  ISETP.LT.AND P6, PT, R207, c[0x0][0x178], !P0 ;  /* 0x00005e00cf007a0c */ /* 0x000fe200047c1270 */
[C---:B------:R-:W-:Y:S01]  /*4ed70*/  IMAD.WIDE R164, R3.reuse, 0x4, R4 ;  /* 0x0000000403a47825 */ /* 0x040fe200078e0204 */
[----:B------:R-:W-:Y:S02]  /*4ed80*/  ISETP.GE.AND P4, PT, R0, c[0x0][0x17c], PT ;  /* 0x00005f0000007a0c */ /* 0x000fe40003f86270 */
[----:B------:R-:W-:-:S02]  /*4ed90*/  IADD3 R0, R3, c[0x0][0x198], RZ ;  /* 0x0000660003007a10 */ /* 0x000fc40007ffe0ff */
[----:B------:R-:W-:Y:S01]  /*4eda0*/  ISETP.LT.AND P5, PT, R138, c[0x0][0x178], !P0 ;  /* 0x00005e008a007a0c */ /* 0x000fe200047a1270 */
[----:B------:R1:W-:Y:S01]  /*4edb0*/  @P3 STG.E [R164.64], R247 ;  /* 0x000000f7a4003986 */ /* 0x0003e2000c101904 */
[----:B------:R-:W-:Y:S01]  /*4edc0*/  ISETP.LT.AND P2, PT, R139, c[0x0][0x178], !P0 ;  /* 0x00005e008b007a0c */ /* 0x000fe20004741270 */
[----:B------:R-:W-:Y:S01]  /*4edd0*/  IMAD.WIDE R166, R0, 0x4, R162 ;  /* 0x0000000400a67825 */ /* 0x000fe200078e02a2 */
[----:B------:R-:W-:-:S03]  /*4ede0*/  ISETP.LT.AND P0, PT, R99, c[0x0][0x178], !P0 ;  /* 0x00005e0063007a0c */ /* 0x000fc60004701270 */
[C---:B------:R-:W-:Y:S01]  /*4edf0*/  IMAD.WIDE R168, R0.reuse, 0x4, R160 ;  /* 0x0000000400a87825 */ /* 0x040fe200078e02a0 */
[----:B------:R1:W-:Y:S04]  /*4ee00*/  @P6 STG.E [R166.64], R250 ;  /* 0x000000faa6006986 */ /* 0x0003e8000c101904 */
[----:B-1----:R-:W2:Y:S01]  /*4ee10*/  LDL.LU R247, [R1+0x1b28] ;  /* 0x001b280001f77983 */ /* 0x002ea20000300800 */
[----:B------:R-:W-:Y:S01]  /*4ee20*/  ISETP.LT.AND P6, PT, R207, c[0x0][0x178], !P4 ;  /* 0x00005e00cf007a0c */ /* 0x000fe200067c1270 */
[----:B------:R-:W-:Y:S01]  /*4ee30*/  IMAD.WIDE R164, R0, 0x4, R6 ;  /* 0x0000000400a47825 */ /* 0x000fe200078e0206 */
[----:B------:R-:W-:Y:S01]  /*4ee40*/  ISETP.LT.AND P3, PT, R138, c[0x0][0x178], !P4 ;  /* 0x00005e008a007a0c */ /* 0x000fe20006761270 */
[----:B------:R-:W2:Y:S01]  /*4ee50*/  LDL.LU R244, [R1+0xd38] ;  /* 0x000d380001f47983 */ /* 0x000ea20000300800 */
[----:B------:R-:W-:-:S03]  /*4ee60*/  IADD3 R3, R0, c[0x0][0x198], RZ ;  /* 0x0000660000037a10 */ /* 0x000fc60007ffe0ff */
[----:B------:R-:W2:Y:S04]  /*4ee70*/  LDL.LU R251, [R1+0x6c8] ;  /* 0x0006c80001fb7983 */ /* 0x000ea80000300800 */
[----:B------:R1:W-:Y:S01]  /*4ee80*/  @P5 STG.E [R168.64], R249 ;  /* 0x000000f9a8005986 */ /* 0x0003e2000c101904 */
[----:B------:R-:W-:Y:S01]  /*4ee90*/  ISETP.LT.AND P5, PT, R139, c[0x0][0x178], !P4 ;  /* 0x00005e008b007a0c */ /* 0x000fe200067a1270 */
[----:B------:R-:W-:Y:S02]  /*4eea0*/  IMAD.WIDE R166, R0, 0x4, R4 ;  /* 0x0000000400a67825 */ /* 0x000fe400078e0204 */
[----:B------:R1:W-:Y:S04]  /*4eeb0*/  @P2 STG.E [R164.64], R173 ;  /* 0x000000ada4002986 */ /* 0x0003e8000c101904 */
[----:B------:R-:W2:Y:S01]  /*4eec0*/  LDL.LU R250, [R1+0x3d8] ;  /* 0x0003d80001fa7983 */ /* 0x000ea20000300800 */
[----:B-1----:R-:W-:Y:S01]  /*4eed0*/  IADD3 R168, R252, 0xb3, RZ ;  /* 0x000000b3fca87810 */ /* 0x002fe20007ffe0ff */
[----:B------:R-:W-:-:S03]  /*4eee0*/  IMAD.WIDE R164, R3, 0x4, R162 ;  /* 0x0000000403a47825 */ /* 0x000fc600078e02a2 */
[----:B------:R-:W-:Y:S01]  /*4eef0*/  ISETP.GE.AND P2, PT, R168, c[0x0][0x17c], PT ;  /* 0x00005f00a8007a0c */ /* 0x000fe20003f46270 */
[----:B------:R1:W-:Y:S01]  /*4ef00*/  @P0 STG.E [R166.64], R246 ;  /* 0x000000f6a6000986 */ /* 0x0003e2000c101904 */
[----:B------:R-:W-:-:S03]  /*4ef10*/  IMAD.WIDE R168, R3, 0x4, R160 ;  /* 0x0000000403a87825 */ /* 0x000fc600078e02a0 */
[----:B------:R-:W2:Y:S04]  /*4ef20*/  LDL.LU R249, [R1+0x378] ;  /* 0x0003780001f97983 */ /* 0x000ea80000300800 */
[----:B------:R-:W2:Y:S01]  /*4ef30*/  LDL.LU R173, [R1+0xd3c] ;  /* 0x000d3c0001ad7983 */ /* 0x000ea20000300800 */
[----:B-1----:R-:W-:-:S03]  /*4ef40*/  IMAD.WIDE R166, R3, 0x4, R6 ;  /* 0x0000000403a67825 */ /* 0x002fc600078e0206 */
[----:B----4-:R1:W-:Y:S04]  /*4ef50*/  @P6 STG.E [R164.64], R174 ;  /* 0x000000aea4006986 */ /* 0x0103e8000c101904 */
[----:B---3--:R3:W-:Y:S04]  /*4ef60*/  @P3 STG.E [R168.64], R248 ;  /* 0x000000f8a8003986 */ /* 0x0087e8000c101904 */
[----:B-1----:R-:W4:Y:S04]  /*4ef70*/  LDL.LU R174, [R1+0x6cc] ;  /* 0x0006cc0001ae7983 */ /* 0x002f280000300800 */
[----:B---3--:R-:W3:Y:S04]  /*4ef80*/  LDL.LU R248, [R1+0x3dc] ;  /* 0x0003dc0001f87983 */ /* 0x008ee80000300800 */
[----:B--2---:R1:W-:Y:S04]  /*4ef90*/  @P5 STG.E [R166.64], R175 ;  /* 0x000000afa6005986 */ /* 0x0043e8000c101904 */
[----:B-1----:R-:W2:Y:S01]  /*4efa0*/  LDL.LU R175, [R1+0x37c] ;  /* 0x00037c0001af7983 */ /* 0x002ea20000300800 */
[----:B------:R-:W-:-:S02]  /*4efb0*/  IADD3 R170, R252, 0xb2, RZ ;  /* 0x000000b2fcaa7810 */ /* 0x000fc40007ffe0ff */
[----:B------:R-:W-:Y:S01]  /*4efc0*/  ISETP.LT.AND P4, PT, R99, c[0x0][0x178], !P4 ;  /* 0x00005e0063007a0c */ /* 0x000fe20006781270 */
[----:B------:R-:W-:Y:S01]  /*4efd0*/  IMAD.WIDE R164, R3, 0x4, R4 ;  /* 0x0000000403a47825 */ /* 0x000fe200078e0204 */
[----:B------:R-:W-:Y:S01]  /*4efe0*/  ISETP.GE.AND P1, PT, R170, c[0x0][0x17c], PT ;  /* 0x00005f00aa007a0c */ /* 0x000fe20003f26270 */
[----:B------:R-:W2:Y:S03]  /*4eff0*/  LDL.LU R246, [R1+0xd58] ;  /* 0x000d580001f67983 */ /* 0x000ea60000300800 */
[----:B------:R-:W-:Y:S01]  /*4f000*/  ISETP.LT.AND P0, PT, R207, c[0x0][0x178], !P1 ;  /* 0x00005e00cf007a0c */ /* 0x000fe20004f01270 */
[----:B------:R-:W2:Y:S01]  /*4f010*/  LDL.LU R172, [R1+0x758] ;  /* 0x0007580001ac7983 */ /* 0x000ea20000300800 */
[----:B------:R-:W-:Y:S02]  /*4f020*/  ISETP.LT.AND P3, PT, R138, c[0x0][0x178], !P1 ;  /* 0x00005e008a007a0c */ /* 0x000fe40004f61270 */
[----:B------:R-:W-:Y:S01]  /*4f030*/  IADD3 R3, R3, c[0x0][0x198], RZ ;  /* 0x0000660003037a10 */ /* 0x000fe20007ffe0ff */
[----:B------:R-:W2:Y:S01]  /*4f040*/  LDL.LU R245, [R1+0x488] ;  /* 0x0004880001f57983 */ /* 0x000ea20000300800 */
[----:B------:R-:W-:-:S03]  /*4f050*/  ISETP.LT.AND P6, PT, R139, c[0x0][0x178], !P1 ;  /* 0x00005e008b007a0c */ /* 0x000fc60004fc1270 */
[----:B------:R1:W-:Y:S01]  /*4f060*/  @P4 STG.E [R164.64], R247 ;  /* 0x000000f7a4004986 */ /* 0x0003e2000c101904 */
[----:B------:R-:W-:Y:S01]  /*4f070*/  IMAD.WIDE R166, R3, 0x4, R160 ;  /* 0x0000000403a67825 */ /* 0x000fe200078e02a0 */
[----:B------:R-:W-:Y:S02]  /*4f080*/  ISETP.LT.AND P1, PT, R99, c[0x0][0x178], !P1 ;  /* 0x00005e0063007a0c */ /* 0x000fe40004f21270 */
[----:B------:R-:W-:Y:S02]  /*4f090*/  ISETP.LT.AND P4, PT, R207, c[0x0][0x178], !P2 ;  /* 0x00005e00cf007a0c */ /* 0x000fe40005781270 */
[----:B------:R-:W-:Y:S01]  /*4f0a0*/  ISETP.LT.AND P5, PT, R138, c[0x0][0x178], !P2 ;  /* 0x00005e008a007a0c */ /* 0x000fe200057a1270 */
[----:B-1----:R-:W-:Y:S01]  /*4f0b0*/  IMAD.WIDE R164, R3, 0x4, R162 ;  /* 0x0000000403a47825 */ /* 0x002fe200078e02a2 */
[----:B------:R-:W-:-:S04]  /*4f0c0*/  IADD3 R168, R252, 0xb4, RZ ;  /* 0x000000b4fca87810 */ /* 0x000fc80007ffe0ff */
[----:B------:R1:W-:Y:S01]  /*4f0d0*/  @P0 STG.E [R164.64], R244 ;  /* 0x000000f4a4000986 */ /* 0x0003e2000c101904 */
[----:B------:R-:W-:-:S03]  /*4f0e0*/  IADD3 R0, R3, c[0x0][0x198], RZ ;  /* 0x0000660003007a10 */ /* 0x000fc60007ffe0ff */
[----:B------:R1:W-:Y:S01]  /*4f0f0*/  @P3 STG.E [R166.64], R251 ;  /* 0x000000fba6003986 */ /* 0x0003e2000c101904 */
[----:B------:R-:W-:Y:S02]  /*4f100*/  ISETP.LT.AND P3, PT, R139, c[0x0][0x178], !P2 ;  /* 0x00005e008b007a0c */ /* 0x000fe40005761270 */
[----:B------:R-:W-:Y:S01]  /*4f110*/  ISETP.GE.AND P0, PT, R168, c[0x0][0x17c], PT ;  /* 0x00005f00a8007a0c */ /* 0x000fe20003f06270 */
[----:B------:R-:W-:-:S04]  /*4f120*/  IMAD.WIDE R168, R0, 0x4, R162 ;  /* 0x0000000400a87825 */ /* 0x000fc800078e02a2 */
[----:B-1----:R-:W-:Y:S01]  /*4f130*/  IMAD.WIDE R164, R3, 0x4, R6 ;  /* 0x0000000403a47825 */ /* 0x002fe200078e0206 */
[----:B------:R-:W-:-:S03]  /*4f140*/  ISETP.LT.AND P2, PT, R99, c[0x0][0x178], !P2 ;  /* 0x00005e0063007a0c */ /* 0x000fc60005741270 */
[----:B------:R-:W-:Y:S01]  /*4f150*/  IMAD.WIDE R166, R3, 0x4, R4 ;  /* 0x0000000403a67825 */ /* 0x000fe200078e0204 */
[----:B------:R1:W-:Y:S03]  /*4f160*/  @P6 STG.E [R164.64], R250 ;  /* 0x000000faa4006986 */ /* 0x0003e6000c101904 */
[C---:B------:R-:W-:Y:S01]  /*4f170*/  IMAD.WIDE R170, R0.reuse, 0x4, R160 ;  /* 0x0000000400aa7825 */ /* 0x040fe200078e02a0 */
[----:B------:R1:W-:Y:S04]  /*4f180*/  @P1 STG.E [R166.64], R249 ;  /* 0x000000f9a6001986 */ /* 0x0003e8000c101904 */
[----:B------:R1:W-:Y:S02]  /*4f190*/  @P4 STG.E [R168.64], R173 ;  /* 0x000000ada8004986 */ /* 0x0003e4000c101904 */
[----:B-1----:R-:W-:-:S02]  /*4f1a0*/  IMAD.WIDE R164, R0, 0x4, R6 ;  /* 0x0000000400a47825 */ /* 0x002fc400078e0206 */
[----:B------:R-:W2:Y:S04]  /*4f1b0*/  LDL.LU R249, [R1+0x3a8] ;  /* 0x0003a80001f97983 */ /* 0x000ea80000300800 */
[----:B------:R-:W2:Y:S04]  /*4f1c0*/  LDL.LU R173, [R1+0xd5c] ;  /* 0x000d5c0001ad7983 */ /* 0x000ea80000300800 */
[----:B----4-:R1:W-:Y:S04]  /*4f1d0*/  @P5 STG.E [R170.64], R174 ;  /* 0x000000aeaa005986 */ /* 0x0103e8000c101904 */
[----:B---3--:R3:W-:Y:S04]  /*4f1e0*/  @P3 STG.E [R164.64], R248 ;  /* 0x000000f8a4003986 */ /* 0x0087e8000c101904 */
[----:B-1----:R-:W4:Y:S01]  /*4f1f0*/  LDL.LU R174, [R1+0x75c] ;  /* 0x00075c0001ae7983 */ /* 0x002f220000300800 */
[----:B---3--:R-:W-:-:S03]  /*4f200*/  IMAD.WIDE R164, R0, 0x4, R4 ;  /* 0x0000000400a47825 */ /* 0x008fc600078e0204 */
[----:B------:R-:W3:Y:S04]  /*4f210*/  LDL.LU R248, [R1+0x48c] ;  /* 0x00048c0001f87983 */ /* 0x000ee80000300800 */
[----:B--2---:R1:W-:Y:S04]  /*4f220*/  @P2 STG.E [R164.64], R175 ;  /* 0x000000afa4002986 */ /* 0x0043e8000c101904 */
[----:B-1----:R-:W2:Y:S01]  /*4f230*/  LDL.LU R175, [R1+0x3ac] ;  /* 0x0003ac0001af7983 */ /* 0x002ea20000300800 */
[----:B------:R-:W-:Y:S02]  /*4f240*/  ISETP.LT.AND P6, PT, R207, c[0x0][0x178], !P0 ;  /* 0x00005e00cf007a0c */ /* 0x000fe400047c1270 */
[----:B------:R-:W-:Y:S01]  /*4f250*/  ISETP.LT.AND P4, PT, R138, c[0x0][0x178], !P0 ;  /* 0x00005e008a007a0c */ /* 0x000fe20004781270 */
[----:B------:R-:W2:Y:S01]  /*4f260*/  LDL.LU R244, [R1+0xe08] ;  /* 0x000e080001f47983 */ /* 0x000ea20000300800 */
[----:B------:R-:W-:-:S02]  /*4f270*/  IADD3 R166, R252, 0xb5, RZ ;  /* 0x000000b5fca67810 */ /* 0x000fc40007ffe0ff */
[----:B------:R-:W-:Y:S01]  /*4f280*/  IADD3 R3, R0, c[0x0][0x198], RZ ;  /* 0x0000660000037a10 */ /* 0x000fe20007ffe0ff */
[----:B------:R-:W2:Y:S01]  /*4f290*/  LDL.LU R251, [R1+0x7e8] ;  /* 0x0007e80001fb7983 */ /* 0x000ea20000300800 */
[----:B------:R-:W-:Y:S02]  /*4f2a0*/  ISETP.LT.AND P5, PT, R139, c[0x0][0x178], !P0 ;  /* 0x00005e008b007a0c */ /* 0x000fe400047a1270 */
[----:B------:R-:W-:Y:S02]  /*4f2b0*/  IADD3 R168, R252, 0xb6, RZ ;  /* 0x000000b6fca87810 */ /* 0x000fe40007ffe0ff */
[----:B------:R-:W-:Y:S01]  /*4f2c0*/  ISETP.GE.AND P1, PT, R166, c[0x0][0x17c], PT ;  /* 0x00005f00a6007a0c */ /* 0x000fe20003f26270 */
[C---:B------:R-:W-:Y:S01]  /*4f2d0*/  IMAD.WIDE R166, R3.reuse, 0x4, R162 ;  /* 0x0000000403a67825 */ /* 0x040fe200078e02a2 */
[----:B------:R-:W-:Y:S01]  /*4f2e0*/  ISETP.GE.AND P3, PT, R168, c[0x0][0x17c], PT ;  /* 0x00005f00a8007a0c */ /* 0x000fe20003f66270 */
[----:B------:R-:W2:Y:S02]  /*4f2f0*/  LDL.LU R250, [R1+0x4e8] ;  /* 0x0004e80001fa7983 */ /* 0x000ea40000300800 */
[----:B------:R-:W-:Y:S01]  /*4f300*/  IMAD.WIDE R168, R3, 0x4, R160 ;  /* 0x0000000403a87825 */ /* 0x000fe200078e02a0 */
[----:B------:R-:W-:Y:S01]  /*4f310*/  ISETP.LT.AND P0, PT, R99, c[0x0][0x178], !P0 ;  /* 0x00005e0063007a0c */ /* 0x000fe20004701270 */
[----:B------:R-:W-:Y:S02]  /*4f320*/  @P6 STG.E [R166.64], R246 ;  /* 0x000000f6a6006986 */ /* 0x000fe4000c101904 */
[----:B------:R-:W-:-:S02]  /*4f330*/  IMAD.WIDE R170, R3, 0x4, R6 ;  /* 0x0000000403aa7825 */ /* 0x000fc400078e0206 */
[----:B------:R-:W-:Y:S01]  /*4f340*/  @P4 STG.E [R168.64], R172 ;  /* 0x000000aca8004986 */ /* 0x000fe2000c101904 */
[----:B------:R-:W-:-:S03]  /*4f350*/  ISETP.LT.AND P4, PT, R207, c[0x0][0x178], !P1 ;  /* 0x00005e00cf007a0c */ /* 0x000fc60004f81270 */
[----:B------:R1:W-:Y:S01]  /*4f360*/  @P5 STG.E [R170.64], R245 ;  /* 0x000000f5aa005986 */ /* 0x0003e2000c101904 */
[----:B------:R-:W-:Y:S02]  /*4f370*/  ISETP.LT.AND P5, PT, R138, c[0x0][0x178], !P1 ;  /* 0x00005e008a007a0c */ /* 0x000fe40004fa1270 */
[----:B------:R-:W-:Y:S01]  /*4f380*/  ISETP.LT.AND P2, PT, R139, c[0x0][0x178], !P1 ;  /* 0x00005e008b007a0c */ /* 0x000fe20004f41270 */
[----:B------:R-:W-:Y:S01]  /*4f390*/  IMAD.WIDE R164, R3, 0x4, R4 ;  /* 0x0000000403a47825 */ /* 0x000fe200078e0204 */
[----:B------:R-:W-:Y:S02]  /*4f3a0*/  ISETP.LT.AND P1, PT, R99, c[0x0][0x178], !P1 ;  /* 0x00005e0063007a0c */ /* 0x000fe40004f21270 */
[----:B-1----:R-:W-:-:S05]  /*4f3b0*/  IADD3 R170, R3, c[0x0][0x198], RZ ;  /* 0x0000660003aa7a10 */ /* 0x002fca0007ffe0ff */
[----:B------:R-:W-:-:S04]  /*4f3c0*/  IMAD.WIDE R166, R170, 0x4, R162 ;  /* 0x00000004aaa67825 */ /* 0x000fc800078e02a2 */
[C---:B------:R-:W-:Y:S01]  /*4f3d0*/  IMAD.WIDE R168, R170.reuse, 0x4, R160 ;  /* 0x00000004aaa87825 */ /* 0x040fe200078e02a0 */
[----:B------:R1:W-:Y:S04]  /*4f3e0*/  @P0 STG.E [R164.64], R249 ;  /* 0x000000f9a4000986 */ /* 0x0003e8000c101904 */
[----:B------:R1:W-:Y:S02]  /*4f3f0*/  @P4 STG.E [R166.64], R173 ;  /* 0x000000ada6004986 */ /* 0x0003e4000c101904 */
[C---:B-1----:R-:W-:Y:S02]  /*4f400*/  IMAD.WIDE R164, R170.reuse, 0x4, R6 ;  /* 0x00000004aaa47825 */ /* 0x042fe400078e0206 */
[----:B------:R-:W2:Y:S02]  /*4f410*/  LDL.LU R249, [R1+0x3b8] ;  /* 0x0003b80001f97983 */ /* 0x000ea40000300800 */
[----:B------:R-:W-:-:S02]  /*4f420*/  IMAD.WIDE R166, R170, 0x4, R4 ;  /* 0x00000004aaa67825 */ /* 0x000fc400078e0204 */
[----:B------:R-:W2:Y:S04]  /*4f430*/  LDL.LU R173, [R1+0xe0c] ;  /* 0x000e0c0001ad7983 */ /* 0x000ea80000300800 */
[----:B----4-:R1:W-:Y:S04]  /*4f440*/  @P5 STG.E [R168.64], R174 ;  /* 0x000000aea8005986 */ /* 0x0103e8000c101904 */
[----:B---3--:R-:W-:Y:S04]  /*4f450*/  @P2 STG.E [R164.64], R248 ;  /* 0x000000f8a4002986 */ /* 0x008fe8000c101904 */
[----:B-1----:R-:W3:Y:S04]  /*4f460*/  LDL.LU R174, [R1+0x7ec] ;  /* 0x0007ec0001ae7983 */ /* 0x002ee80000300800 */
[----:B--2---:R1:W-:Y:S04]  /*4f470*/  @P1 STG.E [R166.64], R175 ;  /* 0x000000afa6001986 */ /* 0x0043e8000c101904 */
[----:B-1----:R-:W2:Y:S01]  /*4f480*/  LDL.LU R175, [R1+0x4ec] ;  /* 0x0004ec0001af7983 */ /* 0x002ea20000300800 */
[----:B------:R-:W-:-:S02]  /*4f490*/  IADD3 R0, R252, 0xb7, RZ ;  /* 0x000000b7fc007810 */ /* 0x000fc40007ffe0ff */
[----:B------:R-:W-:Y:S01]  /*4f4a0*/  ISETP.LT.AND P6, PT, R207, c[0x0][0x178], !P3 ;  /* 0x00005e00cf007a0c */ /* 0x000fe20005fc1270 */
[----:B------:R-:W4:Y:S01]  /*4f4b0*/  LDL.LU R248, [R1+0x3bc] ;  /* 0x0003bc0001f87983 */ /* 0x000f220000300800 */
[----:B------:R-:W-:Y:S02]  /*4f4c0*/  ISETP.GE.AND P0, PT, R0, c[0x0][0x17c], PT ;  /* 0x00005f0000007a0c */ /* 0x000fe40003f06270 */
[----:B------:R-:W-:Y:S01]  /*4f4d0*/  ISETP.LT.AND P5, PT, R138, c[0x0][0x178], !P3 ;  /* 0x00005e008a007a0c */ /* 0x000fe20005fa1270 */
[----:B------:R-:W4:Y:S01]  /*4f4e0*/  LDL.LU R247, [R1+0x878] ;  /* 0x0008780001f77983 */ /* 0x000f220000300800 */
[----:B------:R-:W-:Y:S02]  /*4f4f0*/  IADD3 R0, R170, c[0x0][0x198], RZ ;  /* 0x00006600aa007a10 */ /* 0x000fe40007ffe0ff */
[----:B------:R-:W-:Y:S01]  /*4f500*/  ISETP.LT.AND P4, PT, R139, c[0x0][0x178], !P3 ;  /* 0x00005e008b007a0c */ /* 0x000fe20005f81270 */
[----:B------:R-:W4:Y:S02]  /*4f510*/  LDL.LU R172, [R1+0x558] ;  /* 0x0005580001ac7983 */ /* 0x000f240000300800 */
[----:B------:R-:W-:Y:S01]  /*4f520*/  IMAD.WIDE R168, R0, 0x4, R162 ;  /* 0x0000000400a87825 */ /* 0x000fe200078e02a2 */
[----:B------:R-:W-:-:S03]  /*4f530*/  ISETP.LT.AND P3, PT, R99, c[0x0][0x178], !P3 ;  /* 0x00005e0063007a0c */ /* 0x000fc60005f61270 */
[C---:B------:R-:W-:Y:S01]  /*4f540*/  IMAD.WIDE R166, R0.reuse, 0x4, R160 ;  /* 0x0000000400a67825 */ /* 0x040fe200078e02a0 */
[----:B------:R1:W-:Y:S01]  /*4f550*/  @P6 STG.E [R168.64], R244 ;  /* 0x000000f4a8006986 */ /* 0x0003e2000c101904 */
[----:B------:R-:W-:Y:S02]  /*4f560*/  ISETP.LT.AND P6, PT, R207, c[0x0][0x178], !P0 ;  /* 0x00005e00cf007a0c */ /* 0x000fe400047c1270 */
[----:B------:R-:W-:Y:S01]  /*4f570*/  IMAD.WIDE R164, R0, 0x4, R6 ;  /* 0x0000000400a47825 */ /* 0x000fe200078e0206 */
[----:B------:R-:W-:Y:S01]  /*4f580*/  ISETP.LT.AND P2, PT, R138, c[0x0][0x178], !P0 ;  /* 0x00005e008a007a0c */ /* 0x000fe20004741270 */
[----:B------:R1:W-:Y:S01]  /*4f590*/  @P5 STG.E [R166.64], R251 ;  /* 0x000000fba6005986 */ /* 0x0003e2000c101904 */
[----:B------:R-:W-:Y:S02]  /*4f5a0*/  ISETP.LT.AND P5, PT, R139, c[0x0][0x178], !P0 ;  /* 0x00005e008b007a0c */ /* 0x000fe400047a1270 */
[----:B------:R-:W-:Y:S01]  /*4f5b0*/  IADD3 R170, R0, c[0x0][0x198], RZ ;  /* 0x0000660000aa7a10 */ /* 0x000fe20007ffe0ff */
[----:B------:R1:W-:Y:S01]  /*4f5c0*/  @P4 STG.E [R164.64], R250 ;  /* 0x000000faa4004986 */ /* 0x0003e2000c101904 */
[----:B------:R-:W-:-:S03]  /*4f5d0*/  IADD3 R3, R252, 0xb8, RZ ;  /* 0x000000b8fc037810 */ /* 0x000fc60007ffe0ff */
[----:B-1----:R-:W-:Y:S01]  /*4f5e0*/  IMAD.WIDE R168, R170, 0x4, R160 ;  /* 0x00000004aaa87825 */ /* 0x002fe200078e02a0 */
[----:B------:R-:W-:Y:S02]  /*4f5f0*/  ISETP.GE.AND P1, PT, R3, c[0x0][0x17c], PT ;  /* 0x00005f0003007a0c */ /* 0x000fe40003f26270 */
[----:B------:R-:W-:Y:S01]  /*4f600*/  IADD3 R3, R252, 0xb9, RZ ;  /* 0x000000b9fc037810 */ /* 0x000fe20007ffe0ff */
[----:B------:R-:W-:Y:S01]  /*4f610*/  IMAD.WIDE R166, R170, 0x4, R162 ;  /* 0x00000004aaa67825 */ /* 0x000fe200078e02a2 */
[----:B------:R-:W4:Y:S03]  /*4f620*/  LDL.LU R251, [R1+0x4c8] ;  /* 0x0004c80001fb7983 */ /* 0x000f260000300800 */
[----:B------:R-:W-:Y:S01]  /*4f630*/  IMAD.WIDE R164, R0, 0x4, R4 ;  /* 0x0000000400a47825 */ /* 0x000fe200078e0204 */
[----:B------:R-:W-:Y:S02]  /*4f640*/  ISETP.GE.AND P4, PT, R3, c[0x0][0x17c], PT ;  /* 0x00005f0003007a0c */ /* 0x000fe40003f86270 */
[----:B------:R-:W-:-:S02]  /*4f650*/  IADD3 R3, R252, 0xba, RZ ;  /* 0x000000bafc037810 */ /* 0x000fc40007ffe0ff */
[----:B------:R1:W-:Y:S04]  /*4f660*/  @P3 STG.E [R164.64], R249 ;  /* 0x000000f9a4003986 */ /* 0x0003e8000c101904 */
[----:B------:R-:W-:Y:S01]  /*4f670*/  @P6 STG.E [R166.64], R173 ;  /* 0x000000ada6006986 */ /* 0x000fe2000c101904 */
[----:B-1----:R-:W-:-:S03]  /*4f680*/  IMAD.WIDE R164, R170, 0x4, R6 ;  /* 0x00000004aaa47825 */ /* 0x002fc600078e0206 */
[----:B---3--:R-:W-:Y:S04]  /*4f690*/  @P2 STG.E [R168.64], R174 ;  /* 0x000000aea8002986 */ /* 0x008fe8000c101904 */
[----:B--2---:R1:W-:Y:S01]  /*4f6a0*/  @P5 STG.E [R164.64], R175 ;  /* 0x000000afa4005986 */ /* 0x0043e2000c101904 */
[----:B------:R-:W-:-:S03]  /*4f6b0*/  ISETP.GE.AND P5, PT, R3, c[0x0][0x17c], PT ;  /* 0x00005f0003007a0c */ /* 0x000fc60003fa6270 */
[----:B-1----:R-:W2:Y:S04]  /*4f6c0*/  LDL.LU R175, [R1+0xe1c] ;  /* 0x000e1c0001af7983 */ /* 0x002ea80000300800 */
[----:B------:R-:W3:Y:S04]  /*4f6d0*/  LDL.LU R250, [R1+0x87c] ;  /* 0x00087c0001fa7983 */ /* 0x000ee80000300800 */
[----:B------:R-:W2:Y:S04]  /*4f6e0*/  LDL.LU R173, [R1+0x55c] ;  /* 0x00055c0001ad7983 */ /* 0x000ea80000300800 */
[----:B------:R-:W2:Y:S04]  /*4f6f0*/  LDL.LU R174, [R1+0x4cc] ;  /* 0x0004cc0001ae7983 */ /* 0x000ea80000300800 */
[----:B------:R-:W2:Y:S01]  /*4f700*/  LDL.LU R3, [R1+0xe18] ;  /* 0x000e180001037983 */ /* 0x000ea20000300800 */
[----:B------:R-:W-:-:S02]  /*4f710*/  ISETP.LT.AND P0, PT, R99, c[0x0][0x178], !P0 ;  /* 0x00005e0063007a0c */ /* 0x000fc40004701270 */
[----:B------:R-:W-:Y:S01]  /*4f720*/  ISETP.LT.AND P6, PT, R207, c[0x0][0x178], !P1 ;  /* 0x00005e00cf007a0c */ /* 0x000fe20004fc1270 */
[----:B------:R-:W3:Y:S01]  /*4f730*/  LDL.LU R246, [R1+0xe78] ;  /* 0x000e780001f67983 */ /* 0x000ee20000300800 */
[----:B------:R-:W-:Y:S02]  /*4f740*/  ISETP.LT.AND P3, PT, R138, c[0x0][0x178], !P1 ;  /* 0x00005e008a007a0c */ /* 0x000fe40004f61270 */
[----:B------:R-:W-:Y:S01]  /*4f750*/  ISETP.LT.AND P2, PT, R139, c[0x0][0x178], !P1 ;  /* 0x00005e008b007a0c */ /* 0x000fe20004f41270 */
[----:B------:R-:W3:Y:S01]  /*4f760*/  LDL.LU R245, [R1+0xa68] ;  /* 0x000a680001f57983 */ /* 0x000ee20000300800 */
[C---:B------:R-:W-:Y:S01]  /*4f770*/  IADD3 R0, R170.reuse, c[0x0][0x198], RZ ;  /* 0x00006600aa007a10 */ /* 0x040fe20007ffe0ff */
[----:B------:R-:W-:Y:S01]  /*4f780*/  IMAD.WIDE R170, R170, 0x4, R4 ;  /* 0x00000004aaaa7825 */ /* 0x000fe200078e0204 */
[----:B------:R-:W-:Y:S01]  /*4f790*/  ISETP.LT.AND P1, PT, R99, c[0x0][0x178], !P1 ;  /* 0x00005e0063007a0c */ /* 0x000fe20004f21270 */
[----:B------:R-:W3:Y:S02]  /*4f7a0*/  LDL.LU R244, [R1+0x598] ;  /* 0x0005980001f47983 */ /* 0x000ee40000300800 */
[----:B------:R-:W-:-:S04]  /*4f7b0*/  IMAD.WIDE R164, R0, 0x4, R162 ;  /* 0x0000000400a47825 */ /* 0x000fc800078e02a2 */
[C---:B------:R-:W-:Y:S01]  /*4f7c0*/  IMAD.WIDE R166, R0.reuse, 0x4, R160 ;  /* 0x0000000400a67825 */ /* 0x040fe200078e02a0 */
[----:B----4-:R1:W-:Y:S03]  /*4f7d0*/  @P0 STG.E [R170.64], R248 ;  /* 0x000000f8aa000986 */ /* 0x0103e6000c101904 */
[C---:B------:R-:W-:Y:S01]  /*4f7e0*/  IMAD.WIDE R168, R0.reuse, 0x4, R6 ;  /* 0x0000000400a87825 */ /* 0x040fe200078e0206 */
[----:B------:R-:W4:Y:S03]  /*4f7f0*/  LDL.LU R249, [R1+0x4d8] ;  /* 0x0004d80001f97983 */ /* 0x000f260000300800 */
[----:B-1----:R-:W-:Y:S01]  /*4f800*/  IMAD.WIDE R170, R0, 0x4, R4 ;  /* 0x0000000400aa7825 */ /* 0x002fe200078e0204 */
[----:B------:R-:W3:Y:S04]  /*4f810*/  LDL.LU R248, [R1+0xe7c] ;  /* 0x000e7c0001f87983 */ /* 0x000ee80000300800 */
[----:B--2---:R1:W-:Y:S04]  /*4f820*/  @P6 STG.E [R164.64], R3 ;  /* 0x00000003a4006986 */ /* 0x0043e8000c101904 */
[----:B------:R-:W-:Y:S04]  /*4f830*/  @P3 STG.E [R166.64], R247 ;  /* 0x000000f7a6003986 */ /* 0x000fe8000c101904 */
[----:B------:R2:W-:Y:S01]  /*4f840*/  @P2 STG.E [R168.64], R172 ;  /* 0x000000aca8002986 */ /* 0x0005e2000c101904 */
[----:B------:R-:W-:-:S02]  /*4f850*/  ISETP.LT.AND P2, PT, R207, c[0x0][0x178], !P4 ;  /* 0x00005e00cf007a0c */ /* 0x000fc40006741270 */
[----:B-1----:R-:W-:Y:S01]  /*4f860*/  IADD3 R3, R0, c[0x0][0x198], RZ ;  /* 0x0000660000037a10 */ /* 0x002fe20007ffe0ff */
[----:B------:R-:W-:Y:S04]  /*4f870*/  @P1 STG.E [R170.64], R251 ;  /* 0x000000fbaa001986 */ /* 0x000fe8000c101904 */
[----:B--2---:R-:W-:-:S06]  /*4f880*/  IMAD.WIDE R168, R3, 0x4, R162 ;  /* 0x0000000403a87825 */ /* 0x004fcc00078e02a2 */
[----:B------:R1:W-:Y:S04]  /*4f890*/  @P2 STG.E [R168.64], R175 ;  /* 0x000000afa8002986 */ /* 0x0003e8000c101904 */
[----:B-1----:R-:W2:Y:S01]  /*4f8a0*/  LDL.LU R175, [R1+0xa6c] ;  /* 0x000a6c0001af7983 */ /* 0x002ea20000300800 */
[----:B------:R-:W-:Y:S02]  /*4f8b0*/  ISETP.LT.AND P3, PT, R138, c[0x0][0x178], !P4 ;  /* 0x00005e008a007a0c */ /* 0x000fe40006761270 */
[----:B------:R-:W-:Y:S02]  /*4f8c0*/  ISETP.LT.AND P1, PT, R139, c[0x0][0x178], !P4 ;  /* 0x00005e008b007a0c */ /* 0x000fe40006721270 */
[----:B------:R-:W-:Y:S02]  /*4f8d0*/  IADD3 R0, R252, 0xbb, RZ ;  /* 0x000000bbfc007810 */ /* 0x000fe40007ffe0ff */
[----:B------:R-:W-:Y:S01]  /*4f8e0*/  ISETP.LT.AND P4, PT, R99, c[0x0][0x178], !P4 ;  /* 0x00005e0063007a0c */ /* 0x000fe20006781270 */
[----:B------:R-:W-:Y:S01]  /*4f8f0*/  IMAD.WIDE R164, R3, 0x4, R160 ;  /* 0x0000000403a47825 */ /* 0x000fe200078e02a0 */
[----:B------:R-:W-:-:S02]  /*4f900*/  ISETP.LT.AND P6, PT, R207, c[0x0][0x178], !P5 ;  /* 0x00005e00cf007a0c */ /* 0x000fc40006fc1270 */
[----:B------:R-:W-:Y:S01]  /*4f910*/  ISETP.GE.AND P0, PT, R0, c[0x0][0x17c], PT ;  /* 0x00005f0000007a0c */ /* 0x000fe20003f06270 */
[C---:B------:R-:W-:Y:S01]  /*4f920*/  IMAD.WIDE R166, R3.reuse, 0x4, R6 ;  /* 0x0000000403a67825 */ /* 0x040fe200078e0206 */
[C---:B------:R-:W-:Y:S01]  /*4f930*/  IADD3 R0, R3.reuse, c[0x0][0x198], RZ ;  /* 0x0000660003007a10 */ /* 0x040fe20007ffe0ff */
[----:B---3--:R1:W-:Y:S02]  /*4f940*/  @P3 STG.E [R164.64], R250 ;  /* 0x000000faa4003986 */ /* 0x0083e4000c101904 */
[----:B------:R-:W-:Y:S02]  /*4f950*/  IMAD.WIDE R168, R3, 0x4, R4 ;  /* 0x0000000403a87825 */ /* 0x000fe400078e0204 */
[----:B------:R3:W-:Y:S01]  /*4f960*/  @P1 STG.E [R166.64], R173 ;  /* 0x000000ada6001986 */ /* 0x0007e2000c101904 */
[----:B------:R-:W-:Y:S02]  /*4f970*/  ISETP.LT.AND P1, PT, R138, c[0x0][0x178], !P5 ;  /* 0x00005e008a007a0c */ /* 0x000fe40006f21270 */
[----:B------:R-:W-:Y:S01]  /*4f980*/  ISETP.LT.AND P3, PT, R139, c[0x0][0x178], !P5 ;  /* 0x00005e008b007a0c */ /* 0x000fe20006f61270 */
[----:B------:R4:W-:Y:S01]  /*4f990*/  @P4 STG.E [R168.64], R174 ;  /* 0x000000aea8004986 */ /* 0x0009e2000c101904 */
[----:B-1----:R-:W-:Y:S01]  /*4f9a0*/  IMAD.WIDE R164, R0, 0x4, R162 ;  /* 0x0000000400a47825 */ /* 0x002fe200078e02a2 */
[----:B------:R-:W-:-:S02]  /*4f9b0*/  ISETP.LT.AND P5, PT, R99, c[0x0][0x178], !P5 ;  /* 0x00005e0063007a0c */ /* 0x000fc40006fa1270 */
[----:B---3--:R-:W3:Y:S01]  /*4f9c0*/  LDL.LU R173, [R1+0x59c] ;  /* 0x00059c0001ad7983 */ /* 0x008ee20000300800 */
[----:B------:R-:W-:-:S03]  /*4f9d0*/  ISETP.LT.AND P4, PT, R138, c[0x0][0x178], !P0 ;  /* 0x00005e008a007a0c */ /* 0x000fc60004781270 */
[----:B------:R1:W-:Y:S01]  /*4f9e0*/  @P6 STG.E [R164.64], R246 ;  /* 0x000000f6a4006986 */ /* 0x0003e2000c101904 */
[----:B------:R-:W-:Y:S01]  /*4f9f0*/  ISETP.LT.AND P6, PT, R207, c[0x0][0x178], !P0 ;  /* 0x00005e00cf007a0c */ /* 0x000fe200047c1270 */
[----:B------:R-:W-:Y:S01]  /*4fa00*/  IMAD.WIDE R166, R0, 0x4, R160 ;  /* 0x0000000400a67825 */ /* 0x000fe200078e02a0 */
[----:B----4-:R-:W-:Y:S01]  /*4fa10*/  IADD3 R168, R252, 0xbc, RZ ;  /* 0x000000bcfca87810 */ /* 0x010fe20007ffe0ff */
[----:B------:R-:W4:Y:S01]  /*4fa20*/  LDL.LU R174, [R1+0x4dc] ;  /* 0x0004dc0001ae7983 */ /* 0x000f220000300800 */
[----:B------:R-:W-:Y:S02]  /*4fa30*/  IADD3 R3, R0, c[0x0][0x198], RZ ;  /* 0x0000660000037a10 */ /* 0x000fe40007ffe0ff */
[----:B------:R-:W-:Y:S01]  /*4fa40*/  ISETP.GE.AND P2, PT, R168, c[0x0][0x17c], PT ;  /* 0x00005f00a8007a0c */ /* 0x000fe20003f46270 */
[----:B------:R-:W-:-:S04]  /*4fa50*/  IMAD.WIDE R168, R0, 0x4, R4 ;  /* 0x0000000400a87825 */ /* 0x000fc800078e0204 */
[----:B-1----:R-:W-:Y:S01]  /*4fa60*/  IMAD.WIDE R164, R0, 0x4, R6 ;  /* 0x0000000400a47825 */ /* 0x002fe200078e0206 */
[----:B------:R1:W-:Y:S04]  /*4fa70*/  @P1 STG.E [R166.64], R245 ;  /* 0x000000f5a6001986 */ /* 0x0003e8000c101904 */
[----:B------:R-:W4:Y:S04]  /*4fa80*/  LDL.LU R172, [R1+0xe98] ;  /* 0x000e980001ac7983 */ /* 0x000f280000300800 */
[----:B------:R1:W-:Y:S02]  /*4fa90*/  @P3 STG.E [R164.64], R244 ;  /* 0x000000f4a4003986 */ /* 0x0003e4000c101904 */
[----:B-1----:R-:W-:-:S02]  /*4faa0*/  IMAD.WIDE R166, R3, 0x4, R162 ;  /* 0x0000000403a67825 */ /* 0x002fc400078e02a2 */
[----:B------:R-:W4:Y:S04]  /*4fab0*/  LDL.LU R251, [R1+0xe28] ;  /* 0x000e280001fb7983 */ /* 0x000f280000300800 */
[----:B------:R1:W-:Y:S01]  /*4fac0*/  @P5 STG.E [R168.64], R249 ;  /* 0x000000f9a8005986 */ /* 0x0003e2000c101904 */
[----:B------:R-:W-:-:S03]  /*4fad0*/  IMAD.WIDE R164, R3, 0x4, R160 ;  /* 0x0000000403a47825 */ /* 0x000fc600078e02a0 */
[----:B------:R-:W4:Y:S04]  /*4fae0*/  LDL.LU R250, [R1+0xa48] ;  /* 0x000a480001fa7983 */ /* 0x000f280000300800 */
[----:B------:R-:W-:Y:S04]  /*4faf0*/  @P6 STG.E [R166.64], R248 ;  /* 0x000000f8a6006986 */ /* 0x000fe8000c101904 */
[----:B-1----:R-:W4:Y:S04]  /*4fb00*/  LDL.LU R249, [R1+0x518] ;  /* 0x0005180001f97983 */ /* 0x002f280000300800 */
[----:B--2---:R1:W-:Y:S04]  /*4fb10*/  @P4 STG.E [R164.64], R175 ;  /* 0x000000afa4004986 */ /* 0x0043e8000c101904 */
[----:B-1----:R-:W2:Y:S04]  /*4fb20*/  LDL.LU R175, [R1+0xe9c] ;  /* 0x000e9c0001af7983 */ /* 0x002ea80000300800 */
[----:B------:R-:W2:Y:S01]  /*4fb30*/  LDL.LU R248, [R1+0xe2c] ;  /* 0x000e2c0001f87983 */ /* 0x000ea20000300800 */
[----:B------:R-:W-:-:S02]  /*4fb40*/  ISETP.LT.AND P5, PT, R139, c[0x0][0x178], !P0 ;  /* 0x00005e008b007a0c */ /* 0x000fc400047a1270 */
[----:B------:R-:W-:Y:S01]  /*4fb50*/  ISETP.LT.AND P0, PT, R99, c[0x0][0x178], !P0 ;  /* 0x00005e0063007a0c */ /* 0x000fe20004701270 */
[----:B------:R-:W-:Y:S01]  /*4fb60*/  IMAD.WIDE R164, R3, 0x4, R6 ;  /* 0x0000000403a47825 */ /* 0x000fe200078e0206 */
[----:B------:R-:W-:Y:S02]  /*4fb70*/  IADD3 R0, R252, 0xbd, RZ ;  /* 0x000000bdfc007810 */ /* 0x000fe40007ffe0ff */
[----:B------:R-:W-:Y:S01]  /*4fb80*/  ISETP.LT.AND P1, PT, R207, c[0x0][0x178], !P2 ;  /* 0x00005e00cf007a0c */ /* 0x000fe20005721270 */
[C---:B------:R-:W-:Y:S01]  /*4fb90*/  IMAD.WIDE R166, R3.reuse, 0x4, R4 ;  /* 0x0000000403a67825 */ /* 0x040fe200078e0204 */
[----:B------:R-:W-:Y:S02]  /*4fba0*/  ISETP.LT.AND P3, PT, R138, c[0x0][0x178], !P2 ;  /* 0x00005e008a007a0c */ /* 0x000fe40005761270 */
[----:B------:R-:W-:Y:S02]  /*4fbb0*/  IADD3 R3, R3, c[0x0][0x198], RZ ;  /* 0x0000660003037a10 */ /* 0x000fe40007ffe0ff */
[----:B------:R-:W-:Y:S01]  /*4fbc0*/  ISETP.GE.AND P4, PT, R0, c[0x0][0x17c], PT ;  /* 0x00005f0000007a0c */ /* 0x000fe20003f86270 */
[----:B---3--:R1:W-:Y:S01]  /*4fbd0*/  @P5 STG.E [R164.64], R173 ;  /* 0x000000ada4005986 */ /* 0x0083e2000c101904 */
[----:B------:R-:W-:-:S02]  /*4fbe0*/  ISETP.LT.AND P6, PT, R139, c[0x0][0x178], !P2 ;  /* 0x00005e008b007a0c */ /* 0x000fc400057c1270 */
[----:B------:R-:W-:Y:S02]  /*4fbf0*/  ISETP.LT.AND P2, PT, R99, c[0x0][0x178], !P2 ;  /* 0x00005e0063007a0c */ /* 0x000fe40005741270 */
[----:B------:R-:W-:Y:S01]  /*4fc00*/  IADD3 R168, R252, 0xbe, RZ ;  /* 0x000000befca87810 */ /* 0x000fe20007ffe0ff */
[----:B----4-:R3:W-:Y:S01]  /*4fc10*/  @P0 STG.E [R166.64], R174 ;  /* 0x000000aea6000986 */ /* 0x0107e2000c101904 */
[----:B------:R-:W-:-:S03]  /*4fc20*/  ISETP.LT.AND P0, PT, R207, c[0x0][0x178], !P4 ;  /* 0x00005e00cf007a0c */ /* 0x000fc60006701270 */
[----:B-1----:R-:W4:Y:S01]  /*4fc30*/  LDL.LU R173, [R1+0xa4c] ;  /* 0x000a4c0001ad7983 */ /* 0x002f220000300800 */
[C---:B------:R-:W-:Y:S01]  /*4fc40*/  IMAD.WIDE R164, R3.reuse, 0x4, R162 ;  /* 0x0000000403a47825 */ /* 0x040fe200078e02a2 */
[C---:B------:R-:W-:Y:S02]  /*4fc50*/  IADD3 R0, R3.reuse, c[0x0][0x198], RZ ;  /* 0x0000660003007a10 */ /* 0x040fe40007ffe0ff */
[----:B---3--:R-:W3:Y:S01]  /*4fc60*/  LDL.LU R174, [R1+0x51c] ;  /* 0x00051c0001ae7983 */ /* 0x008ee20000300800 */
[----:B------:R-:W-:-:S03]  /*4fc70*/  IMAD.WIDE R166, R3, 0x4, R160 ;  /* 0x0000000403a67825 */ /* 0x000fc600078e02a0 */
[----:B------:R-:W3:Y:S01]  /*4fc80*/  LDL.LU R245, [R1+0xea8] ;  /* 0x000ea80001f57983 */ /* 0x000ee20000300800 */
[----:B------:R-:W-:Y:S01]  /*4fc90*/  ISETP.GE.AND P5, PT, R168, c[0x0][0x17c], PT ;  /* 0x00005f00a8007a0c */ /* 0x000fe20003fa6270 */
[C---:B------:R-:W-:Y:S02]  /*4fca0*/  IMAD.WIDE R168, R3.reuse, 0x4, R6 ;  /* 0x0000000403a87825 */ /* 0x040fe400078e0206 */
[----:B------:R1:W-:Y:S04]  /*4fcb0*/  @P1 STG.E [R164.64], R172 ;  /* 0x000000aca4001986 */ /* 0x0003e8000c101904 */
[----:B------:R1:W-:Y:S04]  /*4fcc0*/  @P3 STG.E [R166.64], R251 ;  /* 0x000000fba6003986 */ /* 0x0003e8000c101904 */
[----:B------:R-:W3:Y:S01]  /*4fcd0*/  LDL.LU R244, [R1+0xe88] ;  /* 0x000e880001f47983 */ /* 0x000ee20000300800 */
[----:B-1----:R-:W-:-:S03]  /*4fce0*/  IMAD.WIDE R164, R3, 0x4, R4 ;  /* 0x0000000403a47825 */ /* 0x002fc600078e0204 */
[----:B------:R1:W-:Y:S01]  /*4fcf0*/  @P6 STG.E [R168.64], R250 ;  /* 0x000000faa8006986 */ /* 0x0003e2000c101904 */
[----:B------:R-:W-:-:S03]  /*4fd00*/  IMAD.WIDE R166, R0, 0x4, R162 ;  /* 0x0000000400a67825 */ /* 0x000fc600078e02a2 */
[----:B------:R-:W3:Y:S04]  /*4fd10*/  LDL.LU R251, [R1+0xbe8] ;  /* 0x000be80001fb7983 */ /* 0x000ee80000300800 */
[----:B------:R1:W-:Y:S04]  /*4fd20*/  @P2 STG.E [R164.64], R249 ;  /* 0x000000f9a4002986 */ /* 0x0003e8000c101904 */
[----:B-1----:R-:W3:Y:S01]  /*4fd30*/  LDL.LU R250, [R1+0x658] ;  /* 0x0006580001fa7983 */ /* 0x002ee20000300800 */
[----:B------:R-:W-:Y:S01]  /*4fd40*/  ISETP.LT.AND P1, PT, R138, c[0x0][0x178], !P4 ;  /* 0x00005e008a007a0c */ /* 0x000fe20006721270 */
[----:B------:R-:W-:-:S02]  /*4fd50*/  IMAD.WIDE R164, R0, 0x4, R160 ;  /* 0x0000000400a47825 */ /* 0x000fc400078e02a0 */
[----:B--2---:R1:W-:Y:S04]  /*4fd60*/  @P0 STG.E [R166.64], R175 ;  /* 0x000000afa6000986 */ /* 0x0043e8000c101904 */
[----:B-1----:R-:W2:Y:S06]  /*4fd70*/  LDL.LU R175, [R1+0xeac] ;  /* 0x000eac0001af7983 */ /* 0x002eac0000300800 */
[----:B------:R1:W-:Y:S04]  /*4fd80*/  @P1 STG.E [R164.64], R248 ;  /* 0x000000f8a4001986 */ /* 0x0003e8000c101904 */
[----:B------:R-:W2:Y:S04]  /*4fd90*/  LDL.LU R249, [R1+0xe8c] ;  /* 0x000e8c0001f97983 */ /* 0x000ea80000300800 */
[----:B-1----:R-:W2:Y:S01]  /*4fda0*/  LDL.LU R248, [R1+0xbec] ;  /* 0x000bec0001f87983 */ /* 0x002ea20000300800 */
[----:B------:R-:W-:-:S02]  /*4fdb0*/  ISETP.LT.AND P6, PT, R139, c[0x0][0x178], !P4 ;  /* 0x00005e008b007a0c */ /* 0x000fc400067c1270 */
[----:B------:R-:W-:Y:S02]  /*4fdc0*/  ISETP.LT.AND P4, PT, R99, c[0x0][0x178], !P4 ;  /* 0x00005e0063007a0c */ /* 0x000fe40006781270 */
[C---:B------:R-:W-:Y:S02]  /*4fdd0*/  IADD3 R3, R252.reuse, 0xc0, RZ ;  /* 0x000000c0fc037810 */ /* 0x040fe40007ffe0ff */
[----:B------:R-:W-:Y:S02]  /*4fde0*/  ISETP.LT.AND P0, PT, R207, c[0x0][0x178], !P5 ;  /* 0x00005e00cf007a0c */ /* 0x000fe40006f01270 */
[----:B------:R-:W-:Y:S02]  /*4fdf0*/  IADD3 R168, R252, 0xbf, RZ ;  /* 0x000000bffca87810 */ /* 0x000fe40007ffe0ff */
[----:B------:R-:W-:Y:S01]  /*4fe00*/  ISETP.GE.AND P2, PT, R3, c[0x0][0x17c], PT ;  /* 0x00005f0003007a0c */ /* 0x000fe20003f46270 */
[C---:B------:R-:W-:Y:S01]  /*4fe10*/  IMAD.WIDE R166, R0.reuse, 0x4, R6 ;  /* 0x0000000400a67825 */ /* 0x040fe200078e0206 */
[----:B------:R-:W-:-:S02]  /*4fe20*/  IADD3 R3, R0, c[0x0][0x198], RZ ;  /* 0x0000660000037a10 */ /* 0x000fc40007ffe0ff */
[----:B------:R-:W-:Y:S01]  /*4fe30*/  ISETP.GE.AND P3, PT, R168, c[0x0][0x17c], PT ;  /* 0x00005f00a8007a0c */ /* 0x000fe20003f66270 */
[----:B------:R-:W-:Y:S01]  /*4fe40*/  IMAD.WIDE R168, R0, 0x4, R4 ;  /* 0x0000000400a87825 */ /* 0x000fe200078e0204 */
[----:B------:R-:W-:Y:S01]  /*4fe50*/  ISETP.LT.AND P1, PT, R138, c[0x0][0x178], !P5 ;  /* 0x00005e008a007a0c */ /* 0x000fe20006f21270 */
[----:B----4-:R1:W-:Y:S02]  /*4fe60*/  @P6 STG.E [R166.64], R173 ;  /* 0x000000ada6006986 */ /* 0x0103e4000c101904 */
[----:B------:R-:W-:Y:S01]  /*4fe70*/  IMAD.WIDE R164, R3, 0x4, R162 ;  /* 0x0000000403a47825 */ /* 0x000fe200078e02a2 */
[----:B------:R-:W-:Y:S01]  /*4fe80*/  ISETP.LT.AND P6, PT, R139, c[0x0][0x178], !P5 ;  /* 0x00005e008b007a0c */ /* 0x000fe20006fc1270 */
[----:B---3--:R3:W-:Y:S01]  /*4fe90*/  @P4 STG.E [R168.64], R174 ;  /* 0x000000aea8004986 */ /* 0x0087e2000c101904 */
[----:B------:R-:W-:Y:S02]  /*4fea0*/  IADD3 R0, R252, 0xc1, RZ ;  /* 0x000000c1fc007810 */ /* 0x000fe40007ffe0ff */
[----:B------:R-:W-:Y:S01]  /*4feb0*/  ISETP.LT.AND P5, PT, R99, c[0x0][0x178], !P5 ;  /* 0x00005e0063007a0c */ /* 0x000fe20006fa1270 */
[----:B------:R4:W-:Y:S01]  /*4fec0*/  @P0 STG.E [R164.64], R245 ;  /* 0x000000f5a4000986 */ /* 0x0009e2000c101904 */
[----:B------:R-:W-:-:S03]  /*4fed0*/  ISETP.LT.AND P4, PT, R207, c[0x0][0x178], !P3 ;  /* 0x00005e00cf007a0c */ /* 0x000fc60005f81270 */
[----:B-1----:R-:W2:Y:S01]  /*4fee0*/  LDL.LU R173, [R1+0x65c] ;  /* 0x00065c0001ad7983 */ /* 0x002ea20000300800 */
[C---:B------:R-:W-:Y:S01]  /*4fef0*/  IMAD.WIDE R166, R3.reuse, 0x4, R160 ;  /* 0x0000000403a67825 */ /* 0x040fe200078e02a0 */
[----:B------:R-:W-:Y:S02]  /*4ff00*/  ISETP.GE.AND P0, PT, R0, c[0x0][0x17c], PT ;  /* 0x00005f0000007a0c */ /* 0x000fe40003f06270 */
[----:B---3--:R-:W3:Y:S01]  /*4ff10*/  LDL.LU R174, [R1+0x2b0] ;  /* 0x0002b00001ae7983 */ /* 0x008ee20000300800 */
[C---:B------:R-:W-:Y:S01]  /*4ff20*/  IADD3 R0, R3.reuse, c[0x0][0x198], RZ ;  /* 0x0000660003007a10 */ /* 0x040fe20007ffe0ff */
[C---:B------:R-:W-:Y:S02]  /*4ff30*/  IMAD.WIDE R168, R3.reuse, 0x4, R4 ;  /* 0x0000000403a87825 */ /* 0x040fe400078e0204 */
[----:B------:R1:W-:Y:S02]  /*4ff40*/  @P1 STG.E [R166.64], R244 ;  /* 0x000000f4a6001986 */ /* 0x0003e4000c101904 */
[----:B----4-:R-:W-:-:S05]  /*4ff50*/  IMAD.WIDE R164, R3, 0x4, R6 ;  /* 0x0000000403a47825 */ /* 0x010fca00078e0206 */
[----:B------:R4:W-:Y:S01]  /*4ff60*/  @P6 STG.E [R164.64], R251 ;  /* 0x000000fba4006986 */ /* 0x0009e2000c101904 */
[----:B-1----:R-:W-:-:S03]  /*4ff70*/  IMAD.WIDE R166, R0, 0x4, R162 ;  /* 0x0000000400a67825 */ /* 0x002fc600078e02a2 */
[----:B------:R-:W-:Y:S01]  /*4ff80*/  @P5 STG.E [R168.64], R250 ;  /* 0x000000faa8005986 */ /* 0x000fe2000c101904 */
[----:B------:R-:W-:Y:S02]  /*4ff90*/  ISETP.LT.AND P1, PT, R138, c[0x0][0x178], !P3 ;  /* 0x00005e008a007a0c */ /* 0x000fe40005f21270 */
[----:B------:R-:W-:Y:S01]  /*4ffa0*/  ISETP.LT.AND P5, PT, R139, c[0x0][0x178], !P3 ;  /* 0x00005e008b007a0c */ /* 0x000fe20005fa1270 */
[C---:B----4-:R-:W-:Y:S01]  /*4ffb0*/  IMAD.WIDE R164, R0.reuse, 0x4, R6 ;  /* 0x0000000400a47825 */ /* 0x050fe200078e0206 */
[----:B--2---:R1:W-:Y:S04]  /*4ffc0*/  @P4 STG.E [R166.64], R175 ;  /* 0x000000afa6004986 */ /* 0x0043e8000c101904 */
[----:B-1----:R-:W2:Y:S01]  /*4ffd0*/  LDL.LU R175, [R1+0x2b4] ;  /* 0x0002b40001af7983 */ /* 0x002ea20000300800 */
[----:B------:R-:W-:-:S05]  /*4ffe0*/  IMAD.WIDE R166, R0, 0x4, R160 ;  /* 0x0000000400a67825 */ /* 0x000fca00078e02a0 */
[----:B------:R-:W-:Y:S04]  /*4fff0*/  @P1 STG.E [R166.64], R249 ;  /* 0x000000f9a6001986 */ /* 0x000fe8000c101904 */
[----:B------:R1:W-:Y:S04]  /*50000*/  @P5 STG.E [R164.64], R248 ;  /* 0x000000f8a4005986 */ /* 0x0003e8000c101904 */
[----:B-1----:R-:W4:Y:S04]  /*50010*/  LDL.LU R248, [R1+0x2bc] ;  /* 0x0002bc0001f87983 */ /* 0x002f280000300800 */
[----:B------:R-:W4:Y:S01]  /*50020*/  LDL.LU R249, [R1+0x2b8] ;  /* 0x0002b80001f97983 */ /* 0x000f220000300800 */
[----:B------:R-:W-:-:S02]  /*50030*/  ISETP.LT.AND P3, PT, R99, c[0x0][0x178], !P3 ;  /* 0x00005e0063007a0c */ /* 0x000fc40005f61270 */
[----:B------:R-:W-:Y:S02]  /*50040*/  ISETP.LT.AND P6, PT, R207, c[0x0][0x178], !P2 ;  /* 0x00005e00cf007a0c */ /* 0x000fe400057c1270 */
[C---:B------:R-:W-:Y:S01]  /*50050*/  IADD3 R3, R0.reuse, c[0x0][0x198], RZ ;  /* 0x0000660000037a10 */ /* 0x040fe20007ffe0ff */
[----:B------:R-:W-:Y:S01]  /*50060*/  IMAD.WIDE R168, R0, 0x4, R4 ;  /* 0x0000000400a87825 */ /* 0x000fe200078e0204 */
[----:B------:R-:W-:-:S03]  /*50070*/  ISETP.LT.AND P4, PT, R138, c[0x0][0x178], !P2 ;  /* 0x00005e008a007a0c */ /* 0x000fc60005781270 */
[----:B------:R-:W-:-:S04]  /*50080*/  IMAD.WIDE R166, R3, 0x4, R162 ;  /* 0x0000000403a67825 */ /* 0x000fc800078e02a2 */
[----:B------:R1:W-:Y:S01]  /*50090*/  @P3 STG.E [R168.64], R173 ;  /* 0x000000ada8003986 */ /* 0x0003e2000c101904 */
[----:B------:R-:W-:Y:S01]  /*500a0*/  ISETP.LT.AND P3, PT, R139, c[0x0][0x178], !P2 ;  /* 0x00005e008b007a0c */ /* 0x000fe20005761270 */
[----:B------:R-:W-:Y:S01]  /*500b0*/  IMAD.WIDE R164, R3, 0x4, R160 ;  /* 0x0000000403a47825 */ /* 0x000fe200078e02a0 */
[----:B------:R-:W-:Y:S01]  /*500c0*/  ISETP.LT.AND P2, PT, R99, c[0x0][0x178], !P2 ;  /* 0x00005e0063007a0c */ /* 0x000fe20005741270 */
[----:B---3--:R3:W-:Y:S01]  /*500d0*/  @P6 STG.E [R166.64], R174 ;  /* 0x000000aea6006986 */ /* 0x0087e2000c101904 */
[----:B------:R-:W-:Y:S02]  /*500e0*/  ISETP.LT.AND P6, PT, R207, c[0x0][0x178], !P0 ;  /* 0x00005e00cf007a0c */ /* 0x000fe400047c1270 */
[----:B------:R-:W-:Y:S01]  /*500f0*/  ISETP.LT.AND P5, PT, R138, c[0x0][0x178], !P0 ;  /* 0x00005e008a007a0c */ /* 0x000fe200047a1270 */
[----:B------:R3:W-:Y:S01]  /*50100*/  @P4 STG.E [R164.64], R212 ;  /* 0x000000d4a4004986 */ /* 0x0007e2000c101904 */
[----:B------:R-:W-:Y:S02]  /*50110*/  IADD3 R170, R252, 0xc2, RZ ;  /* 0x000000c2fcaa7810 */ /* 0x000fe40007ffe0ff */
[----:B-1----:R-:W-:-:S02]  /*50120*/  IADD3 R173, R3, c[0x0][0x198], RZ ;  /* 0x0000660003ad7a10 */ /* 0x002fc40007ffe0ff */
[----:B------:R-:W-:Y:S01]  /*50130*/  ISETP.LT.AND P4, PT, R139, c[0x0][0x178], !P0 ;  /* 0x00005e008b007a0c */ /* 0x000fe20004781270 */
[----:B---3--:R-:W-:Y:S01]  /*50140*/  IMAD.WIDE R166, R3, 0x4, R4 ;  /* 0x0000000403a67825 */ /* 0x008fe200078e0204 */
[----:B------:R-:W-:-:S03]  /*50150*/  ISETP.GE.AND P1, PT, R170, c[0x0][0x17c], PT ;  /* 0x00005f00aa007a0c */ /* 0x000fc60003f26270 */
[----:B------:R-:W-:-:S04]  /*50160*/  IMAD.WIDE R164, R3, 0x4, R6 ;  /* 0x0000000403a47825 */ /* 0x000fc800078e0206 */
[C---:B------:R-:W-:Y:S01]  /*50170*/  IMAD.WIDE R168, R173.reuse, 0x4, R162 ;  /* 0x00000004ada87825 */ /* 0x040fe200078e02a2 */
[----:B------:R1:W-:Y:S03]  /*50180*/  @P3 STG.E [R164.64], R60 ;  /* 0x0000003ca4003986 */ /* 0x0003e6000c101904 */
[----:B------:R-:W-:Y:S01]  /*50190*/  IMAD.WIDE R170, R173, 0x4, R160 ;  /* 0x00000004adaa7825 */ /* 0x000fe200078e02a0 */
[----:B------:R3:W-:Y:S01]  /*501a0*/  @P2 STG.E [R166.64], R92 ;  /* 0x0000005ca6002986 */ /* 0x0007e2000c101904 */
[----:B------:R-:W-:Y:S02]  /*501b0*/  ISETP.LT.AND P0, PT, R99, c[0x0][0x178], !P0 ;  /* 0x00005e0063007a0c */ /* 0x000fe40004701270 */
[----:B------:R-:W-:Y:S02]  /*501c0*/  IADD3 R3, R173, c[0x0][0x198], RZ ;  /* 0x00006600ad037a10 */ /* 0x000fe40007ffe0ff */
[----:B------:R-:W-:-:S02]  /*501d0*/  ISETP.LT.AND P2, PT, R139, c[0x0][0x178], !P1 ;  /* 0x00005e008b007a0c */ /* 0x000fc40004f41270 */
[----:B------:R-:W-:Y:S01]  /*501e0*/  IADD3 R0, R252, 0xc3, RZ ;  /* 0x000000c3fc007810 */ /* 0x000fe20007ffe0ff */
[----:B-1----:R-:W-:-:S03]  /*501f0*/  IMAD.WIDE R164, R3, 0x4, R162 ;  /* 0x0000000403a47825 */ /* 0x002fc600078e02a2 */
[----:B------:R-:W-:Y:S01]  /*50200*/  ISETP.GE.AND P3, PT, R0, c[0x0][0x17c], PT ;  /* 0x00005f0000007a0c */ /* 0x000fe20003f66270 */
[----:B---3--:R-:W-:Y:S01]  /*50210*/  IMAD.WIDE R166, R3, 0x4, R160 ;  /* 0x0000000403a67825 */ /* 0x008fe200078e02a0 */
[----:B------:R-:W-:Y:S01]  /*50220*/  IADD3 R0, R252, 0xc4, RZ ;  /* 0x000000c4fc007810 */ /* 0x000fe20007ffe0ff */
[----:B--2---:R1:W-:Y:S01]  /*50230*/  @P6 STG.E [R168.64], R175 ;  /* 0x000000afa8006986 */ /* 0x0043e2000c101904 */
[----:B------:R-:W-:-:S03]  /*50240*/  ISETP.LT.AND P6, PT, R207, c[0x0][0x178], !P1 ;  /* 0x00005e00cf007a0c */ /* 0x000fc60004fc1270 */
[----:B------:R2:W-:Y:S01]  /*50250*/  @P5 STG.E [R170.64], R213 ;  /* 0x000000d5aa005986 */ /* 0x0005e2000c101904 */
[----:B------:R-:W-:Y:S01]  /*50260*/  ISETP.LT.AND P5, PT, R138, c[0x0][0x178], !P1 ;  /* 0x00005e008a007a0c */ /* 0x000fe20004fa1270 */
[----:B-1----:R-:W-:-:S05]  /*50270*/  IMAD.WIDE R174, R173, 0x4, R6 ;  /* 0x00000004adae7825 */ /* 0x002fca00078e0206 */
[----:B------:R1:W-:Y:S01]  /*50280*/  @P4 STG.E [R174.64], R61 ;  /* 0x0000003dae004986 */ /* 0x0003e2000c101904 */
[----:B------:R-:W-:Y:S01]  /*50290*/  ISETP.LT.AND P4, PT, R99, c[0x0][0x178], !P1 ;  /* 0x00005e0063007a0c */ /* 0x000fe20004f81270 */
[----:B------:R-:W-:Y:S01]  /*502a0*/  IMAD.WIDE R168, R3, 0x4, R6 ;  /* 0x0000000403a87825 */ /* 0x000fe200078e0206 */
[----:B------:R-:W-:-:S03]  /*502b0*/  ISETP.GE.AND P1, PT, R0, c[0x0][0x17c], PT ;  /* 0x00005f0000007a0c */ /* 0x000fc60003f26270 */
[----:B--2---:R-:W-:-:S04]  /*502c0*/  IMAD.WIDE R170, R3, 0x4, R4 ;  /* 0x0000000403aa7825 */ /* 0x004fc800078e0204 */
[----:B-1----:R-:W-:-:S05]  /*502d0*/  IMAD.WIDE R60, R173, 0x4, R4 ;  /* 0x00000004ad3c7825 */ /* 0x002fca00078e0204 */
[----:B------:R-:W-:Y:S01]  /*502e0*/  @P0 STG.E [R60.64], R93 ;  /* 0x0000005d3c000986 */ /* 0x000fe2000c101904 */
[----:B------:R-:W-:-:S03]  /*502f0*/  ISETP.LT.AND P0, PT, R138, c[0x0][0x178], !P3 ;  /* 0x00005e008a007a0c */ /* 0x000fc60005f01270 */
[----:B------:R-:W-:Y:S01]  /*50300*/  @P6 STG.E [R164.64], R236 ;  /* 0x000000eca4006986 */ /* 0x000fe2000c101904 */
[----:B------:R-:W-:-:S03]  /*50310*/  ISETP.LT.AND P6, PT, R139, c[0x0][0x178], !P3 ;  /* 0x00005e008b007a0c */ /* 0x000fc60005fc1270 */
[----:B------:R1:W-:Y:S01]  /*50320*/  @P5 STG.E [R166.64], R28 ;  /* 0x0000001ca6005986 */ /* 0x0003e2000c101904 */
[----:B------:R-:W-:Y:S02]  /*50330*/  ISETP.LT.AND P5, PT, R207, c[0x0][0x178], !P3 ;  /* 0x00005e00cf007a0c */ /* 0x000fe40005fa1270 */
[----:B------:R-:W-:Y:S01]  /*50340*/  IADD3 R3, R3, c[0x0][0x198], RZ ;  /* 0x0000660003037a10 */ /* 0x000fe20007ffe0ff */
[----:B------:R2:W-:Y:S01]  /*50350*/  @P2 STG.E [R168.64], R56 ;  /* 0x00000038a8002986 */ /* 0x0005e2000c101904 */
[----:B------:R-:W-:-:S03]  /*50360*/  ISETP.LT.AND P3, PT, R99, c[0x0][0x178], !P3 ;  /* 0x00005e0063007a0c */ /* 0x000fc60005f61270 */
[----:B------:R-:W-:Y:S01]  /*50370*/  @P4 STG.E [R170.64], R88 ;  /* 0x00000058aa004986 */ /* 0x000fe2000c101904 */
[----:B------:R-:W-:Y:S02]  /*50380*/  ISETP.LT.AND P4, PT, R207, c[0x0][0x178], !P1 ;  /* 0x00005e00cf007a0c */ /* 0x000fe40004f81270 */
[C---:B------:R-:W-:Y:S01]  /*50390*/  IADD3 R173, R3.reuse, c[0x0][0x198], RZ ;  /* 0x0000660003ad7a10 */ /* 0x040fe20007ffe0ff */
[----:B-1----:R-:W-:Y:S01]  /*503a0*/  IMAD.WIDE R166, R3, 0x4, R162 ;  /* 0x0000000403a67825 */ /* 0x002fe200078e02a2 */
[----:B------:R-:W-:-:S03]  /*503b0*/  IADD3 R0, R252, 0xc5, RZ ;  /* 0x000000c5fc007810 */ /* 0x000fc60007ffe0ff */
[C---:B------:R-:W-:Y:S01]  /*503c0*/  IMAD.WIDE R164, R3.reuse, 0x4, R160 ;  /* 0x0000000403a47825 */ /* 0x040fe200078e02a0 */
[----:B------:R1:W-:Y:S03]  /*503d0*/  @P5 STG.E [R166.64], R237 ;  /* 0x000000eda6005986 */ /* 0x0003e6000c101904 */
[C---:B------:R-:W-:Y:S01]  /*503e0*/  IMAD.WIDE R92, R3.reuse, 0x4, R6 ;  /* 0x00000004035c7825 */ /* 0x040fe200078e0206 */
[----:B------:R3:W-:Y:S03]  /*503f0*/  @P0 STG.E [R164.64], R29 ;  /* 0x0000001da4000986 */ /* 0x0007e6000c101904 */
[----:B------:R-:W-:Y:S01]  /*50400*/  IMAD.WIDE R60, R3, 0x4, R4 ;  /* 0x00000004033c7825 */ /* 0x000fe200078e0204 */
[----:B------:R1:W-:Y:S03]  /*50410*/  @P6 STG.E [R92.64], R57 ;  /* 0x000000395c006986 */ /* 0x0003e6000c101904 */
[----:B--2---:R-:W-:Y:S01]  /*50420*/  IMAD.WIDE R168, R173, 0x4, R162 ;  /* 0x00000004ada87825 */ /* 0x004fe200078e02a2 */
[----:B------:R-:W-:Y:S01]  /*50430*/  ISETP.GE.AND P2, PT, R0, c[0x0][0x17c], PT ;  /* 0x00005f0000007a0c */ /* 0x000fe20003f46270 */
[----:B------:R2:W-:Y:S01]  /*50440*/  @P3 STG.E [R60.64], R89 ;  /* 0x000000593c003986 */ /* 0x0005e2000c101904 */
[----:B------:R-:W-:-:S03]  /*50450*/  ISETP.LT.AND P3, PT, R138, c[0x0][0x178], !P1 ;  /* 0x00005e008a007a0c */ /* 0x000fc60004f61270 */
[----:B------:R-:W-:Y:S01]  /*50460*/  @P4 STG.E [R168.64], R228 ;  /* 0x000000e4a8004986 */ /* 0x000fe2000c101904 */
[----:B------:R-:W-:Y:S02]  /*50470*/  ISETP.LT.AND P4, PT, R139, c[0x0][0x178], !P1 ;  /* 0x00005e008b007a0c */ /* 0x000fe40004f81270 */
[----:B------:R-:W-:Y:S02]  /*50480*/  ISETP.LT.AND P0, PT, R99, c[0x0][0x178], !P1 ;  /* 0x00005e0063007a0c */ /* 0x000fe40004f01270 */
[----:B------:R-:W-:Y:S02]  /*50490*/  ISETP.LT.AND P6, PT, R207, c[0x0][0x178], !P2 ;  /* 0x00005e00cf007a0c */ /* 0x000fe400057c1270 */
[----:B------:R-:W-:Y:S02]  /*504a0*/  ISETP.LT.AND P5, PT, R138, c[0x0][0x178], !P2 ;  /* 0x00005e008a007a0c */ /* 0x000fe400057a1270 */
[C---:B-1----:R-:W-:Y:S01]  /*504b0*/  IADD3 R167, R173.reuse, c[0x0][0x198], RZ ;  /* 0x00006600ada77a10 */ /* 0x042fe20007ffe0ff */
[----:B---3--:R-:W-:Y:S01]  /*504c0*/  IMAD.WIDE R28, R173, 0x4, R160 ;  /* 0x00000004ad1c7825 */ /* 0x008fe200078e02a0 */
[----:B------:R-:W-:-:S03]  /*504d0*/  IADD3 R0, R252, 0xc6, RZ ;  /* 0x000000c6fc007810 */ /* 0x000fc60007ffe0ff */
[C---:B------:R-:W-:Y:S01]  /*504e0*/  IMAD.WIDE R56, R173.reuse, 0x4, R6 ;  /* 0x00000004ad387825 */ /* 0x040fe200078e0206 */
[----:B------:R1:W-:Y:S03]  /*504f0*/  @P3 STG.E [R28.64], R24 ;  /* 0x000000181c003986 */ /* 0x0003e6000c101904 */
[----:B--2---:R-:W-:Y:S01]  /*50500*/  IMAD.WIDE R60, R173, 0x4, R4 ;  /* 0x00000004ad3c7825 */ /* 0x004fe200078e0204 */
[----:B------:R-:W-:-:S03]  /*50510*/  ISETP.GE.AND P1, PT, R0, c[0x0][0x17c], PT ;  /* 0x00005f0000007a0c */ /* 0x000fc60003f26270 */
[C---:B------:R-:W-:Y:S01]  /*50520*/  IMAD.WIDE R88, R167.reuse, 0x4, R162 ;  /* 0x00000004a7587825 */ /* 0x040fe200078e02a2 */
[----:B------:R2:W-:Y:S03]  /*50530*/  @P4 STG.E [R56.64], R52 ;  /* 0x0000003438004986 */ /* 0x0005e6000c101904 */
[----:B------:R-:W-:Y:S01]  /*50540*/  IMAD.WIDE R92, R167, 0x4, R160 ;  /* 0x00000004a75c7825 */ /* 0x000fe200078e02a0 */
[----:B------:R3:W-:Y:S01]  /*50550*/  @P0 STG.E [R60.64], R84 ;  /* 0x000000543c000986 */ /* 0x0007e2000c101904 */
[----:B------:R-:W-:Y:S02]  /*50560*/  ISETP.LT.AND P3, PT, R139, c[0x0][0x178], !P2 ;  /* 0x00005e008b007a0c */ /* 0x000fe40005761270 */
[----:B------:R-:W-:Y:S01]  /*50570*/  ISETP.LT.AND P2, PT, R99, c[0x0][0x178], !P2 ;  /* 0x00005e0063007a0c */ /* 0x000fe20005741270 */
[----:B------:R-:W-:Y:S04]  /*50580*/  @P6 STG.E [R88.64], R229 ;  /* 0x000000e558006986 */ /* 0x000fe8000c101904 */
[----:B------:R3:W-:Y:S01]  /*50590*/  @P5 STG.E [R92.64], R25 ;  /* 0x000000195c005986 */ /* 0x0007e2000c101904 */
[----:B------:R-:W-:-:S02]  /*505a0*/  ISETP.LT.AND P5, PT, R207, c[0x0][0x178], !P1 ;  /* 0x00005e00cf007a0c */ /* 0x000fc40004fa1270 */
[C---:B------:R-:W-:Y:S01]  /*505b0*/  IADD3 R165, R167.reuse, c[0x0][0x198], RZ ;  /* 0x00006600a7a57a10 */ /* 0x040fe20007ffe0ff */
[----:B-1----:R-:W-:Y:S01]  /*505c0*/  IMAD.WIDE R28, R167, 0x4, R6 ;  /* 0x00000004a71c7825 */ /* 0x002fe200078e0206 */
[----:B------:R-:W-:-:S03]  /*505d0*/  IADD3 R3, R252, 0xc7, RZ ;  /* 0x000000c7fc037810 */ /* 0x000fc60007ffe0ff */
[----:B--2---:R-:W-:Y:S01]  /*505e0*/  IMAD.WIDE R56, R167, 0x4, R4 ;  /* 0x00000004a7387825 */ /* 0x004fe200078e0204 */
[----:B------:R-:W-:Y:S02]  /*505f0*/  ISETP.LT.AND P0, PT, R138, c[0x0][0x178], !P1 ;  /* 0x00005e008a007a0c */ /* 0x000fe40004f01270 */
[----:B------:R-:W-:Y:S01]  /*50600*/  ISETP.GE.AND P6, PT, R3, c[0x0][0x17c], PT ;  /* 0x00005f0003007a0c */ /* 0x000fe20003fc6270 */
[----:B---3--:R-:W-:Y:S01]  /*50610*/  IMAD.WIDE R60, R165, 0x4, R162 ;  /* 0x00000004a53c7825 */ /* 0x008fe200078e02a2 */
[----:B------:R-:W-:Y:S01]  /*50620*/  ISETP.LT.AND P4, PT, R139, c[0x0][0x178], !P1 ;  /* 0x00005e008b007a0c */ /* 0x000fe20004f81270 */
[----:B------:R1:W-:Y:S01]  /*50630*/  @P3 STG.E [R28.64], R53 ;  /* 0x000000351c003986 */ /* 0x0003e2000c101904 */
[----:B------:R-:W-:-:S03]  /*50640*/  ISETP.LT.AND P1, PT, R99, c[0x0][0x178], !P1 ;  /* 0x00005e0063007a0c */ /* 0x000fc60004f21270 */
[----:B------:R2:W-:Y:S01]  /*50650*/  @P2 STG.E [R56.64], R85 ;  /* 0x0000005538002986 */ /* 0x0005e2000c101904 */
[----:B------:R-:W-:-:S03]  /*50660*/  ISETP.LT.AND P2, PT, R207, c[0x0][0x178], !P6 ;  /* 0x00005e00cf007a0c */ /* 0x000fc60007741270 */
[----:B------:R-:W-:Y:S01]  /*50670*/  @P5 STG.E [R60.64], R220 ;  /* 0x000000dc3c005986 */ /* 0x000fe2000c101904 */
[----:B------:R-:W-:Y:S01]  /*50680*/  ISETP.LT.AND P5, PT, R138, c[0x0][0x178], !P6 ;  /* 0x00005e008a007a0c */ /* 0x000fe200077a1270 */
[C---:B------:R-:W-:Y:S01]  /*50690*/  IMAD.WIDE R24, R165.reuse, 0x4, R160 ;  /* 0x00000004a5187825 */ /* 0x040fe200078e02a0 */
[----:B------:R-:W-:-:S03]  /*506a0*/  IADD3 R3, R165, c[0x0][0x198], RZ ;  /* 0x00006600a5037a10 */ /* 0x000fc60007ffe0ff */
[C---:B------:R-:W-:Y:S01]  /*506b0*/  IMAD.WIDE R88, R165.reuse, 0x4, R6 ;  /* 0x00000004a5587825 */ /* 0x040fe200078e0206 */
[----:B------:R-:W-:Y:S01]  /*506c0*/  IADD3 R0, R252, 0xc8, RZ ;  /* 0x000000c8fc007810 */ /* 0x000fe20007ffe0ff */
[----:B------:R3:W-:Y:S02]  /*506d0*/  @P0 STG.E [R24.64], R20 ;  /* 0x0000001418000986 */ /* 0x0007e4000c101904 */
[----:B-1----:R-:W-:Y:S01]  /*506e0*/  IMAD.WIDE R28, R165, 0x4, R4 ;  /* 0x00000004a51c7825 */ /* 0x002fe200078e0204 */
[----:B------:R-:W-:Y:S01]  /*506f0*/  ISETP.GE.AND P3, PT, R0, c[0x0][0x17c], PT ;  /* 0x00005f0000007a0c */ /* 0x000fe20003f66270 */
[----:B------:R-:W-:Y:S02]  /*50700*/  @P4 STG.E [R88.64], R48 ;  /* 0x0000003058004986 */ /* 0x000fe4000c101904 */
[----:B------:R-:W-:Y:S01]  /*50710*/  IMAD.WIDE R52, R3, 0x4, R162 ;  /* 0x0000000403347825 */ /* 0x000fe200078e02a2 */
[----:B------:R-:W-:-:S03]  /*50720*/  ISETP.LT.AND P4, PT, R139, c[0x0][0x178], !P6 ;  /* 0x00005e008b007a0c */ /* 0x000fc60007781270 */
[----:B--2---:R-:W-:Y:S01]  /*50730*/  IMAD.WIDE R56, R3, 0x4, R160 ;  /* 0x0000000403387825 */ /* 0x004fe200078e02a0 */
[----:B------:R-:W-:Y:S01]  /*50740*/  ISETP.LT.AND P6, PT, R99, c[0x0][0x178], !P6 ;  /* 0x00005e0063007a0c */ /* 0x000fe200077c1270 */
[----:B------:R-:W-:Y:S04]  /*50750*/  @P1 STG.E [R28.64], R80 ;  /* 0x000000501c001986 */ /* 0x000fe8000c101904 */
[----:B------:R-:W-:Y:S01]  /*50760*/  @P2 STG.E [R52.64], R221 ;  /* 0x000000dd34002986 */ /* 0x000fe2000c101904 */
[----:B---3--:R-:W-:-:S03]  /*50770*/  IMAD.WIDE R24, R3, 0x4, R6 ;  /* 0x0000000403187825 */ /* 0x008fc600078e0206 */
[----:B------:R1:W-:Y:S01]  /*50780*/  @P5 STG.E [R56.64], R21 ;  /* 0x0000001538005986 */ /* 0x0003e2000c101904 */
[----:B------:R-:W-:Y:S01]  /*50790*/  ISETP.LT.AND P5, PT, R207, c[0x0][0x178], !P3 ;  /* 0x00005e00cf007a0c */ /* 0x000fe20005fa1270 */
[C---:B------:R-:W-:Y:S01]  /*507a0*/  IMAD.WIDE R60, R3.reuse, 0x4, R4 ;  /* 0x00000004033c7825 */ /* 0x040fe200078e0204 */
[----:B------:R-:W-:Y:S02]  /*507b0*/  IADD3 R0, R252, 0xc9, RZ ;  /* 0x000000c9fc007810 */ /* 0x000fe40007ffe0ff */
[----:B------:R-:W-:Y:S02]  /*507c0*/  IADD3 R3, R3, c[0x0][0x198], RZ ;  /* 0x0000660003037a10 */ /* 0x000fe40007ffe0ff */
[----:B------:R-:W-:Y:S01]  /*507d0*/  ISETP.GE.AND P0, PT, R0, c[0x0][0x17c], PT ;  /* 0x00005f0000007a0c */ /* 0x000fe20003f06270 */
[----:B------:R2:W-:Y:S01]  /*507e0*/  @P4 STG.E [R24.64], R49 ;  /* 0x0000003118004986 */ /* 0x0005e2000c101904 */
[----:B------:R-:W-:Y:S02]  /*507f0*/  ISETP.LT.AND P1, PT, R138, c[0x0][0x178], !P3 ;  /* 0x00005e008a007a0c */ /* 0x000fe40005f21270 */
[----:B------:R-:W-:Y:S01]  /*50800*/  ISETP.LT.AND P2, PT, R139, c[0x0][0x178], !P3 ;  /* 0x00005e008b007a0c */ /* 0x000fe20005f41270 */
[----:B-1----:R-:W-:Y:S01]  /*50810*/  IMAD.WIDE R20, R3, 0x4, R162 ;  /* 0x0000000403147825 */ /* 0x002fe200078e02a2 */
[----:B------:R-:W-:Y:S01]  /*50820*/  @P6 STG.E [R60.64], R81 ;  /* 0x000000513c006986 */ /* 0x000fe2000c101904 */
[----:B------:R-:W-:-:S02]  /*50830*/  ISETP.LT.AND P3, PT, R99, c[0x0][0x178], !P3 ;  /* 0x00005e0063007a0c */ /* 0x000fc40005f61270 */
[----:B------:R-:W-:Y:S01]  /*50840*/  ISETP.LT.AND P6, PT, R207, c[0x0][0x178], !P0 ;  /* 0x00005e00cf007a0c */ /* 0x000fe200047c1270 */
[----:B------:R1:W-:Y:S01]  /*50850*/  @P5 STG.E [R20.64], R240 ;  /* 0x000000f014005986 */ /* 0x0003e2000c101904 */
[----:B------:R-:W-:Y:S02]  /*50860*/  ISETP.LT.AND P5, PT, R138, c[0x0][0x178], !P0 ;  /* 0x00005e008a007a0c */ /* 0x000fe400047a1270 */
[C---:B------:R-:W-:Y:S01]  /*50870*/  IADD3 R85, R3.reuse, c[0x0][0x198], RZ ;  /* 0x0000660003557a10 */ /* 0x040fe20007ffe0ff */
[----:B------:R-:W-:Y:S01]  /*50880*/  IMAD.WIDE R28, R3, 0x4, R160 ;  /* 0x00000004031c7825 */ /* 0x000fe200078e02a0 */
[----:B------:R-:W-:-:S03]  /*50890*/  IADD3 R0, R252, 0xca, RZ ;  /* 0x000000cafc007810 */ /* 0x000fc60007ffe0ff */
[----:B------:R-:W-:Y:S01]  /*508a0*/  IMAD.WIDE R52, R3, 0x4, R6 ;  /* 0x0000000403347825 */ /* 0x000fe200078e0206 */
[----:B------:R-:W-:-:S03]  /*508b0*/  ISETP.GE.AND P4, PT, R0, c[0x0][0x17c], PT ;  /* 0x00005f0000007a0c */ /* 0x000fc60003f86270 */
[----:B--2---:R-:W-:Y:S01]  /*508c0*/  IMAD.WIDE R24, R3, 0x4, R4 ;  /* 0x0000000403187825 */ /* 0x004fe200078e0204 */
[----:B------:R2:W-:Y:S03]  /*508d0*/  @P1 STG.E [R28.64], R208 ;  /* 0x000000d01c001986 */ /* 0x0005e6000c101904 */
[----:B------:R-:W-:Y:S01]  /*508e0*/  IMAD.WIDE R48, R85, 0x4, R162 ;  /* 0x0000000455307825 */ /* 0x000fe200078e02a2 */
[----:B------:R-:W-:Y:S01]  /*508f0*/  @P2 STG.E [R52.64], R44 ;  /* 0x0000002c34002986 */ /* 0x000fe2000c101904 */
[----:B------:R-:W-:Y:S02]  /*50900*/  ISETP.LT.AND P2, PT, R139, c[0x0][0x178], !P0 ;  /* 0x00005e008b007a0c */ /* 0x000fe40004741270 */
[----:B------:R-:W-:Y:S01]  /*50910*/  IMAD.WIDE R56, R85, 0x4, R160 ;  /* 0x0000000455387825 */ /* 0x000fe200078e02a0 */
[----:B------:R3:W-:Y:S01]  /*50920*/  @P3 STG.E [R24.64], R76 ;  /* 0x0000004c18003986 */ /* 0x0007e2000c101904 */
[----:B------:R-:W-:-:S03]  /*50930*/  ISETP.LT.AND P0, PT, R99, c[0x0][0x178], !P0 ;  /* 0x00005e0063007a0c */ /* 0x000fc60004701270 */
[----:B------:R2:W-:Y:S01]  /*50940*/  @P6 STG.E [R48.64], R241 ;  /* 0x000000f130006986 */ /* 0x0005e2000c101904 */
[----:B------:R-:W-:Y:S02]  /*50950*/  ISETP.LT.AND P6, PT, R207, c[0x0][0x178], !P4 ;  /* 0x00005e00cf007a0c */ /* 0x000fe400067c1270 */
[----:B------:R-:W-:Y:S01]  /*50960*/  ISETP.LT.AND P3, PT, R138, c[0x0][0x178], !P4 ;  /* 0x00005e008a007a0c */ /* 0x000fe20006761270 */
[----:B------:R3:W-:Y:S01]  /*50970*/  @P5 STG.E [R56.64], R209 ;  /* 0x000000d138005986 */ /* 0x0007e2000c101904 */
[----:B------:R-:W-:Y:S02]  /*50980*/  IADD3 R3, R85, c[0x0][0x198], RZ ;  /* 0x0000660055037a10 */ /* 0x000fe40007ffe0ff */
[----:B------:R-:W-:Y:S02]  /*50990*/  ISETP.LT.AND P5, PT, R139, c[0x0][0x178], !P4 ;  /* 0x00005e008b007a0c */ /* 0x000fe400067a1270 */
[----:B------:R-:W-:Y:S01]  /*509a0*/  ISETP.LT.AND P4, PT, R99, c[0x0][0x178], !P4 ;  /* 0x00005e0063007a0c */ /* 0x000fe20006781270 */
[----:B-1----:R-:W-:Y:S01]  /*509b0*/  IMAD.WIDE R20, R85, 0x4, R6 ;  /* 0x0000000455147825 */ /* 0x002fe200078e0206 */
[----:B------:R-:W-:-:S03]  /*509c0*/  IADD3 R0, R252, 0xcb, RZ ;  /* 0x000000cbfc007810 */ /* 0x000fc60007ffe0ff */
[----:B--2---:R-:W-:Y:S01]  /*509d0*/  IMAD.WIDE R28, R85, 0x4, R4 ;  /* 0x00000004551c7825 */ /* 0x004fe200078e0204 */
[----:B------:R-:W-:-:S03]  /*509e0*/  ISETP.GE.AND P1, PT, R0, c[0x0][0x17c], PT ;  /* 0x00005f0000007a0c */ /* 0x000fc60003f26270 */
[C---:B---3--:R-:W-:Y:S01]  /*509f0*/  IMAD.WIDE R24, R3.reuse, 0x4, R162 ;  /* 0x0000000403187825 */ /* 0x048fe200078e02a2 */
[----:B------:R-:W-:Y:S01]  /*50a00*/  IADD3 R0, R252, 0xcc, RZ ;  /* 0x000000ccfc007810 */ /* 0x000fe20007ffe0ff */
[----:B------:R1:W-:Y:S02]  /*50a10*/  @P2 STG.E [R20.64], R45 ;  /* 0x0000002d14002986 */ /* 0x0003e4000c101904 */
[C---:B------:R-:W-:Y:S02]  /*50a20*/  IMAD.WIDE R48, R3.reuse, 0x4, R160 ;  /* 0x0000000403307825 */ /* 0x040fe400078e02a0 */
[----:B------:R-:W-:Y:S02]  /*50a30*/  @P0 STG.E [R28.64], R77 ;  /* 0x0000004d1c000986 */ /* 0x000fe4000c101904 */
[----:B------:R-:W-:Y:S01]  /*50a40*/  IMAD.WIDE R52, R3, 0x4, R6 ;  /* 0x0000000403347825 */ /* 0x000fe200078e0206 */
[----:B------:R-:W-:Y:S01]  /*50a50*/  ISETP.LT.AND P0, PT, R207, c[0x0][0x178], !P1 ;  /* 0x00005e00cf007a0c */ /* 0x000fe20004f01270 */
[----:B------:R2:W-:Y:S02]  /*50a60*/  @P6 STG.E [R24.64], R232 ;  /* 0x000000e818006986 */ /* 0x0005e4000c101904 */
[----:B------:R-:W-:Y:S01]  /*50a70*/  IMAD.WIDE R56, R3, 0x4, R4 ;  /* 0x0000000403387825 */ /* 0x000fe200078e0204 */
[----:B------:R-:W-:Y:S01]  /*50a80*/  ISETP.GE.AND P2, PT, R0, c[0x0][0x17c], PT ;  /* 0x00005f0000007a0c */ /* 0x000fe20003f46270 */
[----:B------:R3:W-:Y:S01]  /*50a90*/  @P3 STG.E [R48.64], R16 ;  /* 0x0000001030003986 */ /* 0x0007e2000c101904 */
[----:B------:R-:W-:-:S02]  /*50aa0*/  ISETP.LT.AND P3, PT, R138, c[0x0][0x178], !P1 ;  /* 0x00005e008a007a0c */ /* 0x000fc40004f61270 */
[----:B------:R-:W-:Y:S01]  /*50ab0*/  IADD3 R3, R3, c[0x0][0x198], RZ ;  /* 0x0000660003037a10 */ /* 0x000fe20007ffe0ff */
[----:B------:R2:W-:Y:S01]  /*50ac0*/  @P5 STG.E [R52.64], R40 ;  /* 0x0000002834005986 */ /* 0x0005e2000c101904 */
[----:B------:R-:W-:Y:S02]  /*50ad0*/  ISETP.LT.AND P6, PT, R139, c[0x0][0x178], !P1 ;  /* 0x00005e008b007a0c */ /* 0x000fe40004fc1270 */
[----:B------:R-:W-:Y:S01]  /*50ae0*/  ISETP.LT.AND P1, PT, R99, c[0x0][0x178], !P1 ;  /* 0x00005e0063007a0c */ /* 0x000fe20004f21270 */
[----:B------:R-:W-:Y:S01]  /*50af0*/  @P4 STG.E [R56.64], R72 ;  /* 0x0000004838004986 */ /* 0x000fe2000c101904 */
[----:B------:R-:W-:Y:S02]  /*50b00*/  ISETP.LT.AND P4, PT, R207, c[0x0][0x178], !P2 ;  /* 0x00005e00cf007a0c */ /* 0x000fe40005781270 */
[----:B------:R-:W-:Y:S01]  /*50b10*/  ISETP.LT.AND P5, PT, R138, c[0x0][0x178], !P2 ;  /* 0x00005e008a007a0c */ /* 0x000fe200057a1270 */
[C---:B-1----:R-:W-:Y:S01]  /*50b20*/  IMAD.WIDE R20, R3.reuse, 0x4, R162 ;  /* 0x0000000403147825 */ /* 0x042fe200078e02a2 */
[----:B------:R-:W-:-:S02]  /*50b30*/  IADD3 R61, R3, c[0x0][0x198], RZ ;  /* 0x00006600033d7a10 */ /* 0x000fc40007ffe0ff */
[----:B------:R-:W-:Y:S01]  /*50b40*/  IADD3 R0, R252, 0xcd, RZ ;  /* 0x000000cdfc007810 */ /* 0x000fe20007ffe0ff */
[C---:B--2---:R-:W-:Y:S01]  /*50b50*/  IMAD.WIDE R24, R3.reuse, 0x4, R160 ;  /* 0x0000000403187825 */ /* 0x044fe200078e02a0 */
[----:B------:R-:W-:Y:S03]  /*50b60*/  @P0 STG.E [R20.64], R233 ;  /* 0x000000e914000986 */ /* 0x000fe6000c101904 */
[----:B------:R-:W-:Y:S01]  /*50b70*/  IMAD.WIDE R28, R3, 0x4, R6 ;  /* 0x00000004031c7825 */ /* 0x000fe200078e0206 */
[----:B------:R-:W-:-:S03]  /*50b80*/  ISETP.GE.AND P0, PT, R0, c[0x0][0x17c], PT ;  /* 0x00005f0000007a0c */ /* 0x000fc60003f06270 */
[----:B------:R-:W-:Y:S01]  /*50b90*/  IMAD.WIDE R44, R3, 0x4, R4 ;  /* 0x00000004032c7825 */ /* 0x000fe200078e0204 */
[----:B------:R1:W-:Y:S03]  /*50ba0*/  @P3 STG.E [R24.64], R17 ;  /* 0x0000001118003986 */ /* 0x0003e6000c101904 */
[----:B---3--:R-:W-:Y:S01]  /*50bb0*/  IMAD.WIDE R48, R61, 0x4, R162 ;  /* 0x000000043d307825 */ /* 0x008fe200078e02a2 */
[----:B------:R2:W-:Y:S01]  /*50bc0*/  @P6 STG.E [R28.64], R41 ;  /* 0x000000291c006986 */ /* 0x0005e2000c101904 */
[----:B------:R-:W-:Y:S02]  /*50bd0*/  ISETP.LT.AND P3, PT, R139, c[0x0][0x178], !P2 ;  /* 0x00005e008b007a0c */ /* 0x000fe40005761270 */
[----:B------:R-:W-:Y:S01]  /*50be0*/  IMAD.WIDE R52, R61, 0x4, R160 ;  /* 0x000000043d347825 */ /* 0x000fe200078e02a0 */
[----:B------:R3:W-:Y:S01]  /*50bf0*/  @P1 STG.E [R44.64], R73 ;  /* 0x000000492c001986 */ /* 0x0007e2000c101904 */
[----:B------:R-:W-:-:S02]  /*50c00*/  ISETP.LT.AND P2, PT, R99, c[0x0][0x178], !P2 ;  /* 0x00005e0063007a0c */ /* 0x000fc40005741270 */
[----:B------:R-:W-:Y:S01]  /*50c10*/  ISETP.LT.AND P6, PT, R207, c[0x0][0x178], !P0 ;  /* 0x00005e00cf007a0c */ /* 0x000fe200047c1270 */
[----:B------:R-:W-:Y:S01]  /*50c20*/  @P4 STG.E [R48.64], R224 ;  /* 0x000000e030004986 */ /* 0x000fe2000c101904 */
[----:B------:R-:W-:-:S03]  /*50c30*/  ISETP.LT.AND P4, PT, R138, c[0x0][0x178], !P0 ;  /* 0x00005e008a007a0c */ /* 0x000fc60004781270 */
[----:B------:R-:W-:Y:S01]  /*50c40*/  @P5 STG.E [R52.64], R12 ;  /* 0x0000000c34005986 */ /* 0x000fe2000c101904 */
[----:B------:R-:W-:Y:S02]  /*50c50*/  ISETP.LT.AND P5, PT, R139, c[0x0][0x178], !P0 ;  /* 0x00005e008b007a0c */ /* 0x000fe400047a1270 */
[C---:B------:R-:W-:Y:S01]  /*50c60*/  IADD3 R3, R61.reuse, c[0x0][0x198], RZ ;  /* 0x000066003d037a10 */ /* 0x040fe20007ffe0ff */
[----:B-1----:R-:W-:Y:S01]  /*50c70*/  IMAD.WIDE R16, R61, 0x4, R6 ;  /* 0x000000043d107825 */ /* 0x002fe200078e0206 */
[----:B------:R-:W-:-:S03]  /*50c80*/  IADD3 R0, R252, 0xce, RZ ;  /* 0x000000cefc007810 */ /* 0x000fc60007ffe0ff */
[----:B------:R-:W-:Y:S01]  /*50c90*/  IMAD.WIDE R20, R61, 0x4, R4 ;  /* 0x000000043d147825 */ /* 0x000fe200078e0204 */
[----:B------:R-:W-:-:S03]  /*50ca0*/  ISETP.GE.AND P1, PT, R0, c[0x0][0x17c], PT ;  /* 0x00005f0000007a0c */ /* 0x000fc60003f26270 */
[C---:B------:R-:W-:Y:S01]  /*50cb0*/  IMAD.WIDE R24, R3.reuse, 0x4, R162 ;  /* 0x0000000403187825 */ /* 0x040fe200078e02a2 */
[----:B------:R-:W-:Y:S01]  /*50cc0*/  IADD3 R0, R252, 0xcf, RZ ;  /* 0x000000cffc007810 */ /* 0x000fe20007ffe0ff */
[----:B------:R1:W-:Y:S02]  /*50cd0*/  @P3 STG.E [R16.64], R36 ;  /* 0x0000002410003986 */ /* 0x0003e4000c101904 */
[C---:B--2---:R-:W-:Y:S02]  /*50ce0*/  IMAD.WIDE R28, R3.reuse, 0x4, R160 ;  /* 0x00000004031c7825 */ /* 0x044fe400078e02a0 */
[----:B------:R2:W-:Y:S02]  /*50cf0*/  @P2 STG.E [R20.64], R68 ;  /* 0x0000004414002986 */ /* 0x0005e4000c101904 */
[----:B------:R-:W-:Y:S01]  /*50d00*/  IMAD.WIDE R40, R3, 0x4, R6 ;  /* 0x0000000403287825 */ /* 0x000fe200078e0206 */
[----:B------:R-:W-:Y:S01]  /*50d10*/  ISETP.LT.AND P0, PT, R99, c[0x0][0x178], !P0 ;  /* 0x00005e0063007a0c */ /* 0x000fe20004701270 */
[----:B------:R-:W-:Y:S01]  /*50d20*/  @P6 STG.E [R24.64], R225 ;  /* 0x000000e118006986 */ /* 0x000fe2000c101904 */
[----:B------:R-:W-:-:S03]  /*50d30*/  ISETP.GE.AND P3, PT, R0, c[0x0][0x17c], PT ;  /* 0x00005f0000007a0c */ /* 0x000fc60003f66270 */
[----:B------:R1:W-:Y:S01]  /*50d40*/  @P4 STG.E [R28.64], R13 ;  /* 0x0000000d1c004986 */ /* 0x0003e2000c101904 */
[----:B------:R-:W-:-:S03]  /*50d50*/  ISETP.LT.AND P4, PT, R207, c[0x0][0x178], !P1 ;  /* 0x00005e00cf007a0c */ /* 0x000fc60004f81270 */
[----:B------:R2:W-:Y:S01]  /*50d60*/  @P5 STG.E [R40.64], R37 ;  /* 0x0000002528005986 */ /* 0x0005e2000c101904 */
[----:B------:R-:W-:Y:S02]  /*50d70*/  ISETP.LT.AND P5, PT, R138, c[0x0][0x178], !P1 ;  /* 0x00005e008a007a0c */ /* 0x000fe40004fa1270 */
[----:B------:R-:W-:Y:S02]  /*50d80*/  ISETP.LT.AND P2, PT, R139, c[0x0][0x178], !P1 ;  /* 0x00005e008b007a0c */ /* 0x000fe40004f41270 */
[----:B---3--:R-:W-:Y:S02]  /*50d90*/  IADD3 R45, R3, c[0x0][0x198], RZ ;  /* 0x00006600032d7a10 */ /* 0x008fe40007ffe0ff */
[----:B------:R-:W-:Y:S02]  /*50da0*/  ISETP.LT.AND P1, PT, R99, c[0x0][0x178], !P1 ;  /* 0x00005e0063007a0c */ /* 0x000fe40004f21270 */
[----:B------:R-:W-:Y:S01]  /*50db0*/  ISETP.LT.AND P6, PT, R207, c[0x0][0x178], !P3 ;  /* 0x00005e00cf007a0c */ /* 0x000fe20005fc1270 */
[----:B-1----:R-:W-:Y:S01]  /*50dc0*/  IMAD.WIDE R16, R3, 0x4, R4 ;  /* 0x0000000403107825 */ /* 0x002fe200078e0204 */
[----:B------:R-:W-:-:S03]  /*50dd0*/  IADD3 R3, R45, c[0x0][0x198], RZ ;  /* 0x000066002d037a10 */ /* 0x000fc60007ffe0ff */
[----:B--2---:R-:W-:Y:S01]  /*50de0*/  IMAD.WIDE R20, R45, 0x4, R162 ;  /* 0x000000042d147825 */ /* 0x004fe200078e02a2 */
[----:B------:R-:W-:-:S03]  /*50df0*/  IADD3 R0, R252, 0xd0, RZ ;  /* 0x000000d0fc007810 */ /* 0x000fc60007ffe0ff */
[C---:B------:R-:W-:Y:S01]  /*50e00*/  IMAD.WIDE R12, R45.reuse, 0x4, R160 ;  /* 0x000000042d0c7825 */ /* 0x040fe200078e02a0 */
[----:B------:R-:W-:Y:S03]  /*50e10*/  @P0 STG.E [R16.64], R69 ;  /* 0x0000004510000986 */ /* 0x000fe6000c101904 */
[C---:B------:R-:W-:Y:S01]  /*50e20*/  IMAD.WIDE R24, R45.reuse, 0x4, R6 ;  /* 0x000000042d187825 */ /* 0x040fe200078e0206 */
[----:B------:R-:W-:Y:S03]  /*50e30*/  @P4 STG.E [R20.64], R216 ;  /* 0x000000d814004986 */ /* 0x000fe6000c101904 */
[----:B------:R-:W-:Y:S01]  /*50e40*/  IMAD.WIDE R28, R45, 0x4, R4 ;  /* 0x000000042d1c7825 */ /* 0x000fe200078e0204 */
[----:B------:R-:W-:Y:S01]  /*50e50*/  ISETP.GE.AND P0, PT, R0, c[0x0][0x17c], PT ;  /* 0x00005f0000007a0c */ /* 0x000fe20003f06270 */
[----:B------:R1:W-:Y:S02]  /*50e60*/  @P5 STG.E [R12.64], R8 ;  /* 0x000000080c005986 */ /* 0x0003e4000c101904 */
[----:B------:R-:W-:Y:S01]  /*50e70*/  IMAD.WIDE R36, R3, 0x4, R162 ;  /* 0x0000000403247825 */ /* 0x000fe200078e02a2 */
[----:B------:R-:W-:Y:S01]  /*50e80*/  ISETP.LT.AND P5, PT, R138, c[0x0][0x178], !P3 ;  /* 0x00005e008a007a0c */ /* 0x000fe20005fa1270 */
[----:B------:R2:W-:Y:S01]  /*50e90*/  @P2 STG.E [R24.64], R32 ;  /* 0x0000002018002986 */ /* 0x0005e2000c101904 */
[----:B------:R-:W-:-:S02]  /*50ea0*/  ISETP.LT.AND P4, PT, R139, c[0x0][0x178], !P3 ;  /* 0x00005e008b007a0c */ /* 0x000fc40005f81270 */
[----:B------:R-:W-:Y:S01]  /*50eb0*/  ISETP.LT.AND P3, PT, R99, c[0x0][0x178], !P3 ;  /* 0x00005e0063007a0c */ /* 0x000fe20005f61270 */
[----:B------:R3:W-:Y:S01]  /*50ec0*/  @P1 STG.E [R28.64], R64 ;  /* 0x000000401c001986 */ /* 0x0007e2000c101904 */
        /* <DEDUP_REMOVED lines=8> */
[----:B------:R-:W-:Y:S01]  /*50f50*/  IMAD.WIDE R20, R3, 0x4, R4 ;  /* 0x0000000403147825 */ /* 0x000fe200078e0204 */
[----:B------:R1:W-:Y:S03]  /*50f60*/  @P5 STG.E [R12.64], R9 ;  /* 0x000000090c005986 */ /* 0x0003e6000c101904 */
[----:B--2---:R-:W-:Y:S01]  /*50f70*/  IMAD.WIDE R24, R41, 0x4, R162 ;  /* 0x0000000429187825 */ /* 0x004fe200078e02a2 */
[----:B------:R2:W-:Y:S01]  /*50f80*/  @P4 STG.E [R16.64], R33 ;  /* 0x0000002110004986 */ /* 0x0005e2000c101904 */
[----:B------:R-:W-:Y:S02]  /*50f90*/  ISETP.LT.AND P5, PT, R139, c[0x0][0x178], !P0 ;  /* 0x00005e008b007a0c */ /* 0x000fe400047a1270 */
[----:B---3--:R-:W-:Y:S01]  /*50fa0*/  IMAD.WIDE R28, R41, 0x4, R160 ;  /* 0x00000004291c7825 */ /* 0x008fe200078e02a0 */
[----:B------:R3:W-:Y:S01]  /*50fb0*/  @P3 STG.E [R20.64], R65 ;  /* 0x0000004114003986 */ /* 0x0007e2000c101904 */
[----:B------:R-:W-:-:S03]  /*50fc0*/  ISETP.LT.AND P0, PT, R99, c[0x0][0x178], !P0 ;  /* 0x00005e0063007a0c */ /* 0x000fc60004701270 */
[----:B----4-:R4:W-:Y:S01]  /*50fd0*/  @P6 STG.E [R24.64], R249 ;  /* 0x000000f918006986 */ /* 0x0109e2000c101904 */
[----:B------:R-:W-:Y:S02]  /*50fe0*/  ISETP.LT.AND P6, PT, R207, c[0x0][0x178], !P1 ;  /* 0x00005e00cf007a0c */ /* 0x000fe40004fc1270 */
[----:B------:R-:W-:Y:S01]  /*50ff0*/  ISETP.LT.AND P3, PT, R138, c[0x0][0x178], !P1 ;  /* 0x00005e008a007a0c */ /* 0x000fe20004f61270 */
[----:B------:R2:W-:Y:S01]  /*51000*/  @P2 STG.E [R28.64], R214 ;  /* 0x000000d61c002986 */ /* 0x0005e2000c101904 */
[----:B------:R-:W-:Y:S02]  /*51010*/  ISETP.LT.AND P2, PT, R139, c[0x0][0x178], !P1 ;  /* 0x00005e008b007a0c */ /* 0x000fe40004f41270 */
[----:B------:R-:W-:Y:S02]  /*51020*/  IADD3 R3, R41, c[0x0][0x198], RZ ;  /* 0x0000660029037a10 */ /* 0x000fe40007ffe0ff */
[----:B------:R-:W-:Y:S01]  /*51030*/  ISETP.LT.AND P1, PT, R99, c[0x0][0x178], !P1 ;  /* 0x00005e0063007a0c */ /* 0x000fe20004f21270 */
[----:B-1----:R-:W-:Y:S01]  /*51040*/  IMAD.WIDE R8, R41, 0x4, R6 ;  /* 0x0000000429087825 */ /* 0x002fe200078e0206 */
[----:B------:R-:W-:-:S03]  /*51050*/  IADD3 R0, R252, 0xd2, RZ ;  /* 0x000000d2fc007810 */ /* 0x000fc60007ffe0ff */
[----:B------:R-:W-:Y:S01]  /*51060*/  IMAD.WIDE R12, R41, 0x4, R4 ;  /* 0x00000004290c7825 */ /* 0x000fe200078e0204 */
[----:B------:R1:W-:Y:S03]  /*51070*/  @P5 STG.E [R8.64], R62 ;  /* 0x0000003e08005986 */ /* 0x0003e6000c101904 */
[----:B--2---:R-:W-:Y:S01]  /*51080*/  IMAD.WIDE R16, R3, 0x4, R162 ;  /* 0x0000000403107825 */ /* 0x004fe200078e02a2 */
[----:B------:R-:W-:-:S03]  /*51090*/  ISETP.GE.AND P4, PT, R0, c[0x0][0x17c], PT ;  /* 0x00005f0000007a0c */ /* 0x000fc60003f86270 */
[C---:B---3--:R-:W-:Y:S01]  /*510a0*/  IMAD.WIDE R20, R3.reuse, 0x4, R160 ;  /* 0x0000000403147825 */ /* 0x048fe200078e02a0 */
[----:B------:R2:W-:Y:S03]  /*510b0*/  @P0 STG.E [R12.64], R94 ;  /* 0x0000005e0c000986 */ /* 0x0005e6000c101904 */
[C---:B----4-:R-:W-:Y:S01]  /*510c0*/  IMAD.WIDE R24, R3.reuse, 0x4, R6 ;  /* 0x0000000403187825 */ /* 0x050fe200078e0206 */
[----:B------:R3:W-:Y:S03]  /*510d0*/  @P6 STG.E [R16.64], R248 ;  /* 0x000000f810006986 */ /* 0x0007e6000c101904 */
[----:B------:R-:W-:Y:S01]  /*510e0*/  IMAD.WIDE R28, R3, 0x4, R4 ;  /* 0x00000004031c7825 */ /* 0x000fe200078e0204 */
[----:B------:R4:W-:Y:S01]  /*510f0*/  @P3 STG.E [R20.64], R215 ;  /* 0x000000d714003986 */ /* 0x0009e2000c101904 */
[----:B------:R-:W-:-:S03]  /*51100*/  IADD3 R0, R252, 0xd3, RZ ;  /* 0x000000d3fc007810 */ /* 0x000fc60007ffe0ff */
[----:B------:R1:W-:Y:S01]  /*51110*/  @P2 STG.E [R24.64], R63 ;  /* 0x0000003f18002986 */ /* 0x0003e2000c101904 */
[----:B------:R-:W-:Y:S02]  /*51120*/  ISETP.LT.AND P2, PT, R207, c[0x0][0x178], !P4 ;  /* 0x00005e00cf007a0c */ /* 0x000fe40006741270 */
[----:B------:R-:W-:Y:S01]  /*51130*/  ISETP.LT.AND P3, PT, R138, c[0x0][0x178], !P4 ;  /* 0x00005e008a007a0c */ /* 0x000fe20006761270 */
[----:B------:R-:W-:Y:S01]  /*51140*/  @P1 STG.E [R28.64], R95 ;  /* 0x0000005f1c001986 */ /* 0x000fe2000c101904 */
[----:B------:R-:W-:Y:S02]  /*51150*/  ISETP.LT.AND P1, PT, R139, c[0x0][0x178], !P4 ;  /* 0x00005e008b007a0c */ /* 0x000fe40006721270 */
[----:B------:R-:W-:Y:S02]  /*51160*/  IADD3 R3, R3, c[0x0][0x198], RZ ;  /* 0x0000660003037a10 */ /* 0x000fe40007ffe0ff */
[----:B------:R-:W-:Y:S02]  /*51170*/  ISETP.GE.AND P5, PT, R0, c[0x0][0x17c], PT ;  /* 0x00005f0000007a0c */ /* 0x000fe40003fa6270 */
[----:B------:R-:W-:Y:S01]  /*51180*/  ISETP.LT.AND P4, PT, R99, c[0x0][0x178], !P4 ;  /* 0x00005e0063007a0c */ /* 0x000fe20006781270 */
[----:B-1----:R-:W-:Y:S01]  /*51190*/  IMAD.WIDE R8, R3, 0x4, R162 ;  /* 0x0000000403087825 */ /* 0x002fe200078e02a2 */
[----:B------:R-:W-:-:S03]  /*511a0*/  ISETP.LT.AND P6, PT, R207, c[0x0][0x178], !P5 ;  /* 0x00005e00cf007a0c */ /* 0x000fc60006fc1270 */
[C---:B--2---:R-:W-:Y:S01]  /*511b0*/  IMAD.WIDE R12, R3.reuse, 0x4, R160 ;  /* 0x00000004030c7825 */ /* 0x044fe200078e02a0 */
[----:B------:R-:W-:-:S03]  /*511c0*/  IADD3 R33, R3, c[0x0][0x198], RZ ;  /* 0x0000660003217a10 */ /* 0x000fc60007ffe0ff */
[C---:B---3--:R-:W-:Y:S01]  /*511d0*/  IMAD.WIDE R16, R3.reuse, 0x4, R6 ;  /* 0x0000000403107825 */ /* 0x048fe200078e0206 */
[----:B------:R1:W-:Y:S01]  /*511e0*/  @P2 STG.E [R8.64], R238 ;  /* 0x000000ee08002986 */ /* 0x0003e2000c101904 */
[----:B------:R-:W-:Y:S02]  /*511f0*/  IADD3 R0, R252, 0xd4, RZ ;  /* 0x000000d4fc007810 */ /* 0x000fe40007ffe0ff */
[----:B----4-:R-:W-:Y:S01]  /*51200*/  IMAD.WIDE R20, R3, 0x4, R4 ;  /* 0x0000000403147825 */ /* 0x010fe200078e0204 */
[----:B------:R2:W-:Y:S01]  /*51210*/  @P3 STG.E [R12.64], R30 ;  /* 0x0000001e0c003986 */ /* 0x0005e2000c101904 */
[----:B------:R-:W-:Y:S02]  /*51220*/  ISETP.LT.AND P3, PT, R139, c[0x0][0x178], !P5 ;  /* 0x00005e008b007a0c */ /* 0x000fe40006f61270 */
[----:B------:R-:W-:Y:S01]  /*51230*/  IMAD.WIDE R24, R33, 0x4, R162 ;  /* 0x0000000421187825 */ /* 0x000fe200078e02a2 */
[----:B------:R3:W-:Y:S01]  /*51240*/  @P1 STG.E [R16.64], R58 ;  /* 0x0000003a10001986 */ /* 0x0007e2000c101904 */
[----:B------:R-:W-:-:S02]  /*51250*/  ISETP.LT.AND P1, PT, R138, c[0x0][0x178], !P5 ;  /* 0x00005e008a007a0c */ /* 0x000fc40006f21270 */
[----:B------:R-:W-:Y:S02]  /*51260*/  ISETP.GE.AND P0, PT, R0, c[0x0][0x17c], PT ;  /* 0x00005f0000007a0c */ /* 0x000fe40003f06270 */
[----:B------:R-:W-:Y:S01]  /*51270*/  ISETP.LT.AND P5, PT, R99, c[0x0][0x178], !P5 ;  /* 0x00005e0063007a0c */ /* 0x000fe20006fa1270 */
[----:B------:R4:W-:Y:S01]  /*51280*/  @P4 STG.E [R20.64], R90 ;  /* 0x0000005a14004986 */ /* 0x0009e2000c101904 */
[----:B-1----:R-:W-:-:S03]  /*51290*/  IMAD.WIDE R8, R33, 0x4, R160 ;  /* 0x0000000421087825 */ /* 0x002fc600078e02a0 */
[----:B------:R1:W-:Y:S01]  /*512a0*/  @P6 STG.E [R24.64], R239 ;  /* 0x000000ef18006986 */ /* 0x0003e2000c101904 */
[----:B------:R-:W-:Y:S01]  /*512b0*/  ISETP.LT.AND P6, PT, R207, c[0x0][0x178], !P0 ;  /* 0x00005e00cf007a0c */ /* 0x000fe200047c1270 */
[C---:B--2---:R-:W-:Y:S01]  /*512c0*/  IMAD.WIDE R12, R33.reuse, 0x4, R6 ;  /* 0x00000004210c7825 */ /* 0x044fe200078e0206 */
[C---:B------:R-:W-:Y:S02]  /*512d0*/  IADD3 R29, R33.reuse, c[0x0][0x198], RZ ;  /* 0x00006600211d7a10 */ /* 0x040fe40007ffe0ff */
[----:B------:R-:W-:Y:S01]  /*512e0*/  IADD3 R0, R252, 0xd5, RZ ;  /* 0x000000d5fc007810 */ /* 0x000fe20007ffe0ff */
[----:B---3--:R-:W-:Y:S01]  /*512f0*/  IMAD.WIDE R16, R33, 0x4, R4 ;  /* 0x0000000421107825 */ /* 0x008fe200078e0204 */
[----:B------:R2:W-:Y:S01]  /*51300*/  @P1 STG.E [R8.64], R31 ;  /* 0x0000001f08001986 */ /* 0x0005e2000c101904 */
[----:B------:R-:W-:Y:S02]  /*51310*/  ISETP.LT.AND P4, PT, R138, c[0x0][0x178], !P0 ;  /* 0x00005e008a007a0c */ /* 0x000fe40004781270 */
[----:B------:R-:W-:Y:S01]  /*51320*/  ISETP.GE.AND P2, PT, R0, c[0x0][0x17c], PT ;  /* 0x00005f0000007a0c */ /* 0x000fe20003f46270 */
[----:B----4-:R-:W-:Y:S01]  /*51330*/  IMAD.WIDE R20, R29, 0x4, R162 ;  /* 0x000000041d147825 */ /* 0x010fe200078e02a2 */
[----:B------:R3:W-:Y:S04]  /*51340*/  @P3 STG.E [R12.64], R59 ;  /* 0x0000003b0c003986 */ /* 0x0007e8000c101904 */
[----:B------:R4:W-:Y:S01]  /*51350*/  @P5 STG.E [R16.64], R91 ;  /* 0x0000005b10005986 */ /* 0x0009e2000c101904 */
[----:B------:R-:W-:-:S02]  /*51360*/  ISETP.LT.AND P5, PT, R139, c[0x0][0x178], !P0 ;  /* 0x00005e008b007a0c */ /* 0x000fc400047a1270 */
[----:B------:R-:W-:Y:S01]  /*51370*/  ISETP.LT.AND P0, PT, R99, c[0x0][0x178], !P0 ;  /* 0x00005e0063007a0c */ /* 0x000fe20004701270 */
[----:B------:R4:W-:Y:S01]  /*51380*/  @P6 STG.E [R20.64], R230 ;  /* 0x000000e614006986 */ /* 0x0009e2000c101904 */
[----:B------:R-:W-:Y:S01]  /*51390*/  ISETP.LT.AND P1, PT, R207, c[0x0][0x178], !P2 ;  /* 0x00005e00cf007a0c */ /* 0x000fe20005721270 */
[----:B-1----:R-:W-:Y:S01]  /*513a0*/  IMAD.WIDE R24, R29, 0x4, R160 ;  /* 0x000000041d187825 */ /* 0x002fe200078e02a0 */
[----:B------:R-:W-:Y:S02]  /*513b0*/  ISETP.LT.AND P3, PT, R138, c[0x0][0x178], !P2 ;  /* 0x00005e008a007a0c */ /* 0x000fe40005761270 */
[----:B------:R-:W-:Y:S01]  /*513c0*/  ISETP.LT.AND P6, PT, R139, c[0x0][0x178], !P2 ;  /* 0x00005e008b007a0c */ /* 0x000fe200057c1270 */
[----:B--2---:R-:W-:-:S04]  /*513d0*/  IMAD.WIDE R8, R29, 0x4, R6 ;  /* 0x000000041d087825 */ /* 0x004fc800078e0206 */
[C---:B---3--:R-:W-:Y:S01]  /*513e0*/  IMAD.WIDE R12, R29.reuse, 0x4, R4 ;  /* 0x000000041d0c7825 */ /* 0x048fe200078e0204 */
[----:B------:R-:W-:Y:S02]  /*513f0*/  IADD3 R29, R29, c[0x0][0x198], RZ ;  /* 0x000066001d1d7a10 */ /* 0x000fe40007ffe0ff */
[----:B------:R-:W-:Y:S01]  /*51400*/  IADD3 R3, R252, 0xd6, RZ ;  /* 0x000000d6fc037810 */ /* 0x000fe20007ffe0ff */
[----:B------:R1:W-:Y:S02]  /*51410*/  @P4 STG.E [R24.64], R26 ;  /* 0x0000001a18004986 */ /* 0x0003e4000c101904 */
[----:B----4-:R-:W-:Y:S01]  /*51420*/  IMAD.WIDE R16, R29, 0x4, R162 ;  /* 0x000000041d107825 */ /* 0x010fe200078e02a2 */
[----:B------:R-:W-:Y:S01]  /*51430*/  ISETP.GE.AND P4, PT, R3, c[0x0][0x17c], PT ;  /* 0x00005f0003007a0c */ /* 0x000fe20003f86270 */
[----:B------:R2:W-:Y:S02]  /*51440*/  @P5 STG.E [R8.64], R54 ;  /* 0x0000003608005986 */ /* 0x0005e4000c101904 */
[----:B------:R-:W-:Y:S01]  /*51450*/  IMAD.WIDE R20, R29, 0x4, R160 ;  /* 0x000000041d147825 */ /* 0x000fe200078e02a0 */
[----:B------:R-:W-:Y:S01]  /*51460*/  ISETP.LT.AND P2, PT, R99, c[0x0][0x178], !P2 ;  /* 0x00005e0063007a0c */ /* 0x000fe20005741270 */
[----:B------:R3:W-:Y:S02]  /*51470*/  @P0 STG.E [R12.64], R86 ;  /* 0x000000560c000986 */ /* 0x0007e4000c101904 */
[----:B-1----:R-:W-:-:S02]  /*51480*/  IMAD.WIDE R24, R29, 0x4, R6 ;  /* 0x000000041d187825 */ /* 0x002fc400078e0206 */
[----:B------:R1:W-:Y:S01]  /*51490*/  @P1 STG.E [R16.64], R231 ;  /* 0x000000e710001986 */ /* 0x0003e2000c101904 */
[----:B------:R-:W-:Y:S02]  /*514a0*/  ISETP.LT.AND P0, PT, R207, c[0x0][0x178], !P4 ;  /* 0x00005e00cf007a0c */ /* 0x000fe40006701270 */
[----:B------:R-:W-:Y:S01]  /*514b0*/  ISETP.LT.AND P1, PT, R138, c[0x0][0x178], !P4 ;  /* 0x00005e008a007a0c */ /* 0x000fe20006721270 */
[----:B------:R4:W-:Y:S01]  /*514c0*/  @P3 STG.E [R20.64], R27 ;  /* 0x0000001b14003986 */ /* 0x0009e2000c101904 */
[----:B------:R-:W-:-:S03]  /*514d0*/  IADD3 R3, R29, c[0x0][0x198], RZ ;  /* 0x000066001d037a10 */ /* 0x000fc60007ffe0ff */
[----:B------:R4:W-:Y:S01]  /*514e0*/  @P6 STG.E [R24.64], R55 ;  /* 0x0000003718006986 */ /* 0x0009e2000c101904 */
[----:B------:R-:W-:Y:S01]  /*514f0*/  ISETP.LT.AND P6, PT, R139, c[0x0][0x178], !P4 ;  /* 0x00005e008b007a0c */ /* 0x000fe200067c1270 */
[----:B--2---:R-:W-:Y:S01]  /*51500*/  IMAD.WIDE R8, R29, 0x4, R4 ;  /* 0x000000041d087825 */ /* 0x004fe200078e0204 */
[----:B------:R-:W-:-:S03]  /*51510*/  IADD3 R0, R252, 0xd7, RZ ;  /* 0x000000d7fc007810 */ /* 0x000fc60007ffe0ff */
[----:B---3--:R-:W-:Y:S01]  /*51520*/  IMAD.WIDE R12, R3, 0x4, R162 ;  /* 0x00000004030c7825 */ /* 0x008fe200078e02a2 */
[----:B------:R-:W-:-:S03]  /*51530*/  ISETP.GE.AND P5, PT, R0, c[0x0][0x17c], PT ;  /* 0x00005f0000007a0c */ /* 0x000fc60003fa6270 */
[C---:B-1----:R-:W-:Y:S01]  /*51540*/  IMAD.WIDE R16, R3.reuse, 0x4, R160 ;  /* 0x0000000403107825 */ /* 0x042fe200078e02a0 */
[----:B------:R1:W-:Y:S03]  /*51550*/  @P2 STG.E [R8.64], R87 ;  /* 0x0000005708002986 */ /* 0x0003e6000c101904 */
[----:B----4-:R-:W-:Y:S01]  /*51560*/  IMAD.WIDE R20, R3, 0x4, R6 ;  /* 0x0000000403147825 */ /* 0x010fe200078e0206 */
[----:B------:R-:W-:Y:S01]  /*51570*/  ISETP.LT.AND P4, PT, R99, c[0x0][0x178], !P4 ;  /* 0x00005e0063007a0c */ /* 0x000fe20006781270 */
[----:B------:R2:W-:Y:S01]  /*51580*/  @P0 STG.E [R12.64], R222 ;  /* 0x000000de0c000986 */ /* 0x0005e2000c101904 */
[----:B------:R-:W-:-:S03]  /*51590*/  ISETP.LT.AND P0, PT, R207, c[0x0][0x178], !P5 ;  /* 0x00005e00cf007a0c */ /* 0x000fc60006f01270 */
[----:B------:R3:W-:Y:S01]  /*515a0*/  @P1 STG.E [R16.64], R22 ;  /* 0x0000001610001986 */ /* 0x0007e2000c101904 */
[----:B------:R-:W-:-:S03]  /*515b0*/  ISETP.LT.AND P1, PT, R138, c[0x0][0x178], !P5 ;  /* 0x00005e008a007a0c */ /* 0x000fc60006f21270 */
[----:B------:R4:W-:Y:S01]  /*515c0*/  @P6 STG.E [R20.64], R50 ;  /* 0x0000003214006986 */ /* 0x0009e2000c101904 */
[----:B------:R-:W-:Y:S02]  /*515d0*/  ISETP.LT.AND P6, PT, R139, c[0x0][0x178], !P5 ;  /* 0x00005e008b007a0c */ /* 0x000fe40006fc1270 */
[----:B------:R-:W-:Y:S02]  /*515e0*/  IADD3 R27, R3, c[0x0][0x198], RZ ;  /* 0x00006600031b7a10 */ /* 0x000fe40007ffe0ff */
[----:B------:R-:W-:Y:S01]  /*515f0*/  ISETP.LT.AND P5, PT, R99, c[0x0][0x178], !P5 ;  /* 0x00005e0063007a0c */ /* 0x000fe20006fa1270 */
[----:B------:R-:W-:Y:S01]  /*51600*/  IMAD.WIDE R24, R3, 0x4, R4 ;  /* 0x0000000403187825 */ /* 0x000fe200078e0204 */
[----:B------:R-:W-:-:S03]  /*51610*/  IADD3 R0, R252, 0xd8, RZ ;  /* 0x000000d8fc007810 */ /* 0x000fc60007ffe0ff */
[----:B-1----:R-:W-:Y:S01]  /*51620*/  IMAD.WIDE R8, R27, 0x4, R162 ;  /* 0x000000041b087825 */ /* 0x002fe200078e02a2 */
[----:B------:R-:W-:-:S03]  /*51630*/  ISETP.GE.AND P3, PT, R0, c[0x0][0x17c], PT ;  /* 0x00005f0000007a0c */ /* 0x000fc60003f66270 */
[C---:B--2---:R-:W-:Y:S01]  /*51640*/  IMAD.WIDE R12, R27.reuse, 0x4, R160 ;  /* 0x000000041b0c7825 */ /* 0x044fe200078e02a0 */
[----:B------:R-:W-:Y:S01]  /*51650*/  IADD3 R0, R252, 0xd9, RZ ;  /* 0x000000d9fc007810 */ /* 0x000fe20007ffe0ff */
[----:B------:R1:W-:Y:S02]  /*51660*/  @P4 STG.E [R24.64], R82 ;  /* 0x0000005218004986 */ /* 0x0003e4000c101904 */
[C---:B---3--:R-:W-:Y:S02]  /*51670*/  IMAD.WIDE R16, R27.reuse, 0x4, R6 ;  /* 0x000000041b107825 */ /* 0x048fe400078e0206 */
[----:B------:R2:W-:Y:S02]  /*51680*/  @P0 STG.E [R8.64], R223 ;  /* 0x000000df08000986 */ /* 0x0005e4000c101904 */
[----:B----4-:R-:W-:Y:S01]  /*51690*/  IMAD.WIDE R20, R27, 0x4, R4 ;  /* 0x000000041b147825 */ /* 0x010fe200078e0204 */
[----:B------:R-:W-:Y:S01]  /*516a0*/  ISETP.LT.AND P4, PT, R207, c[0x0][0x178], !P3 ;  /* 0x00005e00cf007a0c */ /* 0x000fe20005f81270 */
[----:B------:R3:W-:Y:S01]  /*516b0*/  @P1 STG.E [R12.64], R23 ;  /* 0x000000170c001986 */ /* 0x0007e2000c101904 */
[----:B------:R-:W-:-:S02]  /*516c0*/  ISETP.GE.AND P2, PT, R0, c[0x0][0x17c], PT ;  /* 0x00005f0000007a0c */ /* 0x000fc40003f46270 */
[----:B------:R-:W-:Y:S01]  /*516d0*/  ISETP.LT.AND P1, PT, R138, c[0x0][0x178], !P3 ;  /* 0x00005e008a007a0c */ /* 0x000fe20005f21270 */
[----:B------:R4:W-:Y:S01]  /*516e0*/  @P6 STG.E [R16.64], R51 ;  /* 0x0000003310006986 */ /* 0x0009e2000c101904 */
[----:B------:R-:W-:-:S03]  /*516f0*/  IADD3 R3, R27, c[0x0][0x198], RZ ;  /* 0x000066001b037a10 */ /* 0x000fc60007ffe0ff */
[----:B------:R3:W-:Y:S01]  /*51700*/  @P5 STG.E [R20.64], R83 ;  /* 0x0000005314005986 */ /* 0x0007e2000c101904 */
[----:B------:R-:W-:Y:S02]  /*51710*/  ISETP.LT.AND P5, PT, R139, c[0x0][0x178], !P3 ;  /* 0x00005e008b007a0c */ /* 0x000fe40005fa1270 */
[----:B------:R-:W-:Y:S02]  /*51720*/  ISETP.LT.AND P3, PT, R99, c[0x0][0x178], !P3 ;  /* 0x00005e0063007a0c */ /* 0x000fe40005f61270 */
[----:B------:R-:W-:Y:S01]  /*51730*/  ISETP.LT.AND P6, PT, R207, c[0x0][0x178], !P2 ;  /* 0x00005e00cf007a0c */ /* 0x000fe200057c1270 */
[C---:B-1----:R-:W-:Y:S01]  /*51740*/  IMAD.WIDE R24, R3.reuse, 0x4, R162 ;  /* 0x0000000403187825 */ /* 0x042fe200078e02a2 */
[----:B------:R-:W-:-:S03]  /*51750*/  IADD3 R27, R3, c[0x0][0x198], RZ ;  /* 0x00006600031b7a10 */ /* 0x000fc60007ffe0ff */
[----:B--2---:R-:W-:Y:S01]  /*51760*/  IMAD.WIDE R8, R3, 0x4, R160 ;  /* 0x0000000403087825 */ /* 0x004fe200078e02a0 */
[----:B------:R-:W-:-:S03]  /*51770*/  IADD3 R0, R252, 0xda, RZ ;  /* 0x000000dafc007810 */ /* 0x000fc60007ffe0ff */
[C---:B---3--:R-:W-:Y:S01]  /*51780*/  IMAD.WIDE R12, R3.reuse, 0x4, R6 ;  /* 0x00000004030c7825 */ /* 0x048fe200078e0206 */
[----:B------:R-:W-:Y:S03]  /*51790*/  @P4 STG.E [R24.64], R242 ;  /* 0x000000f218004986 */ /* 0x000fe6000c101904 */
[----:B----4-:R-:W-:Y:S01]  /*517a0*/  IMAD.WIDE R16, R3, 0x4, R4 ;  /* 0x0000000403107825 */ /* 0x010fe200078e0204 */
[----:B------:R1:W-:Y:S01]  /*517b0*/  @P1 STG.E [R8.64], R210 ;  /* 0x000000d208001986 */ /* 0x0003e2000c101904 */
[----:B------:R-:W-:Y:S02]  /*517c0*/  ISETP.GE.AND P0, PT, R0, c[0x0][0x17c], PT ;  /* 0x00005f0000007a0c */ /* 0x000fe40003f06270 */
[----:B------:R-:W-:Y:S01]  /*517d0*/  IMAD.WIDE R20, R27, 0x4, R162 ;  /* 0x000000041b147825 */ /* 0x000fe200078e02a2 */
[----:B------:R2:W-:Y:S01]  /*517e0*/  @P5 STG.E [R12.64], R46 ;  /* 0x0000002e0c005986 */ /* 0x0005e2000c101904 */
[----:B------:R-:W-:-:S03]  /*517f0*/  ISETP.LT.AND P4, PT, R138, c[0x0][0x178], !P2 ;  /* 0x00005e008a007a0c */ /* 0x000fc60005781270 */
[----:B------:R3:W-:Y:S01]  /*51800*/  @P3 STG.E [R16.64], R78 ;  /* 0x0000004e10003986 */ /* 0x0007e2000c101904 */
[----:B------:R-:W-:Y:S02]  /*51810*/  ISETP.LT.AND P3, PT, R139, c[0x0][0x178], !P2 ;  /* 0x00005e008b007a0c */ /* 0x000fe40005761270 */
[----:B------:R-:W-:Y:S01]  /*51820*/  ISETP.LT.AND P2, PT, R99, c[0x0][0x178], !P2 ;  /* 0x00005e0063007a0c */ /* 0x000fe20005741270 */
[----:B------:R4:W-:Y:S01]  /*51830*/  @P6 STG.E [R20.64], R243 ;  /* 0x000000f314006986 */ /* 0x0009e2000c101904 */
[----:B------:R-:W-:Y:S02]  /*51840*/  ISETP.LT.AND P6, PT, R207, c[0x0][0x178], !P0 ;  /* 0x00005e00cf007a0c */ /* 0x000fe400047c1270 */
[----:B------:R-:W-:Y:S02]  /*51850*/  ISETP.LT.AND P5, PT, R138, c[0x0][0x178], !P0 ;  /* 0x00005e008a007a0c */ /* 0x000fe400047a1270 */
[C---:B------:R-:W-:Y:S01]  /*51860*/  IADD3 R3, R27.reuse, c[0x0][0x198], RZ ;  /* 0x000066001b037a10 */ /* 0x040fe20007ffe0ff */
[----:B------:R-:W-:Y:S01]  /*51870*/  IMAD.WIDE R22, R27, 0x4, R160 ;  /* 0x000000041b167825 */ /* 0x000fe200078e02a0 */
[----:B------:R-:W-:-:S03]  /*51880*/  IADD3 R0, R252, 0xdb, RZ ;  /* 0x000000dbfc007810 */ /* 0x000fc60007ffe0ff */
[----:B-1----:R-:W-:Y:S01]  /*51890*/  IMAD.WIDE R8, R27, 0x4, R6 ;  /* 0x000000041b087825 */ /* 0x002fe200078e0206 */
[----:B------:R-:W-:-:S03]  /*518a0*/  ISETP.GE.AND P1, PT, R0, c[0x0][0x17c], PT ;  /* 0x00005f0000007a0c */ /* 0x000fc60003f26270 */
[----:B--2---:R-:W-:Y:S01]  /*518b0*/  IMAD.WIDE R12, R27, 0x4, R4 ;  /* 0x000000041b0c7825 */ /* 0x004fe200078e0204 */
[----:B------:R1:W-:Y:S03]  /*518c0*/  @P4 STG.E [R22.64], R211 ;  /* 0x000000d316004986 */ /* 0x0003e6000c101904 */
[C---:B---3--:R-:W-:Y:S01]  /*518d0*/  IMAD.WIDE R16, R3.reuse, 0x4, R162 ;  /* 0x0000000403107825 */ /* 0x048fe200078e02a2 */
        /* <DEDUP_REMOVED lines=9> */
[----:B------:R-:W-:Y:S02]  /*51970*/  ISETP.LT.AND P2, PT, R139, c[0x0][0x178], !P1 ;  /* 0x00005e008b007a0c */ /* 0x000fe40004f41270 */
[C---:B------:R-:W-:Y:S01]  /*51980*/  IADD3 R25, R3.reuse, c[0x0][0x198], RZ ;  /* 0x0000660003197a10 */ /* 0x040fe20007ffe0ff */
[----:B-1----:R-:W-:Y:S01]  /*51990*/  IMAD.WIDE R22, R3, 0x4, R6 ;  /* 0x0000000403167825 */ /* 0x002fe200078e0206 */
[----:B------:R-:W-:-:S03]  /*519a0*/  IADD3 R0, R252, 0xdc, RZ ;  /* 0x000000dcfc007810 */ /* 0x000fc60007ffe0ff */
[----:B--2---:R-:W-:Y:S01]  /*519b0*/  IMAD.WIDE R8, R3, 0x4, R4 ;  /* 0x0000000403087825 */ /* 0x004fe200078e0204 */
[----:B------:R1:W-:Y:S03]  /*519c0*/  @P4 STG.E [R22.64], R42 ;  /* 0x0000002a16004986 */ /* 0x0003e6000c101904 */
[----:B---3--:R-:W-:Y:S01]  /*519d0*/  IMAD.WIDE R12, R25, 0x4, R162 ;  /* 0x00000004190c7825 */ /* 0x008fe200078e02a2 */
[----:B------:R-:W-:-:S03]  /*519e0*/  ISETP.GE.AND P3, PT, R0, c[0x0][0x17c], PT ;  /* 0x00005f0000007a0c */ /* 0x000fc60003f66270 */
[C---:B----4-:R-:W-:Y:S01]  /*519f0*/  IMAD.WIDE R16, R25.reuse, 0x4, R160 ;  /* 0x0000000419107825 */ /* 0x050fe200078e02a0 */
[----:B------:R2:W-:Y:S03]  /*51a00*/  @P0 STG.E [R8.64], R74 ;  /* 0x0000004a08000986 */ /* 0x0005e6000c101904 */
[----:B------:R-:W-:Y:S01]  /*51a10*/  IMAD.WIDE R20, R25, 0x4, R6 ;  /* 0x0000000419147825 */ /* 0x000fe200078e0206 */
[----:B------:R-:W-:Y:S01]  /*51a20*/  ISETP.LT.AND P4, PT, R99, c[0x0][0x178], !P1 ;  /* 0x00005e0063007a0c */ /* 0x000fe20004f81270 */
[----:B------:R3:W-:Y:S04]  /*51a30*/  @P6 STG.E [R12.64], R235 ;  /* 0x000000eb0c006986 */ /* 0x0007e8000c101904 */
[----:B------:R4:W-:Y:S01]  /*51a40*/  @P5 STG.E [R16.64], R19 ;  /* 0x0000001310005986 */ /* 0x0009e2000c101904 */
[----:B-1----:R-:W-:-:S03]  /*51a50*/  IMAD.WIDE R22, R25, 0x4, R4 ;  /* 0x0000000419167825 */ /* 0x002fc600078e0204 */
[----:B------:R1:W-:Y:S01]  /*51a60*/  @P2 STG.E [R20.64], R43 ;  /* 0x0000002b14002986 */ /* 0x0003e2000c101904 */
[----:B------:R-:W-:Y:S02]  /*51a70*/  ISETP.LT.AND P2, PT, R207, c[0x0][0x178], !P3 ;  /* 0x00005e00cf007a0c */ /* 0x000fe40005f41270 */
[----:B------:R-:W-:Y:S02]  /*51a80*/  IADD3 R0, R252, 0xdd, RZ ;  /* 0x000000ddfc007810 */ /* 0x000fe40007ffe0ff */
[----:B------:R-:W-:Y:S02]  /*51a90*/  IADD3 R25, R25, c[0x0][0x198], RZ ;  /* 0x0000660019197a10 */ /* 0x000fe40007ffe0ff */
[----:B------:R-:W-:Y:S02]  /*51aa0*/  ISETP.LT.AND P0, PT, R138, c[0x0][0x178], !P3 ;  /* 0x00005e008a007a0c */ /* 0x000fe40005f01270 */
[----:B------:R-:W-:Y:S01]  /*51ab0*/  ISETP.LT.AND P5, PT, R139, c[0x0][0x178], !P3 ;  /* 0x00005e008b007a0c */ /* 0x000fe20005fa1270 */
[----:B--2---:R-:W-:Y:S01]  /*51ac0*/  IMAD.WIDE R8, R25, 0x4, R162 ;  /* 0x0000000419087825 */ /* 0x004fe200078e02a2 */
[----:B------:R-:W-:-:S02]  /*51ad0*/  ISETP.GE.AND P1, PT, R0, c[0x0][0x17c], PT ;  /* 0x00005f0000007a0c */ /* 0x000fc40003f26270 */
[----:B------:R-:W-:Y:S01]  /*51ae0*/  ISETP.LT.AND P3, PT, R99, c[0x0][0x178], !P3 ;  /* 0x00005e0063007a0c */ /* 0x000fe20005f61270 */
[----:B------:R-:W-:Y:S01]  /*51af0*/  @P4 STG.E [R22.64], R75 ;  /* 0x0000004b16004986 */ /* 0x000fe2000c101904 */
[----:B------:R-:W-:Y:S01]  /*51b00*/  ISETP.LT.AND P4, PT, R207, c[0x0][0x178], !P1 ;  /* 0x00005e00cf007a0c */ /* 0x000fe20004f81270 */
[C---:B---3--:R-:W-:Y:S01]  /*51b10*/  IMAD.WIDE R12, R25.reuse, 0x4, R160 ;  /* 0x00000004190c7825 */ /* 0x048fe200078e02a0 */
[C---:B------:R-:W-:Y:S01]  /*51b20*/  IADD3 R3, R25.reuse, c[0x0][0x198], RZ ;  /* 0x0000660019037a10 */ /* 0x040fe20007ffe0ff */
[----:B------:R2:W-:Y:S01]  /*51b30*/  @P2 STG.E [R8.64], R226 ;  /* 0x000000e208002986 */ /* 0x0005e2000c101904 */
[----:B------:R-:W-:Y:S01]  /*51b40*/  ISETP.LT.AND P2, PT, R138, c[0x0][0x178], !P1 ;  /* 0x00005e008a007a0c */ /* 0x000fe20004f41270 */
[----:B----4-:R-:W-:Y:S01]  /*51b50*/  IMAD.WIDE R16, R25, 0x4, R6 ;  /* 0x0000000419107825 */ /* 0x010fe200078e0206 */
[----:B------:R-:W-:-:S03]  /*51b60*/  IADD3 R0, R252, 0xde, RZ ;  /* 0x000000defc007810 */ /* 0x000fc60007ffe0ff */
[----:B------:R-:W-:Y:S01]  /*51b70*/  IMAD.WIDE R18, R25, 0x4, R4 ;  /* 0x0000000419127825 */ /* 0x000fe200078e0204 */
[----:B------:R-:W-:Y:S01]  /*51b80*/  @P0 STG.E [R12.64], R14 ;  /* 0x0000000e0c000986 */ /* 0x000fe2000c101904 */
[----:B------:R-:W-:Y:S02]  /*51b90*/  ISETP.GE.AND P6, PT, R0, c[0x0][0x17c], PT ;  /* 0x00005f0000007a0c */ /* 0x000fe40003fc6270 */
[----:B-1----:R-:W-:Y:S01]  /*51ba0*/  IMAD.WIDE R20, R3, 0x4, R162 ;  /* 0x0000000403147825 */ /* 0x002fe200078e02a2 */
[----:B------:R1:W-:Y:S04]  /*51bb0*/  @P5 STG.E [R16.64], R38 ;  /* 0x0000002610005986 */ /* 0x0003e8000c101904 */
[----:B------:R3:W-:Y:S01]  /*51bc0*/  @P3 STG.E [R18.64], R70 ;  /* 0x0000004612003986 */ /* 0x0007e2000c101904 */
[----:B------:R-:W-:Y:S01]  /*51bd0*/  ISETP.LT.AND P3, PT, R139, c[0x0][0x178], !P1 ;  /* 0x00005e008b007a0c */ /* 0x000fe20004f61270 */
[----:B--2---:R-:W-:Y:S01]  /*51be0*/  IMAD.WIDE R8, R3, 0x4, R160 ;  /* 0x0000000403087825 */ /* 0x004fe200078e02a0 */
[----:B------:R-:W-:Y:S01]  /*51bf0*/  ISETP.LT.AND P1, PT, R99, c[0x0][0x178], !P1 ;  /* 0x00005e0063007a0c */ /* 0x000fe20004f21270 */
[----:B------:R2:W-:Y:S01]  /*51c00*/  @P4 STG.E [R20.64], R227 ;  /* 0x000000e314004986 */ /* 0x0005e2000c101904 */
[----:B------:R-:W-:-:S02]  /*51c10*/  ISETP.LT.AND P5, PT, R207, c[0x0][0x178], !P6 ;  /* 0x00005e00cf007a0c */ /* 0x000fc400077a1270 */
[----:B------:R-:W-:Y:S01]  /*51c20*/  ISETP.LT.AND P4, PT, R138, c[0x0][0x178], !P6 ;  /* 0x00005e008a007a0c */ /* 0x000fe20007781270 */
[----:B------:R4:W-:Y:S01]  /*51c30*/  @P2 STG.E [R8.64], R15 ;  /* 0x0000000f08002986 */ /* 0x0009e2000c101904 */
[C---:B------:R-:W-:Y:S01]  /*51c40*/  IADD3 R25, R3.reuse, c[0x0][0x198], RZ ;  /* 0x0000660003197a10 */ /* 0x040fe20007ffe0ff */
[C---:B-1----:R-:W-:Y:S02]  /*51c50*/  IMAD.WIDE R16, R3.reuse, 0x4, R6 ;  /* 0x0000000403107825 */ /* 0x042fe400078e0206 */
[----:B------:R-:W1:Y:S01]  /*51c60*/  LDS.128 R12, [R2] ;  /* 0x00000000020c7984 */ /* 0x000e620000000c00 */
[----:B------:R-:W-:Y:S01]  /*51c70*/  IADD3 R0, R252, 0xdf, RZ ;  /* 0x000000dffc007810 */ /* 0x000fe20007ffe0ff */
[----:B---3--:R-:W-:Y:S02]  /*51c80*/  IMAD.WIDE R18, R3, 0x4, R4 ;  /* 0x0000000403127825 */ /* 0x008fe400078e0204 */
[----:B------:R3:W-:Y:S02]  /*51c90*/  @P3 STG.E [R16.64], R39 ;  /* 0x0000002710003986 */ /* 0x0007e4000c101904 */
[C---:B--2---:R-:W-:Y:S01]  /*51ca0*/  IMAD.WIDE R20, R25.reuse, 0x4, R162 ;  /* 0x0000000419147825 */ /* 0x044fe200078e02a2 */
        /* <DEDUP_REMOVED lines=8> */
[----:B------:R-:W-:Y:S02]  /*51d30*/  ISETP.LT.AND P4, PT, R138, c[0x0][0x178], !P0 ;  /* 0x00005e008a007a0c */ /* 0x000fe40004781270 */
[C---:B------:R-:W-:Y:S01]  /*51d40*/  IADD3 R27, R25.reuse, c[0x0][0x198], RZ ;  /* 0x00006600191b7a10 */ /* 0x040fe20007ffe0ff */
[----:B----4-:R-:W-:Y:S01]  /*51d50*/  IMAD.WIDE R8, R25, 0x4, R6 ;  /* 0x0000000419087825 */ /* 0x010fe200078e0206 */
[----:B------:R-:W-:-:S03]  /*51d60*/  IADD3 R3, R252, 0xe0, RZ ;  /* 0x000000e0fc037810 */ /* 0x000fc60007ffe0ff */
[----:B---3--:R-:W-:Y:S01]  /*51d70*/  IMAD.WIDE R16, R25, 0x4, R4 ;  /* 0x0000000419107825 */ /* 0x008fe200078e0204 */
[----:B------:R-:W-:-:S03]  /*51d80*/  ISETP.GE.AND P5, PT, R3, c[0x0][0x17c], PT ;  /* 0x00005f0003007a0c */ /* 0x000fc60003fa6270 */
[----:B--2---:R-:W-:Y:S01]  /*51d90*/  IMAD.WIDE R18, R27, 0x4, R162 ;  /* 0x000000041b127825 */ /* 0x004fe200078e02a2 */
[----:B------:R-:W-:Y:S01]  /*51da0*/  ISETP.LT.AND P2, PT, R139, c[0x0][0x178], !P0 ;  /* 0x00005e008b007a0c */ /* 0x000fe20004741270 */
[----:B------:R-:W-:Y:S02]  /*51db0*/  @P1 STG.E [R8.64], R34 ;  /* 0x0000002208001986 */ /* 0x000fe4000c101904 */
[----:B------:R-:W-:Y:S01]  /*51dc0*/  IMAD.WIDE R20, R27, 0x4, R160 ;  /* 0x000000041b147825 */ /* 0x000fe200078e02a0 */
[----:B------:R-:W-:Y:S01]  /*51dd0*/  ISETP.LT.AND P0, PT, R99, c[0x0][0x178], !P0 ;  /* 0x00005e0063007a0c */ /* 0x000fe20004701270 */
[----:B------:R2:W-:Y:S01]  /*51de0*/  @P6 STG.E [R16.64], R66 ;  /* 0x0000004210006986 */ /* 0x0005e2000c101904 */
[----:B------:R-:W-:-:S03]  /*51df0*/  LOP3.LUT R250, R2, 0x20, RZ, 0x3c, !PT ;  /* 0x0000002002fa7812 */ /* 0x000fc600078e3cff */
[----:B------:R3:W-:Y:S01]  /*51e00*/  @P3 STG.E [R18.64], R219 ;  /* 0x000000db12003986 */ /* 0x0007e2000c101904 */
[----:B------:R-:W-:-:S03]  /*51e10*/  ISETP.LT.AND P3, PT, R207, c[0x0][0x178], !P5 ;  /* 0x00005e00cf007a0c */ /* 0x000fc60006f61270 */
[----:B------:R4:W-:Y:S01]  /*51e20*/  @P4 STG.E [R20.64], R11 ;  /* 0x0000000b14004986 */ /* 0x0009e2000c101904 */
[----:B------:R-:W-:Y:S02]  /*51e30*/  ISETP.LT.AND P4, PT, R138, c[0x0][0x178], !P5 ;  /* 0x00005e008a007a0c */ /* 0x000fe40006f81270 */
[----:B------:R-:W-:Y:S02]  /*51e40*/  ISETP.LT.AND P6, PT, R139, c[0x0][0x178], !P5 ;  /* 0x00005e008b007a0c */ /* 0x000fe40006fc1270 */
[C---:B------:R-:W-:Y:S01]  /*51e50*/  IADD3 R29, R27.reuse, c[0x0][0x198], RZ ;  /* 0x000066001b1d7a10 */ /* 0x040fe20007ffe0ff */
[----:B-1----:R-:W-:Y:S01]  /*51e60*/  IMAD.WIDE R22, R27, 0x4, R6 ;  /* 0x000000041b167825 */ /* 0x002fe200078e0206 */
[----:B------:R-:W-:Y:S01]  /*51e70*/  ISETP.LT.AND P5, PT, R99, c[0x0][0x178], !P5 ;  /* 0x00005e0063007a0c */ /* 0x000fe20006fa1270 */
[----:B------:R-:W1:Y:S01]  /*51e80*/  LDS.128 R8, [R250] ;  /* 0x00000000fa087984 */ /* 0x000e620000000c00 */
[----:B------:R-:W-:Y:S01]  /*51e90*/  IADD3 R0, R252, 0xe1, RZ ;  /* 0x000000e1fc007810 */ /* 0x000fe20007ffe0ff */
[----:B------:R-:W-:-:S02]  /*51ea0*/  IMAD.WIDE R24, R27, 0x4, R4 ;  /* 0x000000041b187825 */ /* 0x000fc400078e0204 */
[----:B------:R4:W-:Y:S02]  /*51eb0*/  @P2 STG.E [R22.64], R35 ;  /* 0x0000002316002986 */ /* 0x0009e4000c101904 */
[----:B--2---:R-:W-:Y:S01]  /*51ec0*/  IMAD.WIDE R16, R29, 0x4, R162 ;  /* 0x000000041d107825 */ /* 0x004fe200078e02a2 */
[----:B------:R-:W-:-:S03]  /*51ed0*/  ISETP.GE.AND P1, PT, R0, c[0x0][0x17c], PT ;  /* 0x00005f0000007a0c */ /* 0x000fc60003f26270 */
[C---:B---3--:R-:W-:Y:S01]  /*51ee0*/  IMAD.WIDE R18, R29.reuse, 0x4, R160 ;  /* 0x000000041d127825 */ /* 0x048fe200078e02a0 */
[----:B------:R2:W-:Y:S03]  /*51ef0*/  @P0 STG.E [R24.64], R67 ;  /* 0x0000004318000986 */ /* 0x0005e6000c101904 */
[C---:B----4-:R-:W-:Y:S01]  /*51f00*/  IMAD.WIDE R20, R29.reuse, 0x4, R6 ;  /* 0x000000041d147825 */ /* 0x050fe200078e0206 */
[----:B------:R-:W-:Y:S01]  /*51f10*/  IADD3 R3, R252, 0xe2, RZ ;  /* 0x000000e2fc037810 */ /* 0x000fe20007ffe0ff */
[----:B------:R-:W-:Y:S02]  /*51f20*/  @P3 STG.E [R16.64], R124 ;  /* 0x0000007c10003986 */ /* 0x000fe4000c101904 */
[----:B------:R-:W-:Y:S01]  /*51f30*/  IMAD.WIDE R22, R29, 0x4, R4 ;  /* 0x000000041d167825 */ /* 0x000fe200078e0204 */
[----:B------:R-:W-:Y:S01]  /*51f40*/  ISETP.LT.AND P3, PT, R207, c[0x0][0x178], !P1 ;  /* 0x00005e00cf007a0c */ /* 0x000fe20004f61270 */
[----:B------:R-:W-:Y:S01]  /*51f50*/  @P4 STG.E [R18.64], R156 ;  /* 0x0000009c12004986 */ /* 0x000fe2000c101904 */
[----:B------:R-:W-:-:S03]  /*51f60*/  ISETP.LT.AND P4, PT, R138, c[0x0][0x178], !P1 ;  /* 0x00005e008a007a0c */ /* 0x000fc60004f81270 */
[----:B------:R3:W-:Y:S01]  /*51f70*/  @P6 STG.E [R20.64], R176 ;  /* 0x000000b014006986 */ /* 0x0007e2000c101904 */
[----:B------:R-:W-:-:S03]  /*51f80*/  ISETP.GE.AND P2, PT, R3, c[0x0][0x17c], PT ;  /* 0x00005f0003007a0c */ /* 0x000fc60003f46270 */
[----:B------:R4:W-:Y:S01]  /*51f90*/  @P5 STG.E [R22.64], R12 ;  /* 0x0000000c16005986 */ /* 0x0009e2000c101904 */
[----:B------:R-:W-:Y:S02]  /*51fa0*/  ISETP.LT.AND P5, PT, R139, c[0x0][0x178], !P1 ;  /* 0x00005e008b007a0c */ /* 0x000fe40004fa1270 */
[----:B------:R-:W-:Y:S02]  /*51fb0*/  IADD3 R3, R29, c[0x0][0x198], RZ ;  /* 0x000066001d037a10 */ /* 0x000fe40007ffe0ff */
[----:B------:R-:W-:Y:S02]  /*51fc0*/  ISETP.LT.AND P1, PT, R99, c[0x0][0x178], !P1 ;  /* 0x00005e0063007a0c */ /* 0x000fe40004f21270 */
[----:B------:R-:W-:Y:S01]  /*51fd0*/  ISETP.LT.AND P6, PT, R207, c[0x0][0x178], !P2 ;  /* 0x00005e00cf007a0c */ /* 0x000fe200057c1270 */
[C---:B--2---:R-:W-:Y:S01]  /*51fe0*/  IMAD.WIDE R24, R3.reuse, 0x4, R162 ;  /* 0x0000000403187825 */ /* 0x044fe200078e02a2 */
[----:B------:R-:W-:-:S03]  /*51ff0*/  IADD3 R31, R3, c[0x0][0x198], RZ ;  /* 0x00006600031f7a10 */ /* 0x000fc60007ffe0ff */
[----:B------:R-:W-:Y:S01]  /*52000*/  IMAD.WIDE R26, R3, 0x4, R160 ;  /* 0x00000004031a7825 */ /* 0x000fe200078e02a0 */
[----:B------:R-:W-:-:S03]  /*52010*/  IADD3 R0, R252, 0xe3, RZ ;  /* 0x000000e3fc007810 */ /* 0x000fc60007ffe0ff */
[C---:B---3--:R-:W-:Y:S01]  /*52020*/  IMAD.WIDE R20, R3.reuse, 0x4, R6 ;  /* 0x0000000403147825 */ /* 0x048fe200078e0206 */
[----:B------:R2:W-:Y:S01]  /*52030*/  @P3 STG.E [R24.64], R125 ;  /* 0x0000007d18003986 */ /* 0x0005e2000c101904 */
[----:B------:R-:W-:Y:S02]  /*52040*/  LOP3.LUT R249, R2, 0x40, RZ, 0x3c, !PT ;  /* 0x0000004002f97812 */ /* 0x000fe400078e3cff */
[----:B------:R-:W-:Y:S01]  /*52050*/  IMAD.WIDE R28, R3, 0x4, R4 ;  /* 0x00000004031c7825 */ /* 0x000fe200078e0204 */
[----:B------:R-:W-:Y:S01]  /*52060*/  @P4 STG.E [R26.64], R157 ;  /* 0x0000009d1a004986 */ /* 0x000fe2000c101904 */
[----:B------:R-:W-:Y:S02]  /*52070*/  ISETP.GE.AND P0, PT, R0, c[0x0][0x17c], PT ;  /* 0x00005f0000007a0c */ /* 0x000fe40003f06270 */
[----:B----4-:R-:W-:Y:S01]  /*52080*/  IMAD.WIDE R22, R31, 0x4, R162 ;  /* 0x000000041f167825 */ /* 0x010fe200078e02a2 */
[----:B------:R-:W-:Y:S01]  /*52090*/  @P5 STG.E [R20.64], R177 ;  /* 0x000000b114005986 */ /* 0x000fe2000c101904 */
[----:B------:R-:W-:-:S03]  /*520a0*/  ISETP.LT.AND P3, PT, R138, c[0x0][0x178], !P2 ;  /* 0x00005e008a007a0c */ /* 0x000fc60005761270 */
[----:B------:R3:W-:Y:S01]  /*520b0*/  @P1 STG.E [R28.64], R13 ;  /* 0x0000000d1c001986 */ /* 0x0007e2000c101904 */
[----:B------:R-:W-:Y:S02]  /*520c0*/  ISETP.LT.AND P1, PT, R139, c[0x0][0x178], !P2 ;  /* 0x00005e008b007a0c */ /* 0x000fe40005721270 */
[----:B------:R-:W-:Y:S01]  /*520d0*/  ISETP.LT.AND P2, PT, R99, c[0x0][0x178], !P2 ;  /* 0x00005e0063007a0c */ /* 0x000fe20005741270 */
[----:B------:R-:W4:Y:S01]  /*520e0*/  LDS.128 R16, [R249] ;  /* 0x00000000f9107984 */ /* 0x000f220000000c00 */
[----:B------:R-:W-:-:S03]  /*520f0*/  ISETP.LT.AND P5, PT, R207, c[0x0][0x178], !P0 ;  /* 0x00005e00cf007a0c */ /* 0x000fc600047a1270 */
[----:B------:R1:W-:Y:S01]  /*52100*/  @P6 STG.E [R22.64], R120 ;  /* 0x0000007816006986 */ /* 0x0003e2000c101904 */
[----:B------:R-:W-:Y:S02]  /*52110*/  ISETP.LT.AND P6, PT, R138, c[0x0][0x178], !P0 ;  /* 0x00005e008a007a0c */ /* 0x000fe400047c1270 */
[C---:B------:R-:W-:Y:S01]  /*52120*/  IADD3 R3, R31.reuse, c[0x0][0x198], RZ ;  /* 0x000066001f037a10 */ /* 0x040fe20007ffe0ff */
[----:B--2---:R-:W-:Y:S01]  /*52130*/  IMAD.WIDE R24, R31, 0x4, R160 ;  /* 0x000000041f187825 */ /* 0x004fe200078e02a0 */
[----:B------:R-:W-:-:S03]  /*52140*/  IADD3 R0, R252, 0xe4, RZ ;  /* 0x000000e4fc007810 */ /* 0x000fc60007ffe0ff */
[----:B---3--:R-:W-:Y:S01]  /*52150*/  IMAD.WIDE R12, R31, 0x4, R6 ;  /* 0x000000041f0c7825 */ /* 0x008fe200078e0206 */
[----:B------:R-:W-:-:S03]  /*52160*/  ISETP.GE.AND P4, PT, R0, c[0x0][0x17c], PT ;  /* 0x00005f0000007a0c */ /* 0x000fc60003f86270 */
[----:B------:R-:W-:Y:S01]  /*52170*/  IMAD.WIDE R20, R31, 0x4, R4 ;  /* 0x000000041f147825 */ /* 0x000fe200078e0204 */
[----:B------:R2:W-:Y:S03]  /*52180*/  @P3 STG.E [R24.64], R152 ;  /* 0x0000009818003986 */ /* 0x0005e6000c101904 */
[----:B-1----:R-:W-:Y:S01]  /*52190*/  IMAD.WIDE R22, R3, 0x4, R162 ;  /* 0x0000000403167825 */ /* 0x002fe200078e02a2 */
[----:B------:R-:W-:Y:S01]  /*521a0*/  ISETP.LT.AND P3, PT, R139, c[0x0][0x178], !P0 ;  /* 0x00005e008b007a0c */ /* 0x000fe20004761270 */
[----:B------:R1:W-:Y:S02]  /*521b0*/  @P1 STG.E [R12.64], R184 ;  /* 0x000000b80c001986 */ /* 0x0003e4000c101904 */
[----:B------:R-:W-:Y:S01]  /*521c0*/  IMAD.WIDE R26, R3, 0x4, R160 ;  /* 0x00000004031a7825 */ /* 0x000fe200078e02a0 */
[----:B------:R-:W-:Y:S01]  /*521d0*/  ISETP.LT.AND P0, PT, R99, c[0x0][0x178], !P0 ;  /* 0x00005e0063007a0c */ /* 0x000fe20004701270 */
[----:B------:R-:W-:Y:S01]  /*521e0*/  @P2 STG.E [R20.64], R8 ;  /* 0x0000000814002986 */ /* 0x000fe2000c101904 */
[----:B------:R-:W-:-:S02]  /*521f0*/  LOP3.LUT R248, R2, 0x60, RZ, 0x3c, !PT ;  /* 0x0000006002f87812 */ /* 0x000fc400078e3cff */
[----:B------:R-:W-:Y:S01]  /*52200*/  ISETP.LT.AND P2, PT, R207, c[0x0][0x178], !P4 ;  /* 0x00005e00cf007a0c */ /* 0x000fe20006741270 */
[----:B------:R-:W-:Y:S01]  /*52210*/  @P5 STG.E [R22.64], R121 ;  /* 0x0000007916005986 */ /* 0x000fe2000c101904 */
[----:B------:R-:W-:-:S03]  /*52220*/  ISETP.LT.AND P5, PT, R138, c[0x0][0x178], !P4 ;  /* 0x00005e008a007a0c */ /* 0x000fc600067a1270 */
[----:B------:R3:W-:Y:S01]  /*52230*/  @P6 STG.E [R26.64], R153 ;  /* 0x000000991a006986 */ /* 0x0007e2000c101904 */
[----:B------:R-:W-:Y:S02]  /*52240*/  ISETP.LT.AND P6, PT, R139, c[0x0][0x178], !P4 ;  /* 0x00005e008b007a0c */ /* 0x000fe400067c1270 */
[C---:B------:R-:W-:Y:S01]  /*52250*/  IADD3 R33, R3.reuse, c[0x0][0x198], RZ ;  /* 0x0000660003217a10 */ /* 0x040fe20007ffe0ff */
[----:B------:R-:W4:Y:S01]  /*52260*/  LDS.128 R20, [R248] ;  /* 0x00000000f8147984 */ /* 0x000f220000000c00 */
[----:B------:R-:W-:Y:S01]  /*52270*/  IADD3 R0, R252, 0xe5, RZ ;  /* 0x000000e5fc007810 */ /* 0x000fe20007ffe0ff */
[----:B--2---:R-:W-:-:S04]  /*52280*/  IMAD.WIDE R24, R3, 0x4, R6 ;  /* 0x0000000403187825 */ /* 0x004fc800078e0206 */
[----:B-1----:R-:W-:Y:S01]  /*52290*/  IMAD.WIDE R12, R3, 0x4, R4 ;  /* 0x00000004030c7825 */ /* 0x002fe200078e0204 */
[----:B------:R-:W-:-:S03]  /*522a0*/  ISETP.GE.AND P1, PT, R0, c[0x0][0x17c], PT ;  /* 0x00005f0000007a0c */ /* 0x000fc60003f26270 */
[C---:B---3--:R-:W-:Y:S01]  /*522b0*/  IMAD.WIDE R26, R33.reuse, 0x4, R162 ;  /* 0x00000004211a7825 */ /* 0x048fe200078e02a2 */
[----:B------:R1:W-:Y:S03]  /*522c0*/  @P3 STG.E [R24.64], R185 ;  /* 0x000000b918003986 */ /* 0x0003e6000c101904 */
[C---:B------:R-:W-:Y:S01]  /*522d0*/  IMAD.WIDE R28, R33.reuse, 0x4, R160 ;  /* 0x00000004211c7825 */ /* 0x040fe200078e02a0 */
[----:B------:R2:W-:Y:S03]  /*522e0*/  @P0 STG.E [R12.64], R9 ;  /* 0x000000090c000986 */ /* 0x0005e6000c101904 */
[----:B------:R-:W-:Y:S01]  /*522f0*/  IMAD.WIDE R30, R33, 0x4, R6 ;  /* 0x00000004211e7825 */ /* 0x000fe200078e0206 */
[----:B------:R-:W-:Y:S01]  /*52300*/  ISETP.LT.AND P4, PT, R99, c[0x0][0x178], !P4 ;  /* 0x00005e0063007a0c */ /* 0x000fe20006781270 */
[----:B------:R-:W-:Y:S01]  /*52310*/  @P2 STG.E [R26.64], R112 ;  /* 0x000000701a002986 */ /* 0x000fe2000c101904 */
[----:B------:R-:W-:-:S03]  /*52320*/  ISETP.LT.AND P0, PT, R207, c[0x0][0x178], !P1 ;  /* 0x00005e00cf007a0c */ /* 0x000fc60004f01270 */
[----:B------:R3:W-:Y:S01]  /*52330*/  @P5 STG.E [R28.64], R128 ;  /* 0x000000801c005986 */ /* 0x0007e2000c101904 */
[----:B------:R-:W-:Y:S01]  /*52340*/  ISETP.LT.AND P5, PT, R138, c[0x0][0x178], !P1 ;  /* 0x00005e008a007a0c */ /* 0x000fe20004fa1270 */
[----:B-1----:R-:W-:Y:S02]  /*52350*/  IMAD.WIDE R24, R33, 0x4, R4 ;  /* 0x0000000421187825 */ /* 0x002fe400078e0204 */
[----:B------:R1:W-:Y:S01]  /*52360*/  @P6 STG.E [R30.64], R192 ;  /* 0x000000c01e006986 */ /* 0x0003e2000c101904 */
[----:B------:R-:W-:Y:S02]  /*52370*/  ISETP.LT.AND P6, PT, R139, c[0x0][0x178], !P1 ;  /* 0x00005e008b007a0c */ /* 0x000fe40004fc1270 */
[----:B------:R-:W-:Y:S02]  /*52380*/  IADD3 R33, R33, c[0x0][0x198], RZ ;  /* 0x0000660021217a10 */ /* 0x000fe40007ffe0ff */
[----:B------:R-:W-:-:S03]  /*52390*/  IADD3 R0, R252, 0xe6, RZ ;  /* 0x000000e6fc007810 */ /* 0x000fc60007ffe0ff */
[----:B--2---:R-:W-:Y:S01]  /*523a0*/  IMAD.WIDE R8, R33, 0x4, R162 ;  /* 0x0000000421087825 */ /* 0x004fe200078e02a2 */
[----:B------:R-:W-:-:S03]  /*523b0*/  ISETP.GE.AND P3, PT, R0, c[0x0][0x17c], PT ;  /* 0x00005f0000007a0c */ /* 0x000fc60003f66270 */
[C---:B------:R-:W-:Y:S01]  /*523c0*/  IMAD.WIDE R12, R33.reuse, 0x4, R160 ;  /* 0x00000004210c7825 */ /* 0x040fe200078e02a0 */
[----:B----4-:R-:W-:Y:S03]  /*523d0*/  @P4 STG.E [R24.64], R16 ;  /* 0x0000001018004986 */ /* 0x010fe6000c101904 */
[----:B---3--:R-:W-:Y:S01]  /*523e0*/  IMAD.WIDE R28, R33, 0x4, R6 ;  /* 0x00000004211c7825 */ /* 0x008fe200078e0206 */
[----:B------:R-:W-:Y:S01]  /*523f0*/  ISETP.LT.AND P1, PT, R99, c[0x0][0x178], !P1 ;  /* 0x00005e0063007a0c */ /* 0x000fe20004f21270 */
[----:B------:R2:W-:Y:S01]  /*52400*/  @P0 STG.E [R8.64], R113 ;  /* 0x0000007108000986 */ /* 0x0005e2000c101904 */
[----:B------:R-:W-:-:S03]  /*52410*/  ISETP.LT.AND P4, PT, R207, c[0x0][0x178], !P3 ;  /* 0x00005e00cf007a0c */ /* 0x000fc60005f81270 */
[----:B------:R3:W-:Y:S01]  /*52420*/  @P5 STG.E [R12.64], R129 ;  /* 0x000000810c005986 */ /* 0x0007e2000c101904 */
[----:B------:R-:W-:-:S03]  /*52430*/  ISETP.LT.AND P5, PT, R138, c[0x0][0x178], !P3 ;  /* 0x00005e008a007a0c */ /* 0x000fc60005fa1270 */
[----:B------:R4:W-:Y:S01]  /*52440*/  @P6 STG.E [R28.64], R193 ;  /* 0x000000c11c006986 */ /* 0x0009e2000c101904 */
[----:B------:R-:W-:Y:S02]  /*52450*/  ISETP.LT.AND P6, PT, R139, c[0x0][0x178], !P3 ;  /* 0x00005e008b007a0c */ /* 0x000fe40005fc1270 */
[C---:B------:R-:W-:Y:S01]  /*52460*/  IADD3 R3, R33.reuse, c[0x0][0x198], RZ ;  /* 0x0000660021037a10 */ /* 0x040fe20007ffe0ff */
[----:B-1----:R-:W-:Y:S01]  /*52470*/  IMAD.WIDE R30, R33, 0x4, R4 ;  /* 0x00000004211e7825 */ /* 0x002fe200078e0204 */
[----:B------:R-:W-:Y:S01]  /*52480*/  ISETP.LT.AND P3, PT, R99, c[0x0][0x178], !P3 ;  /* 0x00005e0063007a0c */ /* 0x000fe20005f61270 */
[----:B------:R-:W1:Y:S01]  /*52490*/  LDS.128 R24, [R2+0x800] ;  /* 0x0008000002187984 */ /* 0x000e620000000c00 */
[----:B------:R-:W-:Y:S01]  /*524a0*/  IADD3 R0, R252, 0xe7, RZ ;  /* 0x000000e7fc007810 */ /* 0x000fe20007ffe0ff */
[----:B------:R-:W-:-:S04]  /*524b0*/  IMAD.WIDE R32, R3, 0x4, R162 ;  /* 0x0000000403207825 */ /* 0x000fc800078e02a2 */
[C---:B--2---:R-:W-:Y:S01]  /*524c0*/  IMAD.WIDE R8, R3.reuse, 0x4, R160 ;  /* 0x0000000403087825 */ /* 0x044fe200078e02a0 */
[----:B------:R-:W-:Y:S01]  /*524d0*/  ISETP.GE.AND P2, PT, R0, c[0x0][0x17c], PT ;  /* 0x00005f0000007a0c */ /* 0x000fe20003f46270 */
[----:B------:R2:W-:Y:S02]  /*524e0*/  @P1 STG.E [R30.64], R17 ;  /* 0x000000111e001986 */ /* 0x0005e4000c101904 */
[C---:B---3--:R-:W-:Y:S02]  /*524f0*/  IMAD.WIDE R12, R3.reuse, 0x4, R6 ;  /* 0x00000004030c7825 */ /* 0x048fe400078e0206 */
[----:B------:R-:W-:Y:S02]  /*52500*/  @P4 STG.E [R32.64], R116 ;  /* 0x0000007420004986 */ /* 0x000fe4000c101904 */
[----:B----4-:R-:W-:Y:S02]  /*52510*/  IMAD.WIDE R28, R3, 0x4, R4 ;  /* 0x00000004031c7825 */ /* 0x010fe400078e0204 */
[----:B------:R3:W-:Y:S01]  /*52520*/  @P5 STG.E [R8.64], R144 ;  /* 0x0000009008005986 */ /* 0x0007e2000c101904 */
[----:B------:R-:W-:-:S03]  /*52530*/  ISETP.LT.AND P4, PT, R207, c[0x0][0x178], !P2 ;  /* 0x00005e00cf007a0c */ /* 0x000fc60005781270 */
[----:B------:R4:W-:Y:S01]  /*52540*/  @P6 STG.E [R12.64], R200 ;  /* 0x000000c80c006986 */ /* 0x0009e2000c101904 */
[----:B------:R-:W-:-:S03]  /*52550*/  ISETP.LT.AND P5, PT, R139, c[0x0][0x178], !P2 ;  /* 0x00005e008b007a0c */ /* 0x000fc600057a1270 */
[----:B------:R-:W-:Y:S01]  /*52560*/  @P3 STG.E [R28.64], R20 ;  /* 0x000000141c003986 */ /* 0x000fe2000c101904 */
[----:B------:R-:W-:Y:S02]  /*52570*/  ISETP.LT.AND P3, PT, R138, c[0x0][0x178], !P2 ;  /* 0x00005e008a007a0c */ /* 0x000fe40005761270 */
[----:B------:R-:W-:Y:S01]  /*52580*/  IADD3 R35, R3, c[0x0][0x198], RZ ;  /* 0x0000660003237a10 */ /* 0x000fe20007ffe0ff */
[----:B------:R-:W1:Y:S01]  /*52590*/  LDS.128 R28, [R250+0x800] ;  /* 0x00080000fa1c7984 */ /* 0x000e620000000c00 */
[----:B------:R-:W-:-:S03]  /*525a0*/  IADD3 R0, R252, 0xe8, RZ ;  /* 0x000000e8fc007810 */ /* 0x000fc60007ffe0ff */
[----:B--2---:R-:W-:Y:S01]  /*525b0*/  IMAD.WIDE R16, R35, 0x4, R162 ;  /* 0x0000000423107825 */ /* 0x004fe200078e02a2 */
[----:B------:R-:W-:-:S03]  /*525c0*/  ISETP.GE.AND P0, PT, R0, c[0x0][0x17c], PT ;  /* 0x00005f0000007a0c */ /* 0x000fc60003f06270 */
[----:B------:R-:W-:Y:S01]  /*525d0*/  IMAD.WIDE R2, R35, 0x4, R160 ;  /* 0x0000000423027825 */ /* 0x000fe200078e02a0 */
[----:B------:R-:W-:-:S03]  /*525e0*/  ISETP.LT.AND P2, PT, R99, c[0x0][0x178], !P2 ;  /* 0x00005e0063007a0c */ /* 0x000fc60005741270 */
[----:B---3--:R-:W-:Y:S01]  /*525f0*/  IMAD.WIDE R8, R35, 0x4, R6 ;  /* 0x0000000423087825 */ /* 0x008fe200078e0206 */
[----:B------:R2:W-:Y:S01]  /*52600*/  @P4 STG.E [R16.64], R117 ;  /* 0x0000007510004986 */ /* 0x0005e2000c101904 */
[----:B------:R-:W-:-:S03]  /*52610*/  ISETP.LT.AND P6, PT, R207, c[0x0][0x178], !P0 ;  /* 0x00005e00cf007a0c */ /* 0x000fc600047c1270 */
[----:B------:R3:W-:Y:S01]  /*52620*/  @P3 STG.E [R2.64], R145 ;  /* 0x0000009102003986 */ /* 0x0007e2000c101904 */
[----:B------:R-:W-:-:S03]  /*52630*/  ISETP.LT.AND P3, PT, R138, c[0x0][0x178], !P0 ;  /* 0x00005e008a007a0c */ /* 0x000fc60004761270 */
[----:B------:R1:W-:Y:S01]  /*52640*/  @P5 STG.E [R8.64], R201 ;  /* 0x000000c908005986 */ /* 0x0003e2000c101904 */
[----:B------:R-:W-:Y:S02]  /*52650*/  ISETP.LT.AND P5, PT, R139, c[0x0][0x178], !P0 ;  /* 0x00005e008b007a0c */ /* 0x000fe400047a1270 */
[C---:B------:R-:W-:Y:S01]  /*52660*/  IADD3 R37, R35.reuse, c[0x0][0x198], RZ ;  /* 0x0000660023257a10 */ /* 0x040fe20007ffe0ff */
[----:B----4-:R-:W-:Y:S01]  /*52670*/  IMAD.WIDE R12, R35, 0x4, R4 ;  /* 0x00000004230c7825 */ /* 0x010fe200078e0204 */
[----:B------:R-:W-:-:S03]  /*52680*/  IADD3 R0, R252, 0xe9, RZ ;  /* 0x000000e9fc007810 */ /* 0x000fc60007ffe0ff */
[----:B------:R-:W-:Y:S01]  /*52690*/  IMAD.WIDE R32, R37, 0x4, R162 ;  /* 0x0000000425207825 */ /* 0x000fe200078e02a2 */
[----:B------:R-:W-:-:S03]  /*526a0*/  ISETP.GE.AND P1, PT, R0, c[0x0][0x17c], PT ;  /* 0x00005f0000007a0c */ /* 0x000fc60003f26270 */
[C---:B--2---:R-:W-:Y:S01]  /*526b0*/  IMAD.WIDE R16, R37.reuse, 0x4, R160 ;  /* 0x0000000425107825 */ /* 0x044fe200078e02a0 */
[----:B------:R2:W-:Y:S03]  /*526c0*/  @P2 STG.E [R12.64], R21 ;  /* 0x000000150c002986 */ /* 0x0005e6000c101904 */
[----:B---3--:R-:W-:Y:S01]  /*526d0*/  IMAD.WIDE R2, R37, 0x4, R6 ;  /* 0x0000000425027825 */ /* 0x008fe200078e0206 */
[----:B------:R-:W-:Y:S01]  /*526e0*/  @P6 STG.E [R32.64], R108 ;  /* 0x0000006c20006986 */ /* 0x000fe2000c101904 */
[----:B------:R-:W-:Y:S02]  /*526f0*/  ISETP.LT.AND P0, PT, R99, c[0x0][0x178], !P0 ;  /* 0x00005e0063007a0c */ /* 0x000fe40004701270 */
[----:B------:R-:W-:Y:S01]  /*52700*/  ISETP.LT.AND P6, PT, R207, c[0x0][0x178], !P1 ;  /* 0x00005e00cf007a0c */ /* 0x000fe20004fc1270 */
[----:B------:R3:W-:Y:S01]  /*52710*/  @P3 STG.E [R16.64], R140 ;  /* 0x0000008c10003986 */ /* 0x0007e2000c101904 */
[----:B------:R-:W-:-:S03]  /*52720*/  ISETP.LT.AND P3, PT, R138, c[0x0][0x178], !P1 ;  /* 0x00005e008a007a0c */ /* 0x000fc60004f61270 */
[----:B------:R4:W-:Y:S01]  /*52730*/  @P5 STG.E [R2.64], R180 ;  /* 0x000000b402005986 */ /* 0x0009e2000c101904 */
[----:B------:R-:W-:Y:S02]  /*52740*/  ISETP.LT.AND P5, PT, R139, c[0x0][0x178], !P1 ;  /* 0x00005e008b007a0c */ /* 0x000fe40004fa1270 */
[----:B------:R-:W-:Y:S02]  /*52750*/  IADD3 R35, R37, c[0x0][0x198], RZ ;  /* 0x0000660025237a10 */ /* 0x000fe40007ffe0ff */
        /* <DEDUP_REMOVED lines=9> */
[----:B------:R2:W-:Y:S02]  /*527f0*/  @P6 STG.E [R12.64], R109 ;  /* 0x0000006d0c006986 */ /* 0x0005e4000c101904 */
[----:B----4-:R-:W-:Y:S01]  /*52800*/  IMAD.WIDE R2, R35, 0x4, R4 ;  /* 0x0000000423027825 */ /* 0x010fe200078e0204 */
[----:B------:R-:W-:Y:S01]  /*52810*/  ISETP.GE.AND P2, PT, R0, c[0x0][0x17c], PT ;  /* 0x00005f0000007a0c */ /* 0x000fe20003f46270 */
[----:B------:R3:W-:Y:S01]  /*52820*/  @P3 STG.E [R16.64], R141 ;  /* 0x0000008d10003986 */ /* 0x0007e2000c101904 */
[----:B------:R-:W-:-:S02]  /*52830*/  ISETP.LT.AND P0, PT, R207, c[0x0][0x178], !P4 ;  /* 0x00005e00cf007a0c */ /* 0x000fc40006701270 */
[----:B------:R-:W-:Y:S01]  /*52840*/  ISETP.LT.AND P6, PT, R138, c[0x0][0x178], !P4 ;  /* 0x00005e008a007a0c */ /* 0x000fe200067c1270 */
[----:B------:R-:W-:Y:S01]  /*52850*/  @P5 STG.E [R20.64], R181 ;  /* 0x000000b514005986 */ /* 0x000fe2000c101904 */
[----:B------:R-:W-:-:S03]  /*52860*/  IADD3 R37, R35, c[0x0][0x198], RZ ;  /* 0x0000660023257a10 */ /* 0x000fc60007ffe0ff */
[----:B------:R4:W-:Y:S01]  /*52870*/  @P1 STG.E [R2.64], R25 ;  /* 0x0000001902001986 */ /* 0x0009e2000c101904 */
[----:B------:R-:W-:Y:S02]  /*52880*/  ISETP.LT.AND P1, PT, R139, c[0x0][0x178], !P4 ;  /* 0x00005e008b007a0c */ /* 0x000fe40006721270 */
[----:B------:R-:W-:Y:S01]  /*52890*/  ISETP.LT.AND P4, PT, R99, c[0x0][0x178], !P4 ;  /* 0x00005e0063007a0c */ /* 0x000fe20006781270 */
[----:B------:R-:W4:Y:S01]  /*528a0*/  LDS.128 R32, [R249+0x800] ;  /* 0x00080000f9207984 */ /* 0x000f220000000c00 */
[----:B------:R-:W-:Y:S01]  /*528b0*/  ISETP.LT.AND P5, PT, R207, c[0x0][0x178], !P2 ;  /* 0x00005e00cf007a0c */ /* 0x000fe200057a1270 */
[C---:B-1----:R-:W-:Y:S01]  /*528c0*/  IMAD.WIDE R8, R37.reuse, 0x4, R162 ;  /* 0x0000000425087825 */ /* 0x042fe200078e02a2 */
[C---:B------:R-:W-:Y:S02]  /*528d0*/  IADD3 R39, R37.reuse, c[0x0][0x198], RZ ;  /* 0x0000660025277a10 */ /* 0x040fe40007ffe0ff */
[----:B------:R-:W-:Y:S01]  /*528e0*/  IADD3 R0, R252, 0xec, RZ ;  /* 0x000000ecfc007810 */ /* 0x000fe20007ffe0ff */
[C---:B--2---:R-:W-:Y:S01]  /*528f0*/  IMAD.WIDE R12, R37.reuse, 0x4, R160 ;  /* 0x00000004250c7825 */ /* 0x044fe200078e02a0 */
[----:B------:R1:W-:Y:S03]  /*52900*/  @P0 STG.E [R8.64], R104 ;  /* 0x0000006808000986 */ /* 0x0003e6000c101904 */
[----:B---3--:R-:W-:Y:S01]  /*52910*/  IMAD.WIDE R16, R37, 0x4, R6 ;  /* 0x0000000425107825 */ /* 0x008fe200078e0206 */
[----:B------:R-:W-:-:S03]  /*52920*/  ISETP.GE.AND P3, PT, R0, c[0x0][0x17c], PT ;  /* 0x00005f0000007a0c */ /* 0x000fc60003f66270 */
[----:B----4-:R-:W-:Y:S01]  /*52930*/  IMAD.WIDE R2, R37, 0x4, R4 ;  /* 0x0000000425027825 */ /* 0x010fe200078e0204 */
[----:B------:R2:W-:Y:S03]  /*52940*/  @P6 STG.E [R12.64], R148 ;  /* 0x000000940c006986 */ /* 0x0005e6000c101904 */
[----:B------:R-:W-:Y:S01]  /*52950*/  IMAD.WIDE R20, R39, 0x4, R162 ;  /* 0x0000000427147825 */ /* 0x000fe200078e02a2 */
[C---:B------:R-:W-:Y:S01]  /*52960*/  ISETP.LT.AND P6, PT, R138.reuse, c[0x0][0x178], !P2 ;  /* 0x00005e008a007a0c */ /* 0x040fe200057c1270 */
[----:B------:R-:W-:Y:S01]  /*52970*/  @P1 STG.E [R16.64], R188 ;  /* 0x000000bc10001986 */ /* 0x000fe2000c101904 */
[----:B------:R-:W-:Y:S02]  /*52980*/  ISETP.LT.AND P1, PT, R139, c[0x0][0x178], !P2 ;  /* 0x00005e008b007a0c */ /* 0x000fe40005721270 */
[----:B------:R-:W-:Y:S01]  /*52990*/  ISETP.LT.AND P2, PT, R99, c[0x0][0x178], !P2 ;  /* 0x00005e0063007a0c */ /* 0x000fe20005741270 */
[----:B------:R3:W-:Y:S01]  /*529a0*/  @P4 STG.E [R2.64], R28 ;  /* 0x0000001c02004986 */ /* 0x0007e2000c101904 */
[----:B------:R-:W-:-:S03]  /*529b0*/  ISETP.LT.AND P4, PT, R138, c[0x0][0x178], !P3 ;  /* 0x00005e008a007a0c */ /* 0x000fc60005f81270 */
[----:B------:R4:W-:Y:S01]  /*529c0*/  @P5 STG.E [R20.64], R105 ;  /* 0x0000006914005986 */ /* 0x0009e2000c101904 */
[----:B------:R-:W-:Y:S02]  /*529d0*/  ISETP.LT.AND P5, PT, R207, c[0x0][0x178], !P3 ;  /* 0x00005e00cf007a0c */ /* 0x000fe40005fa1270 */
[C---:B------:R-:W-:Y:S01]  /*529e0*/  IADD3 R25, R39.reuse, c[0x0][0x198], RZ ;  /* 0x0000660027197a10 */ /* 0x040fe20007ffe0ff */
[----:B-1----:R-:W-:Y:S01]  /*529f0*/  IMAD.WIDE R8, R39, 0x4, R160 ;  /* 0x0000000427087825 */ /* 0x002fe200078e02a0 */
[----:B------:R-:W-:-:S03]  /*52a00*/  IADD3 R0, R252, 0xed, RZ ;  /* 0x000000edfc007810 */ /* 0x000fc60007ffe0ff */
[----:B--2---:R-:W-:-:S04]  /*52a10*/  IMAD.WIDE R12, R39, 0x4, R6 ;  /* 0x00000004270c7825 */ /* 0x004fc800078e0206 */
[----:B---3--:R-:W-:Y:S02]  /*52a20*/  IMAD.WIDE R2, R39, 0x4, R4 ;  /* 0x0000000427027825 */ /* 0x008fe400078e0204 */
[----:B------:R-:W1:Y:S02]  /*52a30*/  LDS.128 R36, [R248+0x800] ;  /* 0x00080000f8247984 */ /* 0x000e640000000c00 */
[C---:B------:R-:W-:Y:S01]  /*52a40*/  IMAD.WIDE R16, R25.reuse, 0x4, R162 ;  /* 0x0000000419107825 */ /* 0x040fe200078e02a2 */
[----:B------:R-:W-:Y:S01]  /*52a50*/  ISETP.GE.AND P0, PT, R0, c[0x0][0x17c], PT ;  /* 0x00005f0000007a0c */ /* 0x000fe20003f06270 */
[----:B------:R2:W-:Y:S02]  /*52a60*/  @P6 STG.E [R8.64], R149 ;  /* 0x0000009508006986 */ /* 0x0005e4000c101904 */
[----:B----4-:R-:W-:Y:S02]  /*52a70*/  IMAD.WIDE R20, R25, 0x4, R160 ;  /* 0x0000000419147825 */ /* 0x010fe400078e02a0 */
[----:B------:R-:W-:Y:S01]  /*52a80*/  @P1 STG.E [R12.64], R189 ;  /* 0x000000bd0c001986 */ /* 0x000fe2000c101904 */
[----:B------:R-:W-:-:S02]  /*52a90*/  ISETP.LT.AND P1, PT, R139, c[0x0][0x178], !P3 ;  /* 0x00005e008b007a0c */ /* 0x000fc40005f21270 */
        /* <DEDUP_REMOVED lines=12> */
[C---:B------:R-:W-:Y:S01]  /*52b60*/  IMAD.WIDE R12, R41.reuse, 0x4, R162 ;  /* 0x00000004290c7825 */ /* 0x040fe200078e02a2 */
[----:B------:R-:W-:Y:S03]  /*52b70*/  @P1 STG.E [R8.64], R196 ;  /* 0x000000c408001986 */ /* 0x000fe6000c101904 */
[C---:B----4-:R-:W-:Y:S01]  /*52b80*/  IMAD.WIDE R16, R41.reuse, 0x4, R160 ;  /* 0x0000000429107825 */ /* 0x050fe200078e02a0 */
[----:B------:R-:W-:Y:S01]  /*52b90*/  IADD3 R0, R252, 0xef, RZ ;  /* 0x000000effc007810 */ /* 0x000fe20007ffe0ff */
[----:B------:R2:W-:Y:S02]  /*52ba0*/  @P3 STG.E [R2.64], R32 ;  /* 0x0000002002003986 */ /* 0x0005e4000c101904 */
[----:B-1----:R-:W-:Y:S02]  /*52bb0*/  IMAD.WIDE R20, R41, 0x4, R6 ;  /* 0x0000000429147825 */ /* 0x002fe400078e0206 */
[----:B------:R1:W-:Y:S01]  /*52bc0*/  @P5 STG.E [R12.64], R101 ;  /* 0x000000650c005986 */ /* 0x0003e2000c101904 */
[----:B------:R-:W-:-:S03]  /*52bd0*/  ISETP.LT.AND P0, PT, R99, c[0x0][0x178], !P0 ;  /* 0x00005e0063007a0c */ /* 0x000fc60004701270 */
[----:B------:R3:W-:Y:S01]  /*52be0*/  @P4 STG.E [R16.64], R133 ;  /* 0x0000008510004986 */ /* 0x0007e2000c101904 */
[----:B------:R-:W-:-:S03]  /*52bf0*/  ISETP.GE.AND P1, PT, R0, c[0x0][0x17c], PT ;  /* 0x00005f0000007a0c */ /* 0x000fc60003f26270 */
[----:B------:R4:W-:Y:S01]  /*52c00*/  @P2 STG.E [R20.64], R197 ;  /* 0x000000c514002986 */ /* 0x0009e2000c101904 */
[----:B------:R-:W-:Y:S01]  /*52c10*/  ISETP.LT.AND P2, PT, R207, c[0x0][0x178], !P6 ;  /* 0x00005e00cf007a0c */ /* 0x000fe20007741270 */
[----:B------:R-:W-:Y:S01]  /*52c20*/  IMAD.WIDE R24, R41, 0x4, R4 ;  /* 0x0000000429187825 */ /* 0x000fe200078e0204 */
[----:B------:R-:W-:Y:S02]  /*52c30*/  ISETP.LT.AND P4, PT, R138, c[0x0][0x178], !P6 ;  /* 0x00005e008a007a0c */ /* 0x000fe40007781270 */
[----:B------:R-:W-:Y:S02]  /*52c40*/  ISETP.LT.AND P3, PT, R139, c[0x0][0x178], !P6 ;  /* 0x00005e008b007a0c */ /* 0x000fe40007761270 */
[----:B------:R-:W-:Y:S02]  /*52c50*/  IADD3 R41, R41, c[0x0][0x198], RZ ;  /* 0x0000660029297a10 */ /* 0x000fe40007ffe0ff */
[----:B------:R-:W-:Y:S02]  /*52c60*/  ISETP.LT.AND P6, PT, R99, c[0x0][0x178], !P6 ;  /* 0x00005e0063007a0c */ /* 0x000fe400077c1270 */
[----:B------:R-:W-:Y:S01]  /*52c70*/  ISETP.LT.AND P5, PT, R207, c[0x0][0x178], !P1 ;  /* 0x00005e00cf007a0c */ /* 0x000fe20004fa1270 */
[C---:B--2---:R-:W-:Y:S01]  /*52c80*/  IMAD.WIDE R2, R41.reuse, 0x4, R162 ;  /* 0x0000000429027825 */ /* 0x044fe200078e02a2 */
[----:B------:R-:W-:-:S03]  /*52c90*/  IADD3 R29, R41, c[0x0][0x198], RZ ;  /* 0x00006600291d7a10 */ /* 0x000fc60007ffe0ff */
[C---:B------:R-:W-:Y:S01]  /*52ca0*/  IMAD.WIDE R8, R41.reuse, 0x4, R160 ;  /* 0x0000000429087825 */ /* 0x040fe200078e02a0 */
[----:B------:R-:W-:Y:S01]  /*52cb0*/  IADD3 R0, R252, 0xf0, RZ ;  /* 0x000000f0fc007810 */ /* 0x000fe20007ffe0ff */
[----:B------:R2:W-:Y:S02]  /*52cc0*/  @P0 STG.E [R24.64], R33 ;  /* 0x0000002118000986 */ /* 0x0005e4000c101904 */
[C---:B-1----:R-:W-:Y:S02]  /*52cd0*/  IMAD.WIDE R12, R41.reuse, 0x4, R6 ;  /* 0x00000004290c7825 */ /* 0x042fe400078e0206 */
[----:B------:R1:W-:Y:S02]  /*52ce0*/  @P2 STG.E [R2.64], R96 ;  /* 0x0000006002002986 */ /* 0x0003e4000c101904 */
[----:B---3--:R-:W-:Y:S01]  /*52cf0*/  IMAD.WIDE R16, R41, 0x4, R4 ;  /* 0x0000000429107825 */ /* 0x008fe200078e0204 */
[----:B------:R-:W-:Y:S01]  /*52d00*/  ISETP.GE.AND P0, PT, R0, c[0x0][0x17c], PT ;  /* 0x00005f0000007a0c */ /* 0x000fe20003f06270 */
[----:B------:R3:W-:Y:S02]  /*52d10*/  @P4 STG.E [R8.64], R136 ;  /* 0x0000008808004986 */ /* 0x0007e4000c101904 */
[----:B----4-:R-:W-:-:S02]  /*52d20*/  IMAD.WIDE R20, R29, 0x4, R162 ;  /* 0x000000041d147825 */ /* 0x010fc400078e02a2 */
[----:B------:R4:W-:Y:S01]  /*52d30*/  @P3 STG.E [R12.64], R204 ;  /* 0x000000cc0c003986 */ /* 0x0009e2000c101904 */
[----:B------:R-:W-:Y:S02]  /*52d40*/  ISETP.LT.AND P3, PT, R138, c[0x0][0x178], !P1 ;  /* 0x00005e008a007a0c */ /* 0x000fe40004f61270 */
[----:B------:R-:W-:Y:S01]  /*52d50*/  ISETP.LT.AND P4, PT, R139, c[0x0][0x178], !P1 ;  /* 0x00005e008b007a0c */ /* 0x000fe20004f81270 */
[----:B------:R3:W-:Y:S01]  /*52d60*/  @P6 STG.E [R16.64], R36 ;  /* 0x0000002410006986 */ /* 0x0007e2000c101904 */
[----:B------:R-:W-:-:S03]  /*52d70*/  ISETP.LT.AND P6, PT, R207, c[0x0][0x178], !P0 ;  /* 0x00005e00cf007a0c */ /* 0x000fc600047c1270 */
[----:B------:R4:W-:Y:S01]  /*52d80*/  @P5 STG.E [R20.64], R97 ;  /* 0x0000006114005986 */ /* 0x0009e2000c101904 */
[----:B------:R-:W-:Y:S02]  /*52d90*/  ISETP.LT.AND P5, PT, R99, c[0x0][0x178], !P1 ;  /* 0x00005e0063007a0c */ /* 0x000fe40004fa1270 */
[----:B------:R-:W-:Y:S02]  /*52da0*/  ISETP.LT.AND P1, PT, R138, c[0x0][0x178], !P0 ;  /* 0x00005e008a007a0c */ /* 0x000fe40004721270 */
[C---:B--2---:R-:W-:Y:S01]  /*52db0*/  IADD3 R25, R29.reuse, c[0x0][0x198], RZ ;  /* 0x000066001d197a10 */ /* 0x044fe20007ffe0ff */
[----:B-1----:R-:W-:Y:S01]  /*52dc0*/  IMAD.WIDE R2, R29, 0x4, R160 ;  /* 0x000000041d027825 */ /* 0x002fe200078e02a0 */
[----:B------:R-:W-:-:S03]  /*52dd0*/  IADD3 R0, R252, 0xf1, RZ ;  /* 0x000000f1fc007810 */ /* 0x000fc60007ffe0ff */
[C---:B---3--:R-:W-:Y:S01]  /*52de0*/  IMAD.WIDE R8, R29.reuse, 0x4, R6 ;  /* 0x000000041d087825 */ /* 0x048fe200078e0206 */
[----:B------:R1:W-:Y:S03]  /*52df0*/  @P3 STG.E [R2.64], R137 ;  /* 0x0000008902003986 */ /* 0x0003e6000c101904 */
[----:B----4-:R-:W-:Y:S01]  /*52e00*/  IMAD.WIDE R12, R29, 0x4, R4 ;  /* 0x000000041d0c7825 */ /* 0x010fe200078e0204 */
[----:B------:R-:W-:-:S03]  /*52e10*/  ISETP.GE.AND P2, PT, R0, c[0x0][0x17c], PT ;  /* 0x00005f0000007a0c */ /* 0x000fc60003f46270 */
[C---:B------:R-:W-:Y:S01]  /*52e20*/  IMAD.WIDE R16, R25.reuse, 0x4, R162 ;  /* 0x0000000419107825 */ /* 0x040fe200078e02a2 */
[----:B------:R2:W-:Y:S03]  /*52e30*/  @P4 STG.E [R8.64], R205 ;  /* 0x000000cd08004986 */ /* 0x0005e6000c101904 */
[----:B------:R-:W-:Y:S01]  /*52e40*/  IMAD.WIDE R20, R25, 0x4, R160 ;  /* 0x0000000419147825 */ /* 0x000fe200078e02a0 */
[----:B------:R3:W-:Y:S01]  /*52e50*/  @P5 STG.E [R12.64], R37 ;  /* 0x000000250c005986 */ /* 0x0007e2000c101904 */
[----:B------:R-:W-:Y:S02]  /*52e60*/  ISETP.LT.AND P5, PT, R139, c[0x0][0x178], !P0 ;  /* 0x00005e008b007a0c */ /* 0x000fe400047a1270 */
[----:B------:R-:W-:Y:S01]  /*52e70*/  ISETP.LT.AND P0, PT, R99, c[0x0][0x178], !P0 ;  /* 0x00005e0063007a0c */ /* 0x000fe20004701270 */
[----:B------:R4:W-:Y:S01]  /*52e80*/  @P6 STG.E [R16.64], R126 ;  /* 0x0000007e10006986 */ /* 0x0009e2000c101904 */
[----:B------:R-:W-:-:S03]  /*52e90*/  ISETP.LT.AND P3, PT, R138, c[0x0][0x178], !P2 ;  /* 0x00005e008a007a0c */ /* 0x000fc60005761270 */
[----:B------:R3:W-:Y:S01]  /*52ea0*/  @P1 STG.E [R20.64], R158 ;  /* 0x0000009e14001986 */ /* 0x0007e2000c101904 */
[----:B------:R-:W-:Y:S01]  /*52eb0*/  ISETP.LT.AND P1, PT, R207, c[0x0][0x178], !P2 ;  /* 0x00005e00cf007a0c */ /* 0x000fe20005721270 */
[----:B-1----:R-:W-:Y:S01]  /*52ec0*/  IMAD.WIDE R2, R25, 0x4, R6 ;  /* 0x0000000419027825 */ /* 0x002fe200078e0206 */
[----:B------:R-:W-:-:S03]  /*52ed0*/  ISETP.LT.AND P6, PT, R139, c[0x0][0x178], !P2 ;  /* 0x00005e008b007a0c */ /* 0x000fc600057c1270 */
[C---:B--2---:R-:W-:Y:S01]  /*52ee0*/  IMAD.WIDE R8, R25.reuse, 0x4, R4 ;  /* 0x0000000419087825 */ /* 0x044fe200078e0204 */
[----:B------:R-:W-:Y:S02]  /*52ef0*/  IADD3 R25, R25, c[0x0][0x198], RZ ;  /* 0x0000660019197a10 */ /* 0x000fe40007ffe0ff */
[----:B------:R-:W-:-:S03]  /*52f00*/  IADD3 R24, R252, 0xf2, RZ ;  /* 0x000000f2fc187810 */ /* 0x000fc60007ffe0ff */
[C---:B---3--:R-:W-:Y:S01]  /*52f10*/  IMAD.WIDE R12, R25.reuse, 0x4, R162 ;  /* 0x00000004190c7825 */ /* 0x048fe200078e02a2 */
[----:B------:R-:W-:Y:S01]  /*52f20*/  ISETP.GE.AND P4, PT, R24, c[0x0][0x17c], PT ;  /* 0x00005f0018007a0c */ /* 0x000fe20003f86270 */
[----:B------:R1:W-:Y:S02]  /*52f30*/  @P5 STG.E [R2.64], R178 ;  /* 0x000000b202005986 */ /* 0x0003e4000c101904 */
[----:B----4-:R-:W-:Y:S01]  /*52f40*/  IMAD.WIDE R16, R25, 0x4, R160 ;  /* 0x0000000419107825 */ /* 0x010fe200078e02a0 */
[----:B------:R-:W-:Y:S01]  /*52f50*/  ISETP.LT.AND P2, PT, R99, c[0x0][0x178], !P2 ;  /* 0x00005e0063007a0c */ /* 0x000fe20005741270 */
[----:B------:R2:W-:Y:S02]  /*52f60*/  @P0 STG.E [R8.64], R14 ;  /* 0x0000000e08000986 */ /* 0x0005e4000c101904 */
[----:B------:R-:W-:Y:S01]  /*52f70*/  IMAD.WIDE R20, R25, 0x4, R6 ;  /* 0x0000000419147825 */ /* 0x000fe200078e0206 */
[----:B------:R-:W-:Y:S01]  /*52f80*/  ISETP.LT.AND P0, PT, R207, c[0x0][0x178], !P4 ;  /* 0x00005e00cf007a0c */ /* 0x000fe20006701270 */
[----:B------:R3:W-:Y:S01]  /*52f90*/  @P1 STG.E [R12.64], R127 ;  /* 0x0000007f0c001986 */ /* 0x0007e2000c101904 */
[----:B------:R-:W-:-:S03]  /*52fa0*/  ISETP.LT.AND P1, PT, R138, c[0x0][0x178], !P4 ;  /* 0x00005e008a007a0c */ /* 0x000fc60006721270 */
[----:B------:R4:W-:Y:S01]  /*52fb0*/  @P3 STG.E [R16.64], R159 ;  /* 0x0000009f10003986 */ /* 0x0009e2000c101904 */
[----:B------:R-:W-:-:S03]  /*52fc0*/  IADD3 R29, R25, c[0x0][0x198], RZ ;  /* 0x00006600191d7a10 */ /* 0x000fc60007ffe0ff */
[----:B------:R4:W-:Y:S01]  /*52fd0*/  @P6 STG.E [R20.64], R179 ;  /* 0x000000b314006986 */ /* 0x0009e2000c101904 */
[----:B------:R-:W-:Y:S01]  /*52fe0*/  ISETP.LT.AND P6, PT, R139, c[0x0][0x178], !P4 ;  /* 0x00005e008b007a0c */ /* 0x000fe200067c1270 */
[----:B-1----:R-:W-:Y:S01]  /*52ff0*/  IMAD.WIDE R2, R25, 0x4, R4 ;  /* 0x0000000419027825 */ /* 0x002fe200078e0204 */
[----:B------:R-:W-:-:S03]  /*53000*/  IADD3 R0, R252, 0xf3, RZ ;  /* 0x000000f3fc007810 */ /* 0x000fc60007ffe0ff */
[----:B--2---:R-:W-:Y:S01]  /*53010*/  IMAD.WIDE R8, R29, 0x4, R162 ;  /* 0x000000041d087825 */ /* 0x004fe200078e02a2 */
[----:B------:R-:W-:-:S03]  /*53020*/  ISETP.GE.AND P5, PT, R0, c[0x0][0x17c], PT ;  /* 0x00005f0000007a0c */ /* 0x000fc60003fa6270 */
        /* <DEDUP_REMOVED lines=21> */
[----:B------:R-:W-:Y:S01]  /*53180*/  IMAD.WIDE R14, R25, 0x4, R4 ;  /* 0x00000004190e7825 */ /* 0x000fe200078e0204 */
        /* <DEDUP_REMOVED lines=10> */
[C---:B----4-:R-:W-:Y:S01]  /*53230*/  IMAD.WIDE R16, R29.reuse, 0x4, R162 ;  /* 0x000000041d107825 */ /* 0x050fe200078e02a2 */
[----:B-1----:R-:W-:-:S03]  /*53240*/  IADD3 R21, R29, c[0x0][0x198], RZ ;  /* 0x000066001d157a10 */ /* 0x002fc60007ffe0ff */
[----:B--2---:R-:W-:Y:S01]  /*53250*/  IMAD.WIDE R2, R29, 0x4, R160 ;  /* 0x000000041d027825 */ /* 0x004fe200078e02a0 */
[----:B------:R-:W-:-:S03]  /*53260*/  IADD3 R0, R252, 0xf6, RZ ;  /* 0x000000f6fc007810 */ /* 0x000fc60007ffe0ff */
[C---:B---3--:R-:W-:Y:S01]  /*53270*/  IMAD.WIDE R8, R29.reuse, 0x4, R6 ;  /* 0x000000041d087825 */ /* 0x048fe200078e0206 */
[----:B------:R1:W-:Y:S03]  /*53280*/  @P4 STG.E [R16.64], R114 ;  /* 0x0000007210004986 */ /* 0x0003e6000c101904 */
[----:B------:R-:W-:Y:S01]  /*53290*/  IMAD.WIDE R12, R29, 0x4, R4 ;  /* 0x000000041d0c7825 */ /* 0x000fe200078e0204 */
[----:B------:R2:W-:Y:S01]  /*532a0*/  @P1 STG.E [R2.64], R130 ;  /* 0x0000008202001986 */ /* 0x0005e2000c101904 */
[----:B------:R-:W-:Y:S02]  /*532b0*/  ISETP.GE.AND P0, PT, R0, c[0x0][0x17c], PT ;  /* 0x00005f0000007a0c */ /* 0x000fe40003f06270 */
[----:B------:R-:W-:Y:S01]  /*532c0*/  IMAD.WIDE R10, R21, 0x4, R162 ;  /* 0x00000004150a7825 */ /* 0x000fe200078e02a2 */
[----:B------:R-:W-:Y:S01]  /*532d0*/  ISETP.LT.AND P4, PT, R138, c[0x0][0x178], !P2 ;  /* 0x00005e008a007a0c */ /* 0x000fe20005781270 */
[----:B------:R3:W-:Y:S04]  /*532e0*/  @P5 STG.E [R8.64], R194 ;  /* 0x000000c208005986 */ /* 0x0007e8000c101904 */
[----:B------:R4:W-:Y:S01]  /*532f0*/  @P3 STG.E [R12.64], R18 ;  /* 0x000000120c003986 */ /* 0x0009e2000c101904 */
[----:B------:R-:W-:-:S02]  /*53300*/  ISETP.LT.AND P3, PT, R139, c[0x0][0x178], !P2 ;  /* 0x00005e008b007a0c */ /* 0x000fc40005761270 */
[----:B------:R-:W-:Y:S01]  /*53310*/  ISETP.LT.AND P2, PT, R99, c[0x0][0x178], !P2 ;  /* 0x00005e0063007a0c */ /* 0x000fe20005741270 */
[----:B------:R3:W-:Y:S01]  /*53320*/  @P6 STG.E [R10.64], R115 ;  /* 0x000000730a006986 */ /* 0x0007e2000c101904 */
[----:B------:R-:W-:Y:S02]  /*53330*/  ISETP.LT.AND P6, PT, R207, c[0x0][0x178], !P0 ;  /* 0x00005e00cf007a0c */ /* 0x000fe400047c1270 */
[----:B------:R-:W-:Y:S01]  /*53340*/  ISETP.LT.AND P5, PT, R138, c[0x0][0x178], !P0 ;  /* 0x00005e008a007a0c */ /* 0x000fe200047a1270 */
[C---:B------:R-:W-:Y:S01]  /*53350*/  IMAD.WIDE R14, R21.reuse, 0x4, R160 ;  /* 0x00000004150e7825 */ /* 0x040fe200078e02a0 */
[C---:B-1----:R-:W-:Y:S02]  /*53360*/  IADD3 R17, R21.reuse, c[0x0][0x198], RZ ;  /* 0x0000660015117a10 */ /* 0x042fe40007ffe0ff */
[----:B------:R-:W-:Y:S01]  /*53370*/  IADD3 R0, R252, 0xf7, RZ ;  /* 0x000000f7fc007810 */ /* 0x000fe20007ffe0ff */
[C---:B--2---:R-:W-:Y:S01]  /*53380*/  IMAD.WIDE R2, R21.reuse, 0x4, R6 ;  /* 0x0000000415027825 */ /* 0x044fe200078e0206 */
[----:B------:R1:W-:Y:S03]  /*53390*/  @P4 STG.E [R14.64], R131 ;  /* 0x000000830e004986 */ /* 0x0003e6000c101904 */
[----:B---3--:R-:W-:Y:S01]  /*533a0*/  IMAD.WIDE R8, R21, 0x4, R4 ;  /* 0x0000000415087825 */ /* 0x008fe200078e0204 */
[----:B------:R-:W-:-:S03]  /*533b0*/  ISETP.GE.AND P1, PT, R0, c[0x0][0x17c], PT ;  /* 0x00005f0000007a0c */ /* 0x000fc60003f26270 */
[----:B----4-:R-:W-:Y:S01]  /*533c0*/  IMAD.WIDE R12, R17, 0x4, R162 ;  /* 0x00000004110c7825 */ /* 0x010fe200078e02a2 */
[----:B------:R-:W-:Y:S01]  /*533d0*/  ISETP.LT.AND P4, PT, R139, c[0x0][0x178], !P0 ;  /* 0x00005e008b007a0c */ /* 0x000fe20004781270 */
[----:B------:R2:W-:Y:S02]  /*533e0*/  @P3 STG.E [R2.64], R195 ;  /* 0x000000c302003986 */ /* 0x0005e4000c101904 */
[----:B------:R-:W-:Y:S01]  /*533f0*/  IMAD.WIDE R10, R17, 0x4, R160 ;  /* 0x00000004110a7825 */ /* 0x000fe200078e02a0 */
[----:B------:R-:W-:Y:S01]  /*53400*/  ISETP.LT.AND P0, PT, R99, c[0x0][0x178], !P0 ;  /* 0x00005e0063007a0c */ /* 0x000fe20004701270 */
[----:B------:R3:W-:Y:S01]  /*53410*/  @P2 STG.E [R8.64], R19 ;  /* 0x0000001308002986 */ /* 0x0007e2000c101904 */
[----:B------:R-:W-:-:S03]  /*53420*/  ISETP.LT.AND P2, PT, R139, c[0x0][0x178], !P1 ;  /* 0x00005e008b007a0c */ /* 0x000fc60004f41270 */
[----:B------:R-:W-:Y:S01]  /*53430*/  @P6 STG.E [R12.64], R118 ;  /* 0x000000760c006986 */ /* 0x000fe2000c101904 */
[----:B------:R-:W-:-:S03]  /*53440*/  ISETP.LT.AND P6, PT, R207, c[0x0][0x178], !P1 ;  /* 0x00005e00cf007a0c */ /* 0x000fc60004fc1270 */
[----:B------:R4:W-:Y:S01]  /*53450*/  @P5 STG.E [R10.64], R146 ;  /* 0x000000920a005986 */ /* 0x0009e2000c101904 */
[----:B------:R-:W-:Y:S01]  /*53460*/  ISETP.LT.AND P5, PT, R138, c[0x0][0x178], !P1 ;  /* 0x00005e008a007a0c */ /* 0x000fe20004fa1270 */
[C---:B-1----:R-:W-:Y:S01]  /*53470*/  IMAD.WIDE R14, R17.reuse, 0x4, R6 ;  /* 0x00000004110e7825 */ /* 0x042fe200078e0206 */
[C---:B------:R-:W-:Y:S02]  /*53480*/  IADD3 R21, R17.reuse, c[0x0][0x198], RZ ;  /* 0x0000660011157a10 */ /* 0x040fe40007ffe0ff */
[----:B------:R-:W-:Y:S01]  /*53490*/  IADD3 R0, R252, 0xf8, RZ ;  /* 0x000000f8fc007810 */ /* 0x000fe20007ffe0ff */
[----:B--2---:R-:W-:Y:S01]  /*534a0*/  IMAD.WIDE R2, R17, 0x4, R4 ;  /* 0x0000000411027825 */ /* 0x004fe200078e0204 */
[----:B------:R1:W-:Y:S01]  /*534b0*/  @P4 STG.E [R14.64], R202 ;  /* 0x000000ca0e004986 */ /* 0x0003e2000c101904 */
[----:B------:R-:W-:Y:S02]  /*534c0*/  ISETP.LT.AND P4, PT, R99, c[0x0][0x178], !P1 ;  /* 0x00005e0063007a0c */ /* 0x000fe40004f81270 */
[----:B---3--:R-:W-:Y:S01]  /*534d0*/  IMAD.WIDE R8, R21, 0x4, R162 ;  /* 0x0000000415087825 */ /* 0x008fe200078e02a2 */
[----:B------:R-:W-:-:S03]  /*534e0*/  ISETP.GE.AND P3, PT, R0, c[0x0][0x17c], PT ;  /* 0x00005f0000007a0c */ /* 0x000fc60003f66270 */
[C---:B----4-:R-:W-:Y:S01]  /*534f0*/  IMAD.WIDE R10, R21.reuse, 0x4, R160 ;  /* 0x00000004150a7825 */ /* 0x050fe200078e02a0 */
[----:B------:R2:W-:Y:S03]  /*53500*/  @P0 STG.E [R2.64], R22 ;  /* 0x0000001602000986 */ /* 0x0005e6000c101904 */
[----:B------:R-:W-:Y:S01]  /*53510*/  IMAD.WIDE R12, R21, 0x4, R6 ;  /* 0x00000004150c7825 */ /* 0x000fe200078e0206 */
[----:B------:R3:W-:Y:S01]  /*53520*/  @P6 STG.E [R8.64], R119 ;  /* 0x0000007708006986 */ /* 0x0007e2000c101904 */
[----:B------:R-:W-:-:S03]  /*53530*/  IADD3 R0, R252, 0xf9, RZ ;  /* 0x000000f9fc007810 */ /* 0x000fc60007ffe0ff */
[----:B------:R4:W-:Y:S01]  /*53540*/  @P5 STG.E [R10.64], R147 ;  /* 0x000000930a005986 */ /* 0x0009e2000c101904 */
[----:B------:R-:W-:-:S03]  /*53550*/  ISETP.LT.AND P0, PT, R138, c[0x0][0x178], !P3 ;  /* 0x00005e008a007a0c */ /* 0x000fc60005f01270 */
[----:B------:R3:W-:Y:S01]  /*53560*/  @P2 STG.E [R12.64], R203 ;  /* 0x000000cb0c002986 */ /* 0x0007e2000c101904 */
[----:B------:R-:W-:Y:S01]  /*53570*/  ISETP.LT.AND P2, PT, R207, c[0x0][0x178], !P3 ;  /* 0x00005e00cf007a0c */ /* 0x000fe20005f41270 */
[C---:B-1----:R-:W-:Y:S01]  /*53580*/  IMAD.WIDE R14, R21.reuse, 0x4, R4 ;  /* 0x00000004150e7825 */ /* 0x042fe200078e0204 */
[----:B------:R-:W-:Y:S02]  /*53590*/  IADD3 R21, R21, c[0x0][0x198], RZ ;  /* 0x0000660015157a10 */ /* 0x000fe40007ffe0ff */
[----:B------:R-:W-:Y:S02]  /*535a0*/  ISETP.GE.AND P1, PT, R0, c[0x0][0x17c], PT ;  /* 0x00005f0000007a0c */ /* 0x000fe40003f26270 */
[----:B------:R-:W-:Y:S01]  /*535b0*/  ISETP.LT.AND P6, PT, R139, c[0x0][0x178], !P3 ;  /* 0x00005e008b007a0c */ /* 0x000fe20005fc1270 */
[----:B------:R-:W-:Y:S01]  /*535c0*/  @P4 STG.E [R14.64], R23 ;  /* 0x000000170e004986 */ /* 0x000fe2000c101904 */
[----:B------:R-:W-:Y:S01]  /*535d0*/  ISETP.LT.AND P3, PT, R99, c[0x0][0x178], !P3 ;  /* 0x00005e0063007a0c */ /* 0x000fe20005f61270 */
[----:B--2---:R-:W-:Y:S01]  /*535e0*/  IMAD.WIDE R2, R21, 0x4, R162 ;  /* 0x0000000415027825 */ /* 0x004fe200078e02a2 */
[----:B------:R-:W-:-:S03]  /*535f0*/  ISETP.LT.AND P4, PT, R207, c[0x0][0x178], !P1 ;  /* 0x00005e00cf007a0c */ /* 0x000fc60004f81270 */
[C---:B---3--:R-:W-:Y:S01]  /*53600*/  IMAD.WIDE R8, R21.reuse, 0x4, R160 ;  /* 0x0000000415087825 */ /* 0x048fe200078e02a0 */
[----:B------:R-:W-:Y:S02]  /*53610*/  IADD3 R0, R252, 0xfa, RZ ;  /* 0x000000fafc007810 */ /* 0x000fe40007ffe0ff */
[C---:B------:R-:W-:Y:S01]  /*53620*/  IADD3 R19, R21.reuse, c[0x0][0x198], RZ ;  /* 0x0000660015137a10 */ /* 0x040fe20007ffe0ff */
[C---:B----4-:R-:W-:Y:S01]  /*53630*/  IMAD.WIDE R10, R21.reuse, 0x4, R6 ;  /* 0x00000004150a7825 */ /* 0x050fe200078e0206 */
[----:B------:R1:W-:Y:S01]  /*53640*/  @P2 STG.E [R2.64], R110 ;  /* 0x0000006e02002986 */ /* 0x0003e2000c101904 */
[----:B------:R-:W-:Y:S02]  /*53650*/  ISETP.GE.AND P5, PT, R0, c[0x0][0x17c], PT ;  /* 0x00005f0000007a0c */ /* 0x000fe40003fa6270 */
[----:B------:R-:W-:Y:S01]  /*53660*/  IMAD.WIDE R12, R21, 0x4, R4 ;  /* 0x00000004150c7825 */ /* 0x000fe200078e0204 */
[----:B------:R2:W-:Y:S01]  /*53670*/  @P0 STG.E [R8.64], R142 ;  /* 0x0000008e08000986 */ /* 0x0005e2000c101904 */
[----:B------:R-:W-:-:S02]  /*53680*/  ISETP.LT.AND P0, PT, R138, c[0x0][0x178], !P1 ;  /* 0x00005e008a007a0c */ /* 0x000fc40004f01270 */
[----:B------:R-:W-:Y:S01]  /*53690*/  IMAD.WIDE R16, R19, 0x4, R162 ;  /* 0x0000000413107825 */ /* 0x000fe200078e02a2 */
[----:B------:R-:W-:Y:S01]  /*536a0*/  ISETP.LT.AND P2, PT, R139, c[0x0][0x178], !P1 ;  /* 0x00005e008b007a0c */ /* 0x000fe20004f41270 */
[----:B------:R3:W-:Y:S01]  /*536b0*/  @P6 STG.E [R10.64], R182 ;  /* 0x000000b60a006986 */ /* 0x0007e2000c101904 */
[----:B------:R-:W-:Y:S02]  /*536c0*/  ISETP.LT.AND P1, PT, R99, c[0x0][0x178], !P1 ;  /* 0x00005e0063007a0c */ /* 0x000fe40004f21270 */
[----:B------:R-:W-:Y:S01]  /*536d0*/  ISETP.LT.AND P6, PT, R207, c[0x0][0x178], !P5 ;  /* 0x00005e00cf007a0c */ /* 0x000fe20006fc1270 */
[----:B------:R4:W-:Y:S01]  /*536e0*/  @P3 STG.E [R12.64], R26 ;  /* 0x0000001a0c003986 */ /* 0x0009e2000c101904 */
[C---:B------:R-:W-:Y:S01]  /*536f0*/  IADD3 R21, R19.reuse, c[0x0][0x198], RZ ;  /* 0x0000660013157a10 */ /* 0x040fe20007ffe0ff */
[C---:B-1----:R-:W-:Y:S02]  /*53700*/  IMAD.WIDE R2, R19.reuse, 0x4, R160 ;  /* 0x0000000413027825 */ /* 0x042fe400078e02a0 */
[----:B------:R1:W-:Y:S01]  /*53710*/  @P4 STG.E [R16.64], R111 ;  /* 0x0000006f10004986 */ /* 0x0003e2000c101904 */
[----:B------:R-:W-:Y:S01]  /*53720*/  ISETP.LT.AND P4, PT, R138, c[0x0][0x178], !P5 ;  /* 0x00005e008a007a0c */ /* 0x000fe20006f81270 */
[----:B--2---:R-:W-:Y:S01]  /*53730*/  IMAD.WIDE R8, R19, 0x4, R6 ;  /* 0x0000000413087825 */ /* 0x004fe200078e0206 */
[----:B------:R-:W-:-:S03]  /*53740*/  IADD3 R0, R252, 0xfb, RZ ;  /* 0x000000fbfc007810 */ /* 0x000fc60007ffe0ff */
[----:B---3--:R-:W-:Y:S01]  /*53750*/  IMAD.WIDE R10, R19, 0x4, R4 ;  /* 0x00000004130a7825 */ /* 0x008fe200078e0204 */
[----:B------:R2:W-:Y:S01]  /*53760*/  @P0 STG.E [R2.64], R143 ;  /* 0x0000008f02000986 */ /* 0x0005e2000c101904 */
[----:B------:R-:W-:Y:S02]  /*53770*/  ISETP.GE.AND P3, PT, R0, c[0x0][0x17c], PT ;  /* 0x00005f0000007a0c */ /* 0x000fe40003f66270 */
[C---:B----4-:R-:W-:Y:S01]  /*53780*/  IMAD.WIDE R12, R21.reuse, 0x4, R162 ;  /* 0x00000004150c7825 */ /* 0x050fe200078e02a2 */
[----:B------:R3:W-:Y:S03]  /*53790*/  @P2 STG.E [R8.64], R183 ;  /* 0x000000b708002986 */ /* 0x0007e6000c101904 */
[----:B------:R-:W-:Y:S01]  /*537a0*/  IMAD.WIDE R14, R21, 0x4, R160 ;  /* 0x00000004150e7825 */ /* 0x000fe200078e02a0 */
[----:B------:R4:W-:Y:S01]  /*537b0*/  @P1 STG.E [R10.64], R27 ;  /* 0x0000001b0a001986 */ /* 0x0009e2000c101904 */
[----:B------:R-:W-:-:S02]  /*537c0*/  ISETP.LT.AND P1, PT, R139, c[0x0][0x178], !P5 ;  /* 0x00005e008b007a0c */ /* 0x000fc40006f21270 */
[----:B------:R-:W-:Y:S01]  /*537d0*/  ISETP.LT.AND P5, PT, R99, c[0x0][0x178], !P5 ;  /* 0x00005e0063007a0c */ /* 0x000fe20006fa1270 */
[----:B------:R3:W-:Y:S01]  /*537e0*/  @P6 STG.E [R12.64], R106 ;  /* 0x0000006a0c006986 */ /* 0x0007e2000c101904 */
[----:B------:R-:W-:Y:S02]  /*537f0*/  ISETP.LT.AND P6, PT, R207, c[0x0][0x178], !P3 ;  /* 0x00005e00cf007a0c */ /* 0x000fe40005fc1270 */
[----:B------:R-:W-:Y:S01]  /*53800*/  ISETP.LT.AND P0, PT, R138, c[0x0][0x178], !P3 ;  /* 0x00005e008a007a0c */ /* 0x000fe20005f01270 */
[----:B------:R4:W-:Y:S01]  /*53810*/  @P4 STG.E [R14.64], R150 ;  /* 0x000000960e004986 */ /* 0x0009e2000c101904 */
[----:B-1----:R-:W-:Y:S02]  /*53820*/  IADD3 R17, R21, c[0x0][0x198], RZ ;  /* 0x0000660015117a10 */ /* 0x002fe40007ffe0ff */
[----:B------:R-:W-:Y:S01]  /*53830*/  ISETP.LT.AND P4, PT, R139, c[0x0][0x178], !P3 ;  /* 0x00005e008b007a0c */ /* 0x000fe20005f81270 */
[----:B--2---:R-:W-:Y:S01]  /*53840*/  IMAD.WIDE R2, R21, 0x4, R6 ;  /* 0x0000000415027825 */ /* 0x004fe200078e0206 */
[----:B------:R-:W-:-:S03]  /*53850*/  IADD3 R16, R252, 0xfc, RZ ;  /* 0x000000fcfc107810 */ /* 0x000fc60007ffe0ff */
[----:B---3--:R-:W-:Y:S01]  /*53860*/  IMAD.WIDE R8, R21, 0x4, R4 ;  /* 0x0000000415087825 */ /* 0x008fe200078e0204 */
[----:B------:R-:W-:-:S03]  /*53870*/  ISETP.GE.AND P2, PT, R16, c[0x0][0x17c], PT ;  /* 0x00005f0010007a0c */ /* 0x000fc60003f46270 */
[C---:B----4-:R-:W-:Y:S01]  /*53880*/  IMAD.WIDE R10, R17.reuse, 0x4, R162 ;  /* 0x00000004110a7825 */ /* 0x050fe200078e02a2 */
[----:B------:R1:W-:Y:S03]  /*53890*/  @P1 STG.E [R2.64], R190 ;  /* 0x000000be02001986 */ /* 0x0003e6000c101904 */
[----:B------:R-:W-:Y:S01]  /*538a0*/  IMAD.WIDE R12, R17, 0x4, R160 ;  /* 0x00000004110c7825 */ /* 0x000fe200078e02a0 */
[----:B------:R2:W-:Y:S01]  /*538b0*/  @P5 STG.E [R8.64], R30 ;  /* 0x0000001e08005986 */ /* 0x0005e2000c101904 */
[----:B------:R-:W-:Y:S02]  /*538c0*/  ISETP.LT.AND P3, PT, R99, c[0x0][0x178], !P3 ;  /* 0x00005e0063007a0c */ /* 0x000fe40005f61270 */
[----:B------:R-:W-:Y:S01]  /*538d0*/  IMAD.WIDE R14, R17, 0x4, R6 ;  /* 0x00000004110e7825 */ /* 0x000fe200078e0206 */
[----:B------:R3:W-:Y:S01]  /*538e0*/  @P6 STG.E [R10.64], R107 ;  /* 0x0000006b0a006986 */ /* 0x0007e2000c101904 */
[----:B------:R-:W-:-:S02]  /*538f0*/  ISETP.LT.AND P6, PT, R207, c[0x0][0x178], !P2 ;  /* 0x00005e00cf007a0c */ /* 0x000fc400057c1270 */
[----:B------:R-:W-:Y:S01]  /*53900*/  ISETP.LT.AND P5, PT, R138, c[0x0][0x178], !P2 ;  /* 0x00005e008a007a0c */ /* 0x000fe200057a1270 */
[----:B------:R4:W-:Y:S01]  /*53910*/  @P0 STG.E [R12.64], R151 ;  /* 0x000000970c000986 */ /* 0x0009e2000c101904 */
[----:B------:R-:W-:-:S03]  /*53920*/  IADD3 R19, R17, c[0x0][0x198], RZ ;  /* 0x0000660011137a10 */ /* 0x000fc60007ffe0ff */
[----:B------:R3:W-:Y:S01]  /*53930*/  @P4 STG.E [R14.64], R191 ;  /* 0x000000bf0e004986 */ /* 0x0007e2000c101904 */
        /* <DEDUP_REMOVED lines=9> */
[C---:B----4-:R-:W-:Y:S02]  /*539d0*/  IMAD.WIDE R12, R19.reuse, 0x4, R6 ;  /* 0x00000004130c7825 */ /* 0x050fe400078e0206 */
[----:B------:R2:W-:Y:S02]  /*539e0*/  @P6 STG.E [R8.64], R102 ;  /* 0x0000006608006986 */ /* 0x0005e4000c101904 */
[----:B------:R-:W-:Y:S01]  /*539f0*/  IMAD.WIDE R14, R19, 0x4, R4 ;  /* 0x00000004130e7825 */ /* 0x000fe200078e0204 */
[----:B------:R-:W-:Y:S01]  /*53a00*/  ISETP.GE.AND P0, PT, R0, c[0x0][0x17c], PT ;  /* 0x00005f0000007a0c */ /* 0x000fe20003f06270 */
[----:B------:R3:W-:Y:S01]  /*53a10*/  @P5 STG.E [R10.64], R134 ;  /* 0x000000860a005986 */ /* 0x0007e2000c101904 */
[----:B------:R-:W-:-:S02]  /*53a20*/  ISETP.LT.AND P5, PT, R207, c[0x0][0x178], !P1 ;  /* 0x00005e00cf007a0c */ /* 0x000fc40004fa1270 */
[----:B------:R-:W-:Y:S01]  /*53a30*/  ISETP.LT.AND P6, PT, R138, c[0x0][0x178], !P1 ;  /* 0x00005e008a007a0c */ /* 0x000fe20004fc1270 */
[----:B------:R4:W-:Y:S01]  /*53a40*/  @P4 STG.E [R12.64], R198 ;  /* 0x000000c60c004986 */ /* 0x0009e2000c101904 */
[----:B------:R-:W-:Y:S02]  /*53a50*/  ISETP.LT.AND P4, PT, R139, c[0x0][0x178], !P1 ;  /* 0x00005e008b007a0c */ /* 0x000fe40004f81270 */
[----:B------:R-:W-:Y:S01]  /*53a60*/  IADD3 R17, R19, c[0x0][0x198], RZ ;  /* 0x0000660013117a10 */ /* 0x000fe20007ffe0ff */
[----:B------:R3:W-:Y:S01]  /*53a70*/  @P2 STG.E [R14.64], R34 ;  /* 0x000000220e002986 */ /* 0x0007e2000c101904 */
[----:B------:R-:W-:Y:S02]  /*53a80*/  ISETP.LT.AND P1, PT, R99, c[0x0][0x178], !P1 ;  /* 0x00005e0063007a0c */ /* 0x000fe40004f21270 */
[----:B------:R-:W-:Y:S01]  /*53a90*/  ISETP.LT.AND P2, PT, R207, c[0x0][0x178], !P0 ;  /* 0x00005e00cf007a0c */ /* 0x000fe20004741270 */
[----:B-1----:R-:W-:Y:S01]  /*53aa0*/  IMAD.WIDE R2, R17, 0x4, R162 ;  /* 0x0000000411027825 */ /* 0x002fe200078e02a2 */
[----:B------:R-:W-:-:S02]  /*53ab0*/  IADD3 R252, R252, 0xff, RZ ;  /* 0x000000fffcfc7810 */ /* 0x000fc40007ffe0ff */
[C---:B------:R-:W-:Y:S01]  /*53ac0*/  IADD3 R19, R17.reuse, c[0x0][0x198], RZ ;  /* 0x0000660011137a10 */ /* 0x040fe20007ffe0ff */
[----:B--2---:R-:W-:Y:S01]  /*53ad0*/  IMAD.WIDE R8, R17, 0x4, R160 ;  /* 0x0000000411087825 */ /* 0x004fe200078e02a0 */
[----:B------:R-:W-:-:S03]  /*53ae0*/  ISETP.GE.AND P3, PT, R252, c[0x0][0x17c], PT ;  /* 0x00005f00fc007a0c */ /* 0x000fc60003f66270 */
[C---:B---3--:R-:W-:Y:S01]  /*53af0*/  IMAD.WIDE R10, R17.reuse, 0x4, R6 ;  /* 0x00000004110a7825 */ /* 0x048fe200078e0206 */
[----:B------:R1:W-:Y:S03]  /*53b00*/  @P5 STG.E [R2.64], R103 ;  /* 0x0000006702005986 */ /* 0x0003e6000c101904 */
[----:B----4-:R-:W-:Y:S01]  /*53b10*/  IMAD.WIDE R12, R17, 0x4, R4 ;  /* 0x00000004110c7825 */ /* 0x010fe200078e0204 */
[----:B------:R2:W-:Y:S03]  /*53b20*/  @P6 STG.E [R8.64], R135 ;  /* 0x0000008708006986 */ /* 0x0005e6000c101904 */
[----:B------:R-:W-:Y:S01]  /*53b30*/  IMAD.WIDE R16, R19, 0x4, R162 ;  /* 0x0000000413107825 */ /* 0x000fe200078e02a2 */
[----:B------:R-:W-:Y:S01]  /*53b40*/  ISETP.LT.AND P5, PT, R207, c[0x0][0x178], !P3 ;  /* 0x00005e00cf007a0c */ /* 0x000fe20005fa1270 */
[----:B------:R3:W-:Y:S01]  /*53b50*/  @P4 STG.E [R10.64], R199 ;  /* 0x000000c70a004986 */ /* 0x0007e2000c101904 */
[----:B------:R-:W-:-:S02]  /*53b60*/  ISETP.LT.AND P6, PT, R138, c[0x0][0x178], !P3 ;  /* 0x00005e008a007a0c */ /* 0x000fc40005fc1270 */
[----:B------:R-:W-:Y:S01]  /*53b70*/  ISETP.LT.AND P4, PT, R138, c[0x0][0x178], !P0 ;  /* 0x00005e008a007a0c */ /* 0x000fe20004781270 */
[----:B------:R-:W4:Y:S04]  /*53b80*/  LDL.LU R207, [R1+0x1b24] ;  /* 0x001b240001cf7983 */ /* 0x000f280000300800 */
[----:B------:R1:W-:Y:S01]  /*53b90*/  @P1 STG.E [R12.64], R35 ;  /* 0x000000230c001986 */ /* 0x0003e2000c101904 */
[----:B------:R-:W-:-:S03]  /*53ba0*/  ISETP.LT.AND P1, PT, R139, c[0x0][0x178], !P0 ;  /* 0x00005e008b007a0c */ /* 0x000fc60004721270 */
[----:B------:R-:W4:Y:S01]  /*53bb0*/  LDL.LU R138, [R1+0x1b20] ;  /* 0x001b2000018a7983 */ /* 0x000f220000300800 */
[----:B------:R-:W-:-:S03]  /*53bc0*/  ISETP.LT.AND P0, PT, R99, c[0x0][0x178], !P0 ;  /* 0x00005e0063007a0c */ /* 0x000fc60004701270 */
[----:B------:R2:W-:Y:S01]  /*53bd0*/  @P2 STG.E [R16.64], R98 ;  /* 0x0000006210002986 */ /* 0x0005e2000c101904 */
[----:B------:R-:W-:Y:S02]  /*53be0*/  ISETP.LT.AND P2, PT, R139, c[0x0][0x178], !P3 ;  /* 0x00005e008b007a0c */ /* 0x000fe40005f41270 */
[----:B------:R-:W-:Y:S01]  /*53bf0*/  ISETP.LT.AND P3, PT, R99, c[0x0][0x178], !P3 ;  /* 0x00005e0063007a0c */ /* 0x000fe20005f61270 */
[----:B------:R-:W4:Y:S04]  /*53c00*/  LDL.LU R139, [R1+0x1b1c] ;  /* 0x001b1c00018b7983 */ /* 0x000f280000300800 */
[----:B------:R-:W4:Y:S01]  /*53c10*/  LDL.LU R99, [R1+0x1b18] ;  /* 0x001b180001637983 */ /* 0x000f220000300800 */
[C---:B------:R-:W-:Y:S01]  /*53c20*/  IADD3 R15, R19.reuse, c[0x0][0x198], RZ ;  /* 0x00006600130f7a10 */ /* 0x040fe20007ffe0ff */
[----:B-1----:R-:W-:-:S04]  /*53c30*/  IMAD.WIDE R2, R19, 0x4, R160 ;  /* 0x0000000413027825 */ /* 0x002fc800078e02a0 */
[----:B--2---:R-:W-:-:S04]  /*53c40*/  IMAD.WIDE R8, R19, 0x4, R6 ;  /* 0x0000000413087825 */ /* 0x004fc800078e0206 */
[----:B---3--:R-:W-:-:S04]  /*53c50*/  IMAD.WIDE R10, R19, 0x4, R4 ;  /* 0x00000004130a7825 */ /* 0x008fc800078e0204 */
[----:B------:R-:W-:-:S04]  /*53c60*/  IMAD.WIDE R162, R15, 0x4, R162 ;  /* 0x000000040fa27825 */ /* 0x000fc800078e02a2 */
[----:B------:R-:W-:-:S04]  /*53c70*/  IMAD.WIDE R160, R15, 0x4, R160 ;  /* 0x000000040fa07825 */ /* 0x000fc800078e02a0 */
[----:B------:R-:W-:-:S04]  /*53c80*/  IMAD.WIDE R6, R15, 0x4, R6 ;  /* 0x000000040f067825 */ /* 0x000fc800078e0206 */
[----:B------:R-:W-:Y:S01]  /*53c90*/  IMAD.WIDE R4, R15, 0x4, R4 ;  /* 0x000000040f047825 */ /* 0x000fe200078e0204 */
[----:B----4-:R1:W-:Y:S04]  /*53ca0*/  @P4 STG.E [R2.64], R138 ;  /* 0x0000008a02004986 */ /* 0x0103e8000c101904 */
[----:B------:R1:W-:Y:S04]  /*53cb0*/  @P1 STG.E [R8.64], R206 ;  /* 0x000000ce08001986 */ /* 0x0003e8000c101904 */
[----:B------:R1:W-:Y:S04]  /*53cc0*/  @P0 STG.E [R10.64], R38 ;  /* 0x000000260a000986 */ /* 0x0003e8000c101904 */
[----:B------:R1:W-:Y:S04]  /*53cd0*/  @P5 STG.E [R162.64], R99 ;  /* 0x00000063a2005986 */ /* 0x0003e8000c101904 */
[----:B------:R1:W-:Y:S04]  /*53ce0*/  @P6 STG.E [R160.64], R139 ;  /* 0x0000008ba0006986 */ /* 0x0003e8000c101904 */
[----:B------:R1:W-:Y:S01]  /*53cf0*/  @P2 STG.E [R6.64], R207 ;  /* 0x000000cf06002986 */ /* 0x0003e2000c101904 */
[----:B------:R-:W-:Y:S05]  /*53d00*/  @!P3 EXIT ;  /* 0x000000000000b94d */ /* 0x000fea0003800000 */
[----:B------:R-:W-:Y:S01]  /*53d10*/  STG.E [R4.64], R39 ;  /* 0x0000002704007986 */ /* 0x000fe2000c101904 */
[----:B------:R-:W-:Y:S05]  /*53d20*/  EXIT ;  /* 0x000000000000794d */ /* 0x000fea0003800000 */
.L_x_3:
[----:B------:R-:W-:-:S00]  /*53d30*/  BRA `(.L_x_3) ;  /* 0xfffffff000007947 */ /* 0x000fc0000383ffff */
[----:B------:R-:W-:-:S00]  /*53d40*/  NOP ;  /* 0x0000000000007918 */ /* 0x000fc00000000000 */
        /* <DEDUP_REMOVED lines=11> */
.L_x_4:


//--------------------- .nv.shared.matmul_kernel  --------------------------
	.section	.nv.shared.matmul_kernel,"aw",@nobits
	.sectionflags	@""
	.align	16
